	.target	sm_90a

	.elftype	@"ET_EXEC"


//--------------------- .note.nv.tkinfo           --------------------------
	.section	.note.nv.tkinfo,"",@"SHT_NOTE"
	.sectionflags	@"SHF_NOTE_NV_TKINFO"
	.tkinfo
        /*0018*/ 	.word	0x00000002
        /*0030*/ 	.string	""
        /*0030*/ 	.string	"ptxas"
        /*0030*/ 	.string	"Cuda compilation tools, release 13.0, V13.0.88"
        /*0030*/ 	.string	"Build cuda_13.0.r13.0/compiler.36424714_0"
        /*0030*/ 	.string	"-arch sm_90a -m 64 "



//--------------------- .note.nv.cuinfo           --------------------------
	.section	.note.nv.cuinfo,"",@"SHT_NOTE"
	.sectionflags	@"SHF_NOTE_NV_CUINFO"
        /*0018*/ 	.short	0x0002
        /*001a*/ 	.short	0x005a
        /*001c*/ 	.short	0x0082
	.zero		2


//--------------------- .nv.info                  --------------------------
	.section	.nv.info,"",@"SHT_CUDA_INFO"
	.align	4


	//----- nvinfo : EIATTR_REGCOUNT
	.align		4
        /*0000*/ 	.byte	0x04, 0x2f
        /*0002*/ 	.short	(.L_12 - .L_11)
	.align		4
.L_11:
        /*0004*/ 	.word	index@(_ZN7cutlass13device_kernelINS_4gemm6kernel13GemmUniversalIN4cute5tupleIJiiiiEEENS1_10collective13CollectiveMmaINS1_37MainloopSm90TmaGmmaWarpSpecializedFP8ILi9ENS5_IJNS4_1CILi2EEENSA_ILi1EEESC_EEENS1_35KernelTmaWarpSpecializedCooperativeEEENS5_IJNSA_ILi512EEENSA_ILi256EEENSA_ILi32EEEEEENS_12float_e4m3_tENS5_IJlSC_lEEESK_SL_NS4_8TiledMMAINS4_8MMA_AtomIJNS4_4SM904GMMA31MMA_64x256x32_F32E4M3E4M3_SS_TNILNSP_7ScaleInE1ELSR_1EEEEEENS4_6LayoutISD_NS5_IJSC_NSA_ILi0EEESV_EEEEENS5_IJNS4_10UnderscoreESY_SY_EEEEENS4_13SM90_TMA_LOADENS4_14ComposedLayoutINS4_7SwizzleILi1ELi4ELi3EEENS4_18smem_ptr_flag_bitsILi8EEENSU_INS5_IJNSA_ILi8EEESI_EEENS5_IJSI_SC_EEEEEEEvNS4_8identityENS4_23SM90_TMA_LOAD_MULTICASTES1B_vS1C_EENS_8epilogue10collective6detail29Sm90TmaWarpSpecializedAdapterINS1G_15DefaultEpilogueISK_SL_SL_NS1F_6thread17LinearCombinationISK_Li1EffLNS1K_9ScaleType4KindE0ELNS_15FloatRoundStyleE2ESK_EENS1_15EpilogueDefaultEEEEEvvEEEEvNT_6ParamsE)
        /*0008*/ 	.word	0x000000a8


	//----- nvinfo : EIATTR_FRAME_SIZE
	.align		4
.L_12:
        /*000c*/ 	.byte	0x04, 0x11
        /*000e*/ 	.short	(.L_14 - .L_13)
	.align		4
.L_13:
        /*0010*/ 	.word	index@(_ZN7cutlass13device_kernelINS_4gemm6kernel13GemmUniversalIN4cute5tupleIJiiiiEEENS1_10collective13CollectiveMmaINS1_37MainloopSm90TmaGmmaWarpSpecializedFP8ILi9ENS5_IJNS4_1CILi2EEENSA_ILi1EEESC_EEENS1_35KernelTmaWarpSpecializedCooperativeEEENS5_IJNSA_ILi512EEENSA_ILi256EEENSA_ILi32EEEEEENS_12float_e4m3_tENS5_IJlSC_lEEESK_SL_NS4_8TiledMMAINS4_8MMA_AtomIJNS4_4SM904GMMA31MMA_64x256x32_F32E4M3E4M3_SS_TNILNSP_7ScaleInE1ELSR_1EEEEEENS4_6LayoutISD_NS5_IJSC_NSA_ILi0EEESV_EEEEENS5_IJNS4_10UnderscoreESY_SY_EEEEENS4_13SM90_TMA_LOADENS4_14ComposedLayoutINS4_7SwizzleILi1ELi4ELi3EEENS4_18smem_ptr_flag_bitsILi8EEENSU_INS5_IJNSA_ILi8EEESI_EEENS5_IJSI_SC_EEEEEEEvNS4_8identityENS4_23SM90_TMA_LOAD_MULTICASTES1B_vS1C_EENS_8epilogue10collective6detail29Sm90TmaWarpSpecializedAdapterINS1G_15DefaultEpilogueISK_SL_SL_NS1F_6thread17LinearCombinationISK_Li1EffLNS1K_9ScaleType4KindE0ELNS_15FloatRoundStyleE2ESK_EENS1_15EpilogueDefaultEEEEEvvEEEEvNT_6ParamsE)
        /*0014*/ 	.word	0x00001280


	//----- nvinfo : EIATTR_MIN_STACK_SIZE
	.align		4
.L_14:
        /*0018*/ 	.byte	0x04, 0x12
        /*001a*/ 	.short	(.L_16 - .L_15)
	.align		4
.L_15:
        /*001c*/ 	.word	index@(_ZN7cutlass13device_kernelINS_4gemm6kernel13GemmUniversalIN4cute5tupleIJiiiiEEENS1_10collective13CollectiveMmaINS1_37MainloopSm90TmaGmmaWarpSpecializedFP8ILi9ENS5_IJNS4_1CILi2EEENSA_ILi1EEESC_EEENS1_35KernelTmaWarpSpecializedCooperativeEEENS5_IJNSA_ILi512EEENSA_ILi256EEENSA_ILi32EEEEEENS_12float_e4m3_tENS5_IJlSC_lEEESK_SL_NS4_8TiledMMAINS4_8MMA_AtomIJNS4_4SM904GMMA31MMA_64x256x32_F32E4M3E4M3_SS_TNILNSP_7ScaleInE1ELSR_1EEEEEENS4_6LayoutISD_NS5_IJSC_NSA_ILi0EEESV_EEEEENS5_IJNS4_10UnderscoreESY_SY_EEEEENS4_13SM90_TMA_LOADENS4_14ComposedLayoutINS4_7SwizzleILi1ELi4ELi3EEENS4_18smem_ptr_flag_bitsILi8EEENSU_INS5_IJNSA_ILi8EEESI_EEENS5_IJSI_SC_EEEEEEEvNS4_8identityENS4_23SM90_TMA_LOAD_MULTICASTES1B_vS1C_EENS_8epilogue10collective6detail29Sm90TmaWarpSpecializedAdapterINS1G_15DefaultEpilogueISK_SL_SL_NS1F_6thread17LinearCombinationISK_Li1EffLNS1K_9ScaleType4KindE0ELNS_15FloatRoundStyleE2ESK_EENS1_15EpilogueDefaultEEEEEvvEEEEvNT_6ParamsE)
        /*0020*/ 	.word	0x00001280
.L_16:


//--------------------- .nv.compat                --------------------------
	.section	.nv.compat,"",@"SHT_CUDA_COMPAT_INFO"
	.align	4
        /*0000*/ 	.byte	0x02, 0x09, 0x01, 0x00, 0x02, 0x02, 0x04, 0x00, 0x02, 0x05, 0x05, 0x00, 0x03, 0x07, 0x01, 0x01
        /*0010*/ 	.byte	0x02, 0x03, 0x01, 0x00, 0x02, 0x06, 0x01, 0x00, 0x04, 0x0b, 0x08, 0x00, 0x00, 0x00, 0x00, 0x00
        /*0020*/ 	.byte	0x00, 0x00, 0x00, 0x00


//--------------------- .nv.info._ZN7cutlass13device_kernelINS_4gemm6kernel13GemmUniversalIN4cute5tupleIJiiiiEEENS1_10collective13CollectiveMmaINS1_37MainloopSm90TmaGmmaWarpSpecializedFP8ILi9ENS5_IJNS4_1CILi2EEENSA_ILi1EEESC_EEENS1_35KernelTmaWarpSpecializedCooperativeEEENS5_IJNSA_ILi512EEENSA_ILi256EEENSA_ILi32EEEEEENS_12float_e4m3_tENS5_IJlSC_lEEESK_SL_NS4_8TiledMMAINS4_8MMA_AtomIJNS4_4SM904GMMA31MMA_64x256x32_F32E4M3E4M3_SS_TNILNSP_7ScaleInE1ELSR_1EEEEEENS4_6LayoutISD_NS5_IJSC_NSA_ILi0EEESV_EEEEENS5_IJNS4_10UnderscoreESY_SY_EEEEENS4_13SM90_TMA_LOADENS4_14ComposedLayoutINS4_7SwizzleILi1ELi4ELi3EEENS4_18smem_ptr_flag_bitsILi8EEENSU_INS5_IJNSA_ILi8EEESI_EEENS5_IJSI_SC_EEEEEEEvNS4_8identityENS4_23SM90_TMA_LOAD_MULTICASTES1B_vS1C_EENS_8epilogue10collective6detail29Sm90TmaWarpSpecializedAdapterINS1G_15DefaultEpilogueISK_SL_SL_NS1F_6thread17LinearCombinationISK_Li1EffLNS1K_9ScaleType4KindE0ELNS_15FloatRoundStyleE2ESK_EENS1_15EpilogueDefaultEEEEEvvEEEEvNT_6ParamsE --------------------------
	.section	.nv.info._ZN7cutlass13device_kernelINS_4gemm6kernel13GemmUniversalIN4cute5tupleIJiiiiEEENS1_10collective13CollectiveMmaINS1_37MainloopSm90TmaGmmaWarpSpecializedFP8ILi9ENS5_IJNS4_1CILi2EEENSA_ILi1EEESC_EEENS1_35KernelTmaWarpSpecializedCooperativeEEENS5_IJNSA_ILi512EEENSA_ILi256EEENSA_ILi32EEEEEENS_12float_e4m3_tENS5_IJlSC_lEEESK_SL_NS4_8TiledMMAINS4_8MMA_AtomIJNS4_4SM904GMMA31MMA_64x256x32_F32E4M3E4M3_SS_TNILNSP_7ScaleInE1ELSR_1EEEEEENS4_6LayoutISD_NS5_IJSC_NSA_ILi0EEESV_EEEEENS5_IJNS4_10UnderscoreESY_SY_EEEEENS4_13SM90_TMA_LOADENS4_14ComposedLayoutINS4_7SwizzleILi1ELi4ELi3EEENS4_18smem_ptr_flag_bitsILi8EEENSU_INS5_IJNSA_ILi8EEESI_EEENS5_IJSI_SC_EEEEEEEvNS4_8identityENS4_23SM90_TMA_LOAD_MULTICASTES1B_vS1C_EENS_8epilogue10collective6detail29Sm90TmaWarpSpecializedAdapterINS1G_15DefaultEpilogueISK_SL_SL_NS1F_6thread17LinearCombinationISK_Li1EffLNS1K_9ScaleType4KindE0ELNS_15FloatRoundStyleE2ESK_EENS1_15EpilogueDefaultEEEEEvvEEEEvNT_6ParamsE,"",@"SHT_CUDA_INFO"
	.sectionflags	@""
	.align	4


	//----- nvinfo : EIATTR_CUDA_API_VERSION
	.align		4
        /*0000*/ 	.byte	0x04, 0x37
        /*0002*/ 	.short	(.L_18 - .L_17)
.L_17:
        /*0004*/ 	.word	0x00000082


	//----- nvinfo : EIATTR_KPARAM_INFO
	.align		4
.L_18:
        /*0008*/ 	.byte	0x04, 0x17
        /*000a*/ 	.short	(.L_20 - .L_19)
.L_19:
        /*000c*/ 	.word	0x00000000
        /*0010*/ 	.short	0x0000
        /*0012*/ 	.short	0x0070
        /*0014*/ 	.byte	0x00, 0xf0, 0x01, 0x10


	//----- nvinfo : EIATTR_SPARSE_MMA_MASK
	.align		4
.L_20:
        /*0018*/ 	.byte	0x03, 0x50
        /*001a*/ 	.short	0x0000


	//----- nvinfo : EIATTR_MAXREG_COUNT
	.align		4
        /*001c*/ 	.byte	0x03, 0x1b
        /*001e*/ 	.short	0x00a8


	//----- nvinfo : EIATTR_NUM_BARRIERS
	.align		4
        /*0020*/ 	.byte	0x02, 0x4c
        /*0022*/ 	.byte	0x01
	.zero		1


	//----- nvinfo : EIATTR_ANNOTATIONS
	.align		4
        /*0024*/ 	.byte	0x04, 0x55
        /*0026*/ 	.short	(.L_22 - .L_21)


	//   ....[0]....
.L_21:
        /*0028*/ 	.word	0x00000001
        /*002c*/ 	.byte	0x00, 0x08, 0x00, 0x00, 0x01, 0x00, 0x00, 0x00, 0xd0, 0x08, 0x00, 0x00, 0x01, 0x00, 0x00, 0x00
        /* <DEDUP_REMOVED lines=3410> */
        /*d55c*/ 	.byte	0x80, 0xac, 0x05, 0x00


	//----- nvinfo : EIATTR_MERCURY_ISA_VERSION
	.align		4
.L_22:
        /*d560*/ 	.byte	0x03, 0x5f
        /*d562*/ 	.short	0x0101


	//----- nvinfo : EIATTR_INT_WARP_WIDE_INSTR_OFFSETS
	.align		4
        /*d564*/ 	.byte	0x04, 0x31
        /*d566*/ 	.short	(.L_24 - .L_23)


	//   ....[0]....
.L_23:
        /*d568*/ 	.word	0x00000620


	//   ....[1]....
        /*d56c*/ 	.word	0x00000640


	//   ....[2]....
        /*d570*/ 	.word	0x000007a0


	//   ....[3]....
        /*d574*/ 	.word	0x00017d10


	//----- nvinfo : EIATTR_COOP_GROUP_MASK_REGIDS
	.align		4
.L_24:
        /*d578*/ 	.byte	0x04, 0x29
        /*d57a*/ 	.short	(.L_26 - .L_25)


	//   ....[0]....
.L_25:
        /*d57c*/ 	.word	0xffffffff


	//   ....[1]....
        /*d580*/ 	.word	0xffffffff


	//   ....[2]....
        /*d584*/ 	.word	0xffffffff


	//   ....[3]....
        /*d588*/ 	.word	0xffffffff


	//   ....[4]....
        /*d58c*/ 	.word	0xffffffff


	//   ....[5]....
        /*d590*/ 	.word	0xffffffff


	//----- nvinfo : EIATTR_COOP_GROUP_INSTR_OFFSETS
	.align		4
.L_26:
        /*d594*/ 	.byte	0x04, 0x28
        /*d596*/ 	.short	(.L_28 - .L_27)


	//   ....[0]....
.L_27:
        /*d598*/ 	.word	0x00000070


	//   ....[1]....
        /*d59c*/ 	.word	0x00000080


	//   ....[2]....
        /*d5a0*/ 	.word	0x000001a0


	//   ....[3]....
        /*d5a4*/ 	.word	0x00000490


	//   ....[4]....
        /*d5a8*/ 	.word	0x00000910


	//   ....[5]....
        /*d5ac*/ 	.word	0x00004b10


	//----- nvinfo : EIATTR_REG_RECONFIG
	.align		4
.L_28:
        /*d5b0*/ 	.byte	0x01, 0x54
	.zero		2


	//----- nvinfo : EIATTR_MBARRIER_INSTR_OFFSETS
	.align		4
        /*d5b4*/ 	.byte	0x04, 0x39
        /*d5b6*/ 	.short	(.L_30 - .L_29)


	//   ....[0]....
.L_29:
        /*d5b8*/ 	.word	0x00000340
        /*d5bc*/ 	.word	0x000000ff
        /*d5c0*/ 	.word	0x00000000
        /*d5c4*/ 	.short	0x0100
        /*d5c6*/ 	.byte	0x09
	.zero		1


	//   ....[1]....
        /*d5c8*/ 	.word	0x00000350
        /*d5cc*/ 	.word	0x000000ff
        /*d5d0*/ 	.word	0x00000048
        /*d5d4*/ 	.short	0x0100
        /*d5d6*/ 	.byte	0x09
	.zero		1


	//   ....[2]....
        /*d5d8*/ 	.word	0x00000360
        /*d5dc*/ 	.word	0x000000ff
        /*d5e0*/ 	.word	0x00000008
        /*d5e4*/ 	.short	0x0100
        /*d5e6*/ 	.byte	0x09
	.zero		1


	//   ....[3]....
        /*d5e8*/ 	.word	0x00000370
        /*d5ec*/ 	.word	0x000000ff
        /*d5f0*/ 	.word	0x00000050
        /*d5f4*/ 	.short	0x0100
        /*d5f6*/ 	.byte	0x09
	.zero		1


	//   ....[4]....
        /*d5f8*/ 	.word	0x00000380
        /*d5fc*/ 	.word	0x000000ff
        /*d600*/ 	.word	0x00000010
        /*d604*/ 	.short	0x0100
        /*d606*/ 	.byte	0x09
	.zero		1


	//   ....[5]....
        /*d608*/ 	.word	0x00000390
        /*d60c*/ 	.word	0x000000ff
        /*d610*/ 	.word	0x00000058
        /*d614*/ 	.short	0x0100
        /*d616*/ 	.byte	0x09
	.zero		1


	//   ....[6]....
        /*d618*/ 	.word	0x000003a0
        /*d61c*/ 	.word	0x000000ff
        /*d620*/ 	.word	0x00000018
        /*d624*/ 	.short	0x0100
        /*d626*/ 	.byte	0x09
	.zero		1


	//   ....[7]....
        /*d628*/ 	.word	0x000003b0
        /*d62c*/ 	.word	0x000000ff
        /*d630*/ 	.word	0x00000060
        /*d634*/ 	.short	0x0100
        /*d636*/ 	.byte	0x09
	.zero		1


	//   ....[8]....
        /*d638*/ 	.word	0x000003c0
        /*d63c*/ 	.word	0x000000ff
        /*d640*/ 	.word	0x00000020
        /*d644*/ 	.short	0x0100
        /*d646*/ 	.byte	0x09
	.zero		1


	//   ....[9]....
        /*d648*/ 	.word	0x000003d0
        /*d64c*/ 	.word	0x000000ff
        /*d650*/ 	.word	0x00000068
        /*d654*/ 	.short	0x0100
        /*d656*/ 	.byte	0x09
	.zero		1


	//   ....[10]....
        /*d658*/ 	.word	0x000003e0
        /*d65c*/ 	.word	0x000000ff
        /*d660*/ 	.word	0x00000028
        /*d664*/ 	.short	0x0100
        /*d666*/ 	.byte	0x09
	.zero		1


	//   ....[11]....
        /*d668*/ 	.word	0x000003f0
        /*d66c*/ 	.word	0x000000ff
        /*d670*/ 	.word	0x00000070
        /*d674*/ 	.short	0x0100
        /*d676*/ 	.byte	0x09
	.zero		1


	//   ....[12]....
        /*d678*/ 	.word	0x00000400
        /*d67c*/ 	.word	0x000000ff
        /*d680*/ 	.word	0x00000030
        /*d684*/ 	.short	0x0100
        /*d686*/ 	.byte	0x09
	.zero		1


	//   ....[13]....
        /*d688*/ 	.word	0x00000410
        /*d68c*/ 	.word	0x000000ff
        /*d690*/ 	.word	0x00000078
        /*d694*/ 	.short	0x0100
        /*d696*/ 	.byte	0x09
	.zero		1


	//   ....[14]....
        /*d698*/ 	.word	0x00000420
        /*d69c*/ 	.word	0x000000ff
        /*d6a0*/ 	.word	0x00000038
        /*d6a4*/ 	.short	0x0100
        /*d6a6*/ 	.byte	0x09
	.zero		1


	//   ....[15]....
        /*d6a8*/ 	.word	0x00000430
        /*d6ac*/ 	.word	0x000000ff
        /*d6b0*/ 	.word	0x00000080
        /*d6b4*/ 	.short	0x0100
        /*d6b6*/ 	.byte	0x09
	.zero		1


	//   ....[16]....
        /*d6b8*/ 	.word	0x00000440
        /*d6bc*/ 	.word	0x000000ff
        /*d6c0*/ 	.word	0x00000040
        /*d6c4*/ 	.short	0x0100
        /*d6c6*/ 	.byte	0x09
	.zero		1


	//   ....[17]....
        /*d6c8*/ 	.word	0x00000450
        /*d6cc*/ 	.word	0x000000ff
        /*d6d0*/ 	.word	0x00000088
        /*d6d4*/ 	.short	0x0100
        /*d6d6*/ 	.byte	0x09
	.zero		1


	//   ....[18]....
        /*d6d8*/ 	.word	0x00000830
        /*d6dc*/ 	.word	0x000000ff
        /*d6e0*/ 	.word	0x000000a0
        /*d6e4*/ 	.short	0x0100
        /*d6e6*/ 	.byte	0x06
	.zero		1


	//   ....[19]....
        /*d6e8*/ 	.word	0x000008b0
        /*d6ec*/ 	.word	0x000000ff
        /*d6f0*/ 	.word	0x000000a8
        /*d6f4*/ 	.short	0x0100
        /*d6f6*/ 	.byte	0x06
	.zero		1


	//   ....[20]....
        /*d6f8*/ 	.word	0x00004f00
        /*d6fc*/ 	.word	0x000000ff
        /*d700*/ 	.word	0x00000000
        /*d704*/ 	.short	0x010a
        /*d706*/ 	.byte	0x07
	.zero		1


	//   ....[21]....
        /*d708*/ 	.word	0x00004f60
        /*d70c*/ 	.word	0x000000ff
        /*d710*/ 	.word	0x00000000
        /*d714*/ 	.short	0x010a
        /*d716*/ 	.byte	0x07
	.zero		1


	//   ....[22]....
        /*d718*/ 	.word	0x0000d140
        /*d71c*/ 	.word	0x000000ff
        /*d720*/ 	.word	0x00000000
        /*d724*/ 	.short	0x010a
        /*d726*/ 	.byte	0x09
	.zero		1


	//   ....[23]....
        /*d728*/ 	.word	0x0000d180
        /*d72c*/ 	.word	0x000000ff
        /*d730*/ 	.word	0x00000000
        /*d734*/ 	.short	0x010a
        /*d736*/ 	.byte	0x09
	.zero		1


	//   ....[24]....
        /*d738*/ 	.word	0x00017d80
        /*d73c*/ 	.word	0x00000004
        /*d740*/ 	.word	0x00000000
        /*d744*/ 	.short	0x0101
        /*d746*/ 	.byte	0x3f
	.zero		1


	//   ....[25]....
        /*d748*/ 	.word	0x0001fac0
        /*d74c*/ 	.word	0x00000002
        /*d750*/ 	.word	0x00000000
        /*d754*/ 	.short	0x0101
        /*d756*/ 	.byte	0x3f
	.zero		1


	//   ....[26]....
        /*d758*/ 	.word	0x00059ba0
        /*d75c*/ 	.word	0x0000000c
        /*d760*/ 	.word	0x00000048
        /*d764*/ 	.short	0x010a
        /*d766*/ 	.byte	0x3f
	.zero		1


	//   ....[27]....
        /*d768*/ 	.word	0x00059f30
        /*d76c*/ 	.word	0x00000002
        /*d770*/ 	.word	0x000000a8
        /*d774*/ 	.short	0x0101
        /*d776*/ 	.byte	0x3f
	.zero		1


	//   ....[28]....
        /*d778*/ 	.word	0x0005a6f0
        /*d77c*/ 	.word	0x00000003
        /*d780*/ 	.word	0x00000000
        /*d784*/ 	.short	0x010a
        /*d786*/ 	.byte	0x3f
	.zero		1


	//   ....[29]....
        /*d788*/ 	.word	0x0005a780
        /*d78c*/ 	.word	0x00000003
        /*d790*/ 	.word	0x00000000
        /*d794*/ 	.short	0x010a
        /*d796*/ 	.byte	0x3f
	.zero		1


	//   ....[30]....
        /*d798*/ 	.word	0x0005a810
        /*d79c*/ 	.word	0x00000003
        /*d7a0*/ 	.word	0x00000000
        /*d7a4*/ 	.short	0x010a
        /*d7a6*/ 	.byte	0x3f
	.zero		1


	//   ....[31]....
        /*d7a8*/ 	.word	0x0005a8a0
        /*d7ac*/ 	.word	0x00000003
        /*d7b0*/ 	.word	0x00000000
        /*d7b4*/ 	.short	0x010a
        /*d7b6*/ 	.byte	0x3f
	.zero		1


	//   ....[32]....
        /*d7b8*/ 	.word	0x0005a930
        /*d7bc*/ 	.word	0x00000003
        /*d7c0*/ 	.word	0x00000000
        /*d7c4*/ 	.short	0x010a
        /*d7c6*/ 	.byte	0x3f
	.zero		1


	//   ....[33]....
        /*d7c8*/ 	.word	0x0005a9c0
        /*d7cc*/ 	.word	0x00000003
        /*d7d0*/ 	.word	0x00000000
        /*d7d4*/ 	.short	0x010a
        /*d7d6*/ 	.byte	0x3f
	.zero		1


	//   ....[34]....
        /*d7d8*/ 	.word	0x0005aa50
        /*d7dc*/ 	.word	0x00000003
        /*d7e0*/ 	.word	0x00000000
        /*d7e4*/ 	.short	0x010a
        /*d7e6*/ 	.byte	0x3f
	.zero		1


	//   ....[35]....
        /*d7e8*/ 	.word	0x0005aae0
        /*d7ec*/ 	.word	0x00000003
        /*d7f0*/ 	.word	0x00000000
        /*d7f4*/ 	.short	0x010a
        /*d7f6*/ 	.byte	0x3f
	.zero		1


	//   ....[36]....
        /*d7f8*/ 	.word	0x0005ab70
        /*d7fc*/ 	.word	0x00000003
        /*d800*/ 	.word	0x00000000
        /*d804*/ 	.short	0x010a
        /*d806*/ 	.byte	0x3f
	.zero		1


	//   ....[37]....
        /*d808*/ 	.word	0x0005abe0
        /*d80c*/ 	.word	0x00000003
        /*d810*/ 	.word	0x00000000
        /*d814*/ 	.short	0x010a
        /*d816*/ 	.byte	0x3f
	.zero		1


	//   ....[38]....
        /*d818*/ 	.word	0x0005ac50
        /*d81c*/ 	.word	0x00000000
        /*d820*/ 	.word	0x00000000
        /*d824*/ 	.short	0x010a
        /*d826*/ 	.byte	0x3f
	.zero		1


	//   ....[39]....
        /*d828*/ 	.word	0x0005ad30
        /*d82c*/ 	.word	0x0000000c
        /*d830*/ 	.word	0x00000048
        /*d834*/ 	.short	0x010a
        /*d836*/ 	.byte	0x3f
	.zero		1


	//   ....[40]....
        /*d838*/ 	.word	0x0005ae00
        /*d83c*/ 	.word	0x00000003
        /*d840*/ 	.word	0x00000000
        /*d844*/ 	.short	0x010a
        /*d846*/ 	.byte	0x3f
	.zero		1


	//   ....[41]....
        /*d848*/ 	.word	0x0005ae50
        /*d84c*/ 	.word	0x00000003
        /*d850*/ 	.word	0x00000000
        /*d854*/ 	.short	0x010a
        /*d856*/ 	.byte	0x3f
	.zero		1


	//   ....[42]....
        /*d858*/ 	.word	0x0005aea0
        /*d85c*/ 	.word	0x00000003
        /*d860*/ 	.word	0x00000000
        /*d864*/ 	.short	0x010a
        /*d866*/ 	.byte	0x3f
	.zero		1


	//   ....[43]....
        /*d868*/ 	.word	0x0005aef0
        /*d86c*/ 	.word	0x00000003
        /*d870*/ 	.word	0x00000000
        /*d874*/ 	.short	0x010a
        /*d876*/ 	.byte	0x3f
	.zero		1


	//   ....[44]....
        /*d878*/ 	.word	0x0005af40
        /*d87c*/ 	.word	0x00000003
        /*d880*/ 	.word	0x00000000
        /*d884*/ 	.short	0x010a
        /*d886*/ 	.byte	0x3f
	.zero		1


	//   ....[45]....
        /*d888*/ 	.word	0x0005af90
        /*d88c*/ 	.word	0x00000003
        /*d890*/ 	.word	0x00000000
        /*d894*/ 	.short	0x010a
        /*d896*/ 	.byte	0x3f
	.zero		1


	//   ....[46]....
        /*d898*/ 	.word	0x0005afe0
        /*d89c*/ 	.word	0x00000003
        /*d8a0*/ 	.word	0x00000000
        /*d8a4*/ 	.short	0x010a
        /*d8a6*/ 	.byte	0x3f
	.zero		1


	//   ....[47]....
        /*d8a8*/ 	.word	0x0005b030
        /*d8ac*/ 	.word	0x00000003
        /*d8b0*/ 	.word	0x00000000
        /*d8b4*/ 	.short	0x010a
        /*d8b6*/ 	.byte	0x3f
	.zero		1


	//----- nvinfo : EIATTR_NUM_MBARRIERS
	.align		4
.L_30:
        /*d8b8*/ 	.byte	0x03, 0x38
        /*d8ba*/ 	.short	0x0014


	//----- nvinfo : EIATTR_EXIT_INSTR_OFFSETS
	.align		4
        /*d8bc*/ 	.byte	0x04, 0x1c
        /*d8be*/ 	.short	(.L_32 - .L_31)


	//   ....[0]....
.L_31:
        /*d8c0*/ 	.word	0x00000ac0


	//   ....[1]....
        /*d8c4*/ 	.word	0x00001360


	//   ....[2]....
        /*d8c8*/ 	.word	0x00059270


	//   ....[3]....
        /*d8cc*/ 	.word	0x00059830


	//   ....[4]....
        /*d8d0*/ 	.word	0x0005abc0


	//----- nvinfo : EIATTR_MAX_THREADS
	.align		4
.L_32:
        /*d8d4*/ 	.byte	0x04, 0x05
        /*d8d6*/ 	.short	(.L_34 - .L_33)
.L_33:
        /*d8d8*/ 	.word	0x00000180
        /*d8dc*/ 	.word	0x00000001
        /*d8e0*/ 	.word	0x00000001


	//----- nvinfo : EIATTR_CRS_STACK_SIZE
	.align		4
.L_34:
        /*d8e4*/ 	.byte	0x04, 0x1e
        /*d8e6*/ 	.short	(.L_36 - .L_35)
.L_35:
        /*d8e8*/ 	.word	0x00000000


	//----- nvinfo : EIATTR_CBANK_PARAM_SIZE
	.align		4
.L_36:
        /*d8ec*/ 	.byte	0x03, 0x19
        /*d8ee*/ 	.short	0x0470


	//----- nvinfo : EIATTR_PARAM_CBANK
	.align		4
        /*d8f0*/ 	.byte	0x04, 0x0a
        /*d8f2*/ 	.short	(.L_38 - .L_37)
	.align		4
.L_37:
        /*d8f4*/ 	.word	index@(.nv.constant0._ZN7cutlass13device_kernelINS_4gemm6kernel13GemmUniversalIN4cute5tupleIJiiiiEEENS1_10collective13CollectiveMmaINS1_37MainloopSm90TmaGmmaWarpSpecializedFP8ILi9ENS5_IJNS4_1CILi2EEENSA_ILi1EEESC_EEENS1_35KernelTmaWarpSpecializedCooperativeEEENS5_IJNSA_ILi512EEENSA_ILi256EEENSA_ILi32EEEEEENS_12float_e4m3_tENS5_IJlSC_lEEESK_SL_NS4_8TiledMMAINS4_8MMA_AtomIJNS4_4SM904GMMA31MMA_64x256x32_F32E4M3E4M3_SS_TNILNSP_7ScaleInE1ELSR_1EEEEEENS4_6LayoutISD_NS5_IJSC_NSA_ILi0EEESV_EEEEENS5_IJNS4_10UnderscoreESY_SY_EEEEENS4_13SM90_TMA_LOADENS4_14ComposedLayoutINS4_7SwizzleILi1ELi4ELi3EEENS4_18smem_ptr_flag_bitsILi8EEENSU_INS5_IJNSA_ILi8EEESI_EEENS5_IJSI_SC_EEEEEEEvNS4_8identityENS4_23SM90_TMA_LOAD_MULTICASTES1B_vS1C_EENS_8epilogue10collective6detail29Sm90TmaWarpSpecializedAdapterINS1G_15DefaultEpilogueISK_SL_SL_NS1F_6thread17LinearCombinationISK_Li1EffLNS1K_9ScaleType4KindE0ELNS_15FloatRoundStyleE2ESK_EENS1_15EpilogueDefaultEEEEEvvEEEEvNT_6ParamsE)
        /*d8f8*/ 	.short	0x0210
        /*d8fa*/ 	.short	0x0470


	//----- nvinfo : EIATTR_SW_WAR
	.align		4
.L_38:
        /*d8fc*/ 	.byte	0x04, 0x36
        /*d8fe*/ 	.short	(.L_40 - .L_39)
.L_39:
        /*d900*/ 	.word	0x00000008
.L_40:


//--------------------- .nv.callgraph             --------------------------
	.section	.nv.callgraph,"",@"SHT_CUDA_CALLGRAPH"
	.align	4
	.sectionentsize	8
	.align		4
        /*0000*/ 	.word	0x00000000
	.align		4
        /*0004*/ 	.word	0xffffffff
	.align		4
        /*0008*/ 	.word	0x00000000
	.align		4
        /*000c*/ 	.word	0xfffffffe
	.align		4
        /*0010*/ 	.word	0x00000000
	.align		4
        /*0014*/ 	.word	0xfffffffd
	.align		4
        /*0018*/ 	.word	0x00000000
	.align		4
        /*001c*/ 	.word	0xfffffffc


//--------------------- .nv.constant4             --------------------------
	.section	.nv.constant4,"a",@progbits
	.align	8
	.align		8
.nv.constant4:
        /*0000*/ 	.dword	_ZN39_INTERNAL_72284571_4_k_cu_8c182639_39934cuda3std3__45__cpo5beginE
	.align		8
        /*0008*/ 	.dword	_ZN39_INTERNAL_72284571_4_k_cu_8c182639_39934cuda3std3__45__cpo3endE
	.align		8
        /*0010*/ 	.dword	_ZN39_INTERNAL_72284571_4_k_cu_8c182639_39934cuda3std3__45__cpo6cbeginE
	.align		8
        /*0018*/ 	.dword	_ZN39_INTERNAL_72284571_4_k_cu_8c182639_39934cuda3std3__45__cpo4cendE
	.align		8
        /*0020*/ 	.dword	_ZN39_INTERNAL_72284571_4_k_cu_8c182639_39934cuda3std3__441_GLOBAL__N__72284571_4_k_cu_8c182639_39936ignoreE
	.align		8
        /*0028*/ 	.dword	_ZN39_INTERNAL_72284571_4_k_cu_8c182639_39934cuda3std3__419piecewise_constructE
	.align		8
        /*0030*/ 	.dword	_ZN39_INTERNAL_72284571_4_k_cu_8c182639_39934cuda3std3__48in_placeE
	.align		8
        /*0038*/ 	.dword	_ZN39_INTERNAL_72284571_4_k_cu_8c182639_39934cuda3std6ranges3__45__cpo4swapE
	.align		8
        /*0040*/ 	.dword	_ZN39_INTERNAL_72284571_4_k_cu_8c182639_39934cuda3std6ranges3__45__cpo9iter_moveE
	.align		8
        /*0048*/ 	.dword	_ZN39_INTERNAL_72284571_4_k_cu_8c182639_39934cute7productE
	.align		8
        /*0050*/ 	.dword	_ZN39_INTERNAL_72284571_4_k_cu_8c182639_39934cute1_E


//--------------------- .text._ZN7cutlass13device_kernelINS_4gemm6kernel13GemmUniversalIN4cute5tupleIJiiiiEEENS1_10collective13CollectiveMmaINS1_37MainloopSm90TmaGmmaWarpSpecializedFP8ILi9ENS5_IJNS4_1CILi2EEENSA_ILi1EEESC_EEENS1_35KernelTmaWarpSpecializedCooperativeEEENS5_IJNSA_ILi512EEENSA_ILi256EEENSA_ILi32EEEEEENS_12float_e4m3_tENS5_IJlSC_lEEESK_SL_NS4_8TiledMMAINS4_8MMA_AtomIJNS4_4SM904GMMA31MMA_64x256x32_F32E4M3E4M3_SS_TNILNSP_7ScaleInE1ELSR_1EEEEEENS4_6LayoutISD_NS5_IJSC_NSA_ILi0EEESV_EEEEENS5_IJNS4_10UnderscoreESY_SY_EEEEENS4_13SM90_TMA_LOADENS4_14ComposedLayoutINS4_7SwizzleILi1ELi4ELi3EEENS4_18smem_ptr_flag_bitsILi8EEENSU_INS5_IJNSA_ILi8EEESI_EEENS5_IJSI_SC_EEEEEEEvNS4_8identityENS4_23SM90_TMA_LOAD_MULTICASTES1B_vS1C_EENS_8epilogue10collective6detail29Sm90TmaWarpSpecializedAdapterINS1G_15DefaultEpilogueISK_SL_SL_NS1F_6thread17LinearCombinationISK_Li1EffLNS1K_9ScaleType4KindE0ELNS_15FloatRoundStyleE2ESK_EENS1_15EpilogueDefaultEEEEEvvEEEEvNT_6ParamsE --------------------------
	.section	.text._ZN7cutlass13device_kernelINS_4gemm6kernel13GemmUniversalIN4cute5tupleIJiiiiEEENS1_10collective13CollectiveMmaINS1_37MainloopSm90TmaGmmaWarpSpecializedFP8ILi9ENS5_IJNS4_1CILi2EEENSA_ILi1EEESC_EEENS1_35KernelTmaWarpSpecializedCooperativeEEENS5_IJNSA_ILi512EEENSA_ILi256EEENSA_ILi32EEEEEENS_12float_e4m3_tENS5_IJlSC_lEEESK_SL_NS4_8TiledMMAINS4_8MMA_AtomIJNS4_4SM904GMMA31MMA_64x256x32_F32E4M3E4M3_SS_TNILNSP_7ScaleInE1ELSR_1EEEEEENS4_6LayoutISD_NS5_IJSC_NSA_ILi0EEESV_EEEEENS5_IJNS4_10UnderscoreESY_SY_EEEEENS4_13SM90_TMA_LOADENS4_14ComposedLayoutINS4_7SwizzleILi1ELi4ELi3EEENS4_18smem_ptr_flag_bitsILi8EEENSU_INS5_IJNSA_ILi8EEESI_EEENS5_IJSI_SC_EEEEEEEvNS4_8identityENS4_23SM90_TMA_LOAD_MULTICASTES1B_vS1C_EENS_8epilogue10collective6detail29Sm90TmaWarpSpecializedAdapterINS1G_15DefaultEpilogueISK_SL_SL_NS1F_6thread17LinearCombinationISK_Li1EffLNS1K_9ScaleType4KindE0ELNS_15FloatRoundStyleE2ESK_EENS1_15EpilogueDefaultEEEEEvvEEEEvNT_6ParamsE,"ax",@progbits
	.align	128
.text._ZN7cutlass13device_kernelINS_4gemm6kernel13GemmUniversalIN4cute5tupleIJiiiiEEENS1_10collective13CollectiveMmaINS1_37MainloopSm90TmaGmmaWarpSpecializedFP8ILi9ENS5_IJNS4_1CILi2EEENSA_ILi1EEESC_EEENS1_35KernelTmaWarpSpecializedCooperativeEEENS5_IJNSA_ILi512EEENSA_ILi256EEENSA_ILi32EEEEEENS_12float_e4m3_tENS5_IJlSC_lEEESK_SL_NS4_8TiledMMAINS4_8MMA_AtomIJNS4_4SM904GMMA31MMA_64x256x32_F32E4M3E4M3_SS_TNILNSP_7ScaleInE1ELSR_1EEEEEENS4_6LayoutISD_NS5_IJSC_NSA_ILi0EEESV_EEEEENS5_IJNS4_10UnderscoreESY_SY_EEEEENS4_13SM90_TMA_LOADENS4_14ComposedLayoutINS4_7SwizzleILi1ELi4ELi3EEENS4_18smem_ptr_flag_bitsILi8EEENSU_INS5_IJNSA_ILi8EEESI_EEENS5_IJSI_SC_EEEEEEEvNS4_8identityENS4_23SM90_TMA_LOAD_MULTICASTES1B_vS1C_EENS_8epilogue10collective6detail29Sm90TmaWarpSpecializedAdapterINS1G_15DefaultEpilogueISK_SL_SL_NS1F_6thread17LinearCombinationISK_Li1EffLNS1K_9ScaleType4KindE0ELNS_15FloatRoundStyleE2ESK_EENS1_15EpilogueDefaultEEEEEvvEEEEvNT_6ParamsE:
        .type           _ZN7cutlass13device_kernelINS_4gemm6kernel13GemmUniversalIN4cute5tupleIJiiiiEEENS1_10collective13CollectiveMmaINS1_37MainloopSm90TmaGmmaWarpSpecializedFP8ILi9ENS5_IJNS4_1CILi2EEENSA_ILi1EEESC_EEENS1_35KernelTmaWarpSpecializedCooperativeEEENS5_IJNSA_ILi512EEENSA_ILi256EEENSA_ILi32EEEEEENS_12float_e4m3_tENS5_IJlSC_lEEESK_SL_NS4_8TiledMMAINS4_8MMA_AtomIJNS4_4SM904GMMA31MMA_64x256x32_F32E4M3E4M3_SS_TNILNSP_7ScaleInE1ELSR_1EEEEEENS4_6LayoutISD_NS5_IJSC_NSA_ILi0EEESV_EEEEENS5_IJNS4_10UnderscoreESY_SY_EEEEENS4_13SM90_TMA_LOADENS4_14ComposedLayoutINS4_7SwizzleILi1ELi4ELi3EEENS4_18smem_ptr_flag_bitsILi8EEENSU_INS5_IJNSA_ILi8EEESI_EEENS5_IJSI_SC_EEEEEEEvNS4_8identityENS4_23SM90_TMA_LOAD_MULTICASTES1B_vS1C_EENS_8epilogue10collective6detail29Sm90TmaWarpSpecializedAdapterINS1G_15DefaultEpilogueISK_SL_SL_NS1F_6thread17LinearCombinationISK_Li1EffLNS1K_9ScaleType4KindE0ELNS_15FloatRoundStyleE2ESK_EENS1_15EpilogueDefaultEEEEEvvEEEEvNT_6ParamsE,@function
        .size           _ZN7cutlass13device_kernelINS_4gemm6kernel13GemmUniversalIN4cute5tupleIJiiiiEEENS1_10collective13CollectiveMmaINS1_37MainloopSm90TmaGmmaWarpSpecializedFP8ILi9ENS5_IJNS4_1CILi2EEENSA_ILi1EEESC_EEENS1_35KernelTmaWarpSpecializedCooperativeEEENS5_IJNSA_ILi512EEENSA_ILi256EEENSA_ILi32EEEEEENS_12float_e4m3_tENS5_IJlSC_lEEESK_SL_NS4_8TiledMMAINS4_8MMA_AtomIJNS4_4SM904GMMA31MMA_64x256x32_F32E4M3E4M3_SS_TNILNSP_7ScaleInE1ELSR_1EEEEEENS4_6LayoutISD_NS5_IJSC_NSA_ILi0EEESV_EEEEENS5_IJNS4_10UnderscoreESY_SY_EEEEENS4_13SM90_TMA_LOADENS4_14ComposedLayoutINS4_7SwizzleILi1ELi4ELi3EEENS4_18smem_ptr_flag_bitsILi8EEENSU_INS5_IJNSA_ILi8EEESI_EEENS5_IJSI_SC_EEEEEEEvNS4_8identityENS4_23SM90_TMA_LOAD_MULTICASTES1B_vS1C_EENS_8epilogue10collective6detail29Sm90TmaWarpSpecializedAdapterINS1G_15DefaultEpilogueISK_SL_SL_NS1F_6thread17LinearCombinationISK_Li1EffLNS1K_9ScaleType4KindE0ELNS_15FloatRoundStyleE2ESK_EENS1_15EpilogueDefaultEEEEEvvEEEEvNT_6ParamsE,(.L_x_217 - _ZN7cutlass13device_kernelINS_4gemm6kernel13GemmUniversalIN4cute5tupleIJiiiiEEENS1_10collective13CollectiveMmaINS1_37MainloopSm90TmaGmmaWarpSpecializedFP8ILi9ENS5_IJNS4_1CILi2EEENSA_ILi1EEESC_EEENS1_35KernelTmaWarpSpecializedCooperativeEEENS5_IJNSA_ILi512EEENSA_ILi256EEENSA_ILi32EEEEEENS_12float_e4m3_tENS5_IJlSC_lEEESK_SL_NS4_8TiledMMAINS4_8MMA_AtomIJNS4_4SM904GMMA31MMA_64x256x32_F32E4M3E4M3_SS_TNILNSP_7ScaleInE1ELSR_1EEEEEENS4_6LayoutISD_NS5_IJSC_NSA_ILi0EEESV_EEEEENS5_IJNS4_10UnderscoreESY_SY_EEEEENS4_13SM90_TMA_LOADENS4_14ComposedLayoutINS4_7SwizzleILi1ELi4ELi3EEENS4_18smem_ptr_flag_bitsILi8EEENSU_INS5_IJNSA_ILi8EEESI_EEENS5_IJSI_SC_EEEEEEEvNS4_8identityENS4_23SM90_TMA_LOAD_MULTICASTES1B_vS1C_EENS_8epilogue10collective6detail29Sm90TmaWarpSpecializedAdapterINS1G_15DefaultEpilogueISK_SL_SL_NS1F_6thread17LinearCombinationISK_Li1EffLNS1K_9ScaleType4KindE0ELNS_15FloatRoundStyleE2ESK_EENS1_15EpilogueDefaultEEEEEvvEEEEvNT_6ParamsE)
        .other          _ZN7cutlass13device_kernelINS_4gemm6kernel13GemmUniversalIN4cute5tupleIJiiiiEEENS1_10collective13CollectiveMmaINS1_37MainloopSm90TmaGmmaWarpSpecializedFP8ILi9ENS5_IJNS4_1CILi2EEENSA_ILi1EEESC_EEENS1_35KernelTmaWarpSpecializedCooperativeEEENS5_IJNSA_ILi512EEENSA_ILi256EEENSA_ILi32EEEEEENS_12float_e4m3_tENS5_IJlSC_lEEESK_SL_NS4_8TiledMMAINS4_8MMA_AtomIJNS4_4SM904GMMA31MMA_64x256x32_F32E4M3E4M3_SS_TNILNSP_7ScaleInE1ELSR_1EEEEEENS4_6LayoutISD_NS5_IJSC_NSA_ILi0EEESV_EEEEENS5_IJNS4_10UnderscoreESY_SY_EEEEENS4_13SM90_TMA_LOADENS4_14ComposedLayoutINS4_7SwizzleILi1ELi4ELi3EEENS4_18smem_ptr_flag_bitsILi8EEENSU_INS5_IJNSA_ILi8EEESI_EEENS5_IJSI_SC_EEEEEEEvNS4_8identityENS4_23SM90_TMA_LOAD_MULTICASTES1B_vS1C_EENS_8epilogue10collective6detail29Sm90TmaWarpSpecializedAdapterINS1G_15DefaultEpilogueISK_SL_SL_NS1F_6thread17LinearCombinationISK_Li1EffLNS1K_9ScaleType4KindE0ELNS_15FloatRoundStyleE2ESK_EENS1_15EpilogueDefaultEEEEEvvEEEEvNT_6ParamsE,@"STO_CUDA_ENTRY STV_DEFAULT"
_ZN7cutlass13device_kernelINS_4gemm6kernel13GemmUniversalIN4cute5tupleIJiiiiEEENS1_10collective13CollectiveMmaINS1_37MainloopSm90TmaGmmaWarpSpecializedFP8ILi9ENS5_IJNS4_1CILi2EEENSA_ILi1EEESC_EEENS1_35KernelTmaWarpSpecializedCooperativeEEENS5_IJNSA_ILi512EEENSA_ILi256EEENSA_ILi32EEEEEENS_12float_e4m3_tENS5_IJlSC_lEEESK_SL_NS4_8TiledMMAINS4_8MMA_AtomIJNS4_4SM904GMMA31MMA_64x256x32_F32E4M3E4M3_SS_TNILNSP_7ScaleInE1ELSR_1EEEEEENS4_6LayoutISD_NS5_IJSC_NSA_ILi0EEESV_EEEEENS5_IJNS4_10UnderscoreESY_SY_EEEEENS4_13SM90_TMA_LOADENS4_14ComposedLayoutINS4_7SwizzleILi1ELi4ELi3EEENS4_18smem_ptr_flag_bitsILi8EEENSU_INS5_IJNSA_ILi8EEESI_EEENS5_IJSI_SC_EEEEEEEvNS4_8identityENS4_23SM90_TMA_LOAD_MULTICASTES1B_vS1C_EENS_8epilogue10collective6detail29Sm90TmaWarpSpecializedAdapterINS1G_15DefaultEpilogueISK_SL_SL_NS1F_6thread17LinearCombinationISK_Li1EffLNS1K_9ScaleType4KindE0ELNS_15FloatRoundStyleE2ESK_EENS1_15EpilogueDefaultEEEEEvvEEEEvNT_6ParamsE:
[----:B------:R-:W0:Y:S02]  /*0000*/  LDC R1, c[0x0][0x28] ;  /* 0x00000a00ff017b82 */ /* 0x000e240000000800 */
[----:B0-----:R-:W-:Y:S01]  /*0010*/  VIADD R1, R1, 0xffffed80 ;  /* 0xffffed8001017836 */ /* 0x001fe20000000000 */
[----:B------:R-:W0:Y:S01]  /*0020*/  S2R R4, SR_TID.X ;  /* 0x0000000000047919 */ /* 0x000e220000002100 */
[----:B------:R-:W-:Y:S01]  /*0030*/  ELECT P0, URZ, PT ;  /* 0x00000000003f782f */ /* 0x000fe20003800000 */
[----:B------:R-:W-:Y:S01]  /*0040*/  BSSY B0, `(.L_x_0) ;  /* 0x0000015000007945 */ /* 0x000fe20003800000 */
[--C-:B0-----:R-:W-:Y:S02]  /*0050*/  SHF.R.U32.HI R0, RZ, 0x5, R4.reuse ;  /* 0x00000005ff007819 */ /* 0x101fe40000011604 */
[----:B------:R-:W-:-:S03]  /*0060*/  SHF.R.U32.HI R2, RZ, 0x7, R4 ;  /* 0x00000007ff027819 */ /* 0x000fc60000011604 */
[----:B------:R-:W0:Y:S04]  /*0070*/  SHFL.IDX PT, R3, R0, RZ, 0x1f ;  /* 0x00001fff00037589 */ /* 0x000e2800000e0000 */
[----:B------:R-:W1:Y:S01]  /*0080*/  SHFL.IDX PT, R2, R2, RZ, 0x1f ;  /* 0x00001fff02027589 */ /* 0x000e6200000e0000 */
[----:B0-----:R-:W-:Y:S02]  /*0090*/  R2UR UR4, R3 ;  /* 0x00000000030472ca */ /* 0x001fe400000e0000 */
[----:B-1----:R-:W-:-:S11]  /*00a0*/  R2UR UR6, R2 ;  /* 0x00000000020672ca */ /* 0x002fd600000e0000 */
[----:B------:R-:W-:Y:S02]  /*00b0*/  USHF.R.S32.HI UR5, URZ, 0x1f, UR4 ;  /* 0x0000001f3f057899 */ /* 0x000fe40008011404 */
[----:B------:R-:W-:Y:S02]  /*00c0*/  ISETP.NE.OR P0, PT, RZ, UR4, !P0 ;  /* 0x00000004ff007c0c */ /* 0x000fe4000c705670 */
[----:B------:R-:W-:-:S04]  /*00d0*/  ULEA.HI UR5, UR5, UR4, URZ, 0x2 ;  /* 0x0000000405057291 */ /* 0x000fc8000f8f103f */
[----:B------:R-:W-:-:S04]  /*00e0*/  ULOP3.LUT UR5, UR5, 0xfffffffc, URZ, 0xc0, !UPT ;  /* 0xfffffffc05057892 */ /* 0x000fc8000f8ec03f */
[----:B------:R-:W-:-:S03]  /*00f0*/  UIADD3 UR8, UR4, -UR5, URZ ;  /* 0x8000000504087290 */ /* 0x000fc6000fffe03f */
[----:B------:R-:W-:Y:S09]  /*0100*/  @P0 BRA `(.L_x_1) ;  /* 0x0000000000200947 */ /* 0x000ff20003800000 */
[----:B------:R-:W-:Y:S02]  /*0110*/  ULDC.64 UR4, c[0x0][0x198] ;  /* 0x0000660000047ab9 */ /* 0x000fe40000000a00 */
[----:B------:R-:W-:Y:S02]  /*0120*/  UIADD3 UR10, UP0, UR4, 0xf0, URZ ;  /* 0x000000f0040a7890 */ /* 0x000fe4000ff1e03f */
[----:B------:R-:W-:Y:S02]  /*0130*/  UIADD3 UR4, UP1, UR4, 0x1f0, URZ ;  /* 0x000001f004047890 */ /* 0x000fe4000ff3e03f */
[----:B------:R-:W-:Y:S02]  /*0140*/  UIADD3.X UR11, URZ, UR5, URZ, UP0, !UPT ;  /* 0x000000053f0b7290 */ /* 0x000fe400087fe43f */
[----:B------:R-:W-:-:S07]  /*0150*/  UIADD3.X UR5, URZ, UR5, URZ, UP1, !UPT ;  /* 0x000000053f057290 */ /* 0x000fce0008ffe43f */
[----:B------:R0:W-:Y:S02]  /*0160*/  UTMACCTL.PF [UR10] ;  /* 0x000000000a0079b9 */ /* 0x0001e40008040000 */
[----:B------:R0:W-:Y:S02]  /*0170*/  UTMACCTL.PF [UR4] ;  /* 0x00000000040079b9 */ /* 0x0001e40008040000 */
[----:B0-----:R-:W-:Y:S01]  /*0180*/  NOP ;  /* 0x0000000000007918 */ /* 0x001fe20000000000 */
.L_x_1:
[----:B------:R-:W-:Y:S05]  /*0190*/  BSYNC B0 ;  /* 0x0000000000007941 */ /* 0x000fea0003800000 */
.L_x_0:
[----:B------:R-:W0:Y:S01]  /*01a0*/  SHFL.IDX PT, R3, R0, RZ, 0x1f ;  /* 0x00001fff00037589 */ /* 0x000e2200000e0000 */
[----:B------:R-:W-:Y:S01]  /*01b0*/  UISETP.NE.AND UP0, UPT, UR8, 0x3, UPT ;  /* 0x000000030800788c */ /* 0x000fe2000bf05270 */
[----:B------:R-:W-:Y:S01]  /*01c0*/  ISETP.NE.AND P1, PT, RZ, UR6, PT ;  /* 0x00000006ff007c0c */ /* 0x000fe2000bf25270 */
[----:B------:R-:W-:Y:S02]  /*01d0*/  UIADD3 UR10, UR6, -0x1, URZ ;  /* 0xffffffff060a7890 */ /* 0x000fe4000fffe03f */
[----:B------:R-:W-:Y:S02]  /*01e0*/  UISETP.EQ.OR UP0, UPT, UR8, URZ, !UP0 ;  /* 0x0000003f0800728c */ /* 0x000fe4000c702670 */
[----:B------:R-:W-:Y:S02]  /*01f0*/  UISETP.GE.U32.AND UP1, UPT, UR10, 0x2, UPT ;  /* 0x000000020a00788c */ /* 0x000fe4000bf26070 */
[----:B------:R-:W-:-:S04]  /*0200*/  UISETP.EQ.AND UP0, UPT, UR6, URZ, UP0 ;  /* 0x0000003f0600728c */ /* 0x000fc80008702270 */
[----:B------:R-:W-:-:S04]  /*0210*/  USEL UR13, URZ, 0x1, !UP0 ;  /* 0x000000013f0d7887 */ /* 0x000fc8000c000000 */
[----:B------:R-:W-:Y:S01]  /*0220*/  USEL UR13, UR13, 0x2, UP1 ;  /* 0x000000020d0d7887 */ /* 0x000fe20008800000 */
[----:B0-----:R-:W-:-:S13]  /*0230*/  ISETP.NE.AND P0, PT, R3, RZ, PT ;  /* 0x000000ff0300720c */ /* 0x001fda0003f05270 */
[----:B------:R-:W-:Y:S05]  /*0240*/  @P0 BRA `(.L_x_2) ;  /* 0x00000000008c0947 */ /* 0x000fea0003800000 */
[----:B------:R-:W-:Y:S01]  /*0250*/  ELECT P0, URZ, PT ;  /* 0x00000000003f782f */ /* 0x000fe20003800000 */
[----:B------:R-:W-:-:S12]  /*0260*/  BSSY B0, `(.L_x_2) ;  /* 0x0000021000007945 */ /* 0x000fd80003800000 */
[----:B------:R-:W-:Y:S05]  /*0270*/  @!P0 BRA `(.L_x_3) ;  /* 0x00000000007c8947 */ /* 0x000fea0003800000 */
[----:B------:R-:W0:Y:S01]  /*0280*/  S2UR UR9, SR_CgaCtaId ;  /* 0x00000000000979c3 */ /* 0x000e220000008800 */
[----:B------:R-:W-:Y:S01]  /*0290*/  UMOV UR4, 0x400 ;  /* 0x0000040000047882 */ /* 0x000fe20000000000 */
[----:B------:R-:W-:Y:S01]  /*02a0*/  UMOV UR5, 0x1 ;  /* 0x0000000100057882 */ /* 0x000fe20000000000 */
[----:B------:R-:W-:Y:S02]  /*02b0*/  UMOV UR6, 0x4 ;  /* 0x0000000400067882 */ /* 0x000fe40000000000 */
[----:B------:R-:W-:-:S04]  /*02c0*/  UIADD3 UR6, -UR6, 0x100000, URZ ;  /* 0x0010000006067890 */ /* 0x000fc8000fffe13f */
[----:B------:R-:W-:Y:S02]  /*02d0*/  USHF.L.U32 UR7, UR6, 0xb, URZ ;  /* 0x0000000b06077899 */ /* 0x000fe4000800063f */
[----:B------:R-:W-:Y:S02]  /*02e0*/  USHF.L.U32 UR6, UR6, 0x1, URZ ;  /* 0x0000000106067899 */ /* 0x000fe4000800063f */
[----:B0-----:R-:W-:Y:S02]  /*02f0*/  ULEA UR9, UR9, UR4, 0x18 ;  /* 0x0000000409097291 */ /* 0x001fe4000f8ec03f */
[----:B------:R-:W-:-:S04]  /*0300*/  UIADD3 UR4, -UR5, 0x100000, URZ ;  /* 0x0010000005047890 */ /* 0x000fc8000fffe13f */
[----:B------:R-:W-:Y:S02]  /*0310*/  USHF.L.U32 UR5, UR4, 0xb, URZ ;  /* 0x0000000b04057899 */ /* 0x000fe4000800063f */
[----:B------:R-:W-:Y:S01]  /*0320*/  USHF.L.U32 UR4, UR4, 0x1, URZ ;  /* 0x0000000104047899 */ /* 0x000fe2000800063f */
[----:B------:R-:W0:Y:S11]  /*0330*/  FENCE.VIEW.ASYNC.S ;  /* 0x00000000000073c6 */ /* 0x000e360000000000 */
[----:B0-----:R0:W1:Y:S01]  /*0340*/  SYNCS.EXCH.64 URZ, [UR9], UR4 ;  /* 0x00000004093f75b2 */ /* 0x0010620008000100 */
[----:B------:R0:W2:Y:S01]  /*0350*/  SYNCS.EXCH.64 URZ, [UR9+0x48], UR6 ;  /* 0x00004806093f75b2 */ /* 0x0000a20008000100 */
[----:B------:R0:W3:Y:S01]  /*0360*/  SYNCS.EXCH.64 URZ, [UR9+0x8], UR4 ;  /* 0x00000804093f75b2 */ /* 0x0000e20008000100 */
[----:B------:R0:W4:Y:S01]  /*0370*/  SYNCS.EXCH.64 URZ, [UR9+0x50], UR6 ;  /* 0x00005006093f75b2 */ /* 0x0001220008000100 */
[----:B------:R0:W0:Y:S01]  /*0380*/  SYNCS.EXCH.64 URZ, [UR9+0x10], UR4 ;  /* 0x00001004093f75b2 */ /* 0x0000220008000100 */
        /* <DEDUP_REMOVED lines=13> */
[----:B------:R-:W-:Y:S01]  /*0460*/  NOP ;  /* 0x0000000000007918 */ /* 0x000fe20000000000 */
.L_x_3:
[----:B0-----:R-:W-:Y:S05]  /*0470*/  BSYNC B0 ;  /* 0x0000000000007941 */ /* 0x001fea0003800000 */
.L_x_2:
[----:B------:R-:W-:Y:S01]  /*0480*/  SHF.R.S32.HI R2, RZ, 0x1f, R4 ;  /* 0x0000001fff027819 */ /* 0x000fe20000011404 */
[----:B------:R-:W0:Y:S01]  /*0490*/  SHFL.IDX PT, R0, R0, RZ, 0x1f ;  /* 0x00001fff00007589 */ /* 0x000e2200000e0000 */
[----:B------:R-:W5:Y:S01]  /*04a0*/  S2UR UR9, SR_CTAID.X ;  /* 0x00000000000979c3 */ /* 0x000f620000002500 */
[----:B------:R-:W-:Y:S02]  /*04b0*/  ELECT P0, URZ, PT ;  /* 0x00000000003f782f */ /* 0x000fe40003800000 */
[----:B------:R-:W-:Y:S01]  /*04c0*/  LEA.HI R2, R2, R4, RZ, 0x7 ;  /* 0x0000000402027211 */ /* 0x000fe200078f38ff */
[----:B------:R-:W-:Y:S01]  /*04d0*/  ULDC UR4, c[0x0][0x150] ;  /* 0x0000540000047ab9 */ /* 0x000fe20000000800 */
[----:B------:R-:W-:Y:S01]  /*04e0*/  SHF.R.S32.HI R6, RZ, 0x1f, R3 ;  /* 0x0000001fff067819 */ /* 0x000fe20000011403 */
[----:B------:R-:W-:Y:S01]  /*04f0*/  NOP ;  /* 0x0000000000007918 */ /* 0x000fe20000000000 */
[----:B------:R-:W-:Y:S01]  /*0500*/  LOP3.LUT R2, R2, 0xffffff80, RZ, 0xc0, !PT ;  /* 0xffffff8002027812 */ /* 0x000fe200078ec0ff */
[----:B------:R-:W-:Y:S01]  /*0510*/  NOP ;  /* 0x0000000000007918 */ /* 0x000fe20000000000 */
[----:B------:R-:W-:Y:S01]  /*0520*/  LEA.HI R6, R6, R3, RZ, 0x2 ;  /* 0x0000000306067211 */ /* 0x000fe200078f10ff */
[----:B------:R-:W1:Y:S02]  /*0530*/  LDC R8, c[0x0][0x144] ;  /* 0x00005100ff087b82 */ /* 0x000e640000000800 */
[----:B------:R-:W-:Y:S01]  /*0540*/  IMAD.IADD R4, R4, 0x1, -R2 ;  /* 0x0000000104047824 */ /* 0x000fe200078e0a02 */
[----:B------:R-:W-:Y:S01]  /*0550*/  LOP3.LUT R6, R6, 0x3ffffffc, RZ, 0xc0, !PT ;  /* 0x3ffffffc06067812 */ /* 0x000fe200078ec0ff */
[----:B------:R-:W2:Y:S03]  /*0560*/  S2R R2, SR_CTAID.Y ;  /* 0x0000000000027919 */ /* 0x000ea60000002600 */
[----:B------:R-:W-:Y:S01]  /*0570*/  SHF.R.S32.HI R5, RZ, 0x1f, R4 ;  /* 0x0000001fff057819 */ /* 0x000fe20000011404 */
[----:B------:R-:W-:Y:S01]  /*0580*/  IMAD.IADD R6, R3, 0x1, -R6 ;  /* 0x0000000103067824 */ /* 0x000fe200078e0a06 */
[----:B------:R-:W3:Y:S02]  /*0590*/  LDC R15, c[0x0][0x148] ;  /* 0x00005200ff0f7b82 */ /* 0x000ee40000000800 */
[----:B------:R-:W-:-:S02]  /*05a0*/  LEA.HI R5, R5, R4, RZ, 0x3 ;  /* 0x0000000405057211 */ /* 0x000fc400078f18ff */
[----:B0-----:R-:W-:Y:S02]  /*05b0*/  ISETP.NE.OR P0, PT, R0, RZ, !P0 ;  /* 0x000000ff0000720c */ /* 0x001fe40004705670 */
[--C-:B------:R-:W-:Y:S02]  /*05c0*/  SHF.R.S32.HI R0, RZ, 0x3, R5.reuse ;  /* 0x00000003ff007819 */ /* 0x100fe40000011405 */
[----:B------:R-:W-:Y:S02]  /*05d0*/  SHF.R.S32.HI R5, RZ, 0x1f, R5 ;  /* 0x0000001fff057819 */ /* 0x000fe40000011405 */
[----:B-----5:R-:W-:Y:S02]  /*05e0*/  I2FP.F32.U32 R7, UR9 ;  /* 0x0000000900077c45 */ /* 0x020fe40008201000 */
[----:B------:R-:W-:-:S03]  /*05f0*/  LEA.HI R5, R5, R0, RZ, 0x2 ;  /* 0x0000000005057211 */ /* 0x000fc600078f10ff */
[----:B------:R-:W-:Y:S01]  /*0600*/  FMUL R7, R7, UR4 ;  /* 0x0000000407077c20 */ /* 0x000fe20008400000 */
[----:B------:R-:W-:Y:S01]  /*0610*/  LOP3.LUT R5, R5, 0xfffffffc, RZ, 0xc0, !PT ;  /* 0xfffffffc05057812 */ /* 0x000fe200078ec0ff */
[----:B------:R-:W-:Y:S01]  /*0620*/  VOTEU.ALL UP0, P0 ;  /* 0x00000000003f7886 */ /* 0x000fe20000000000 */
[----:B------:R-:W-:Y:S01]  /*0630*/  ULDC UR4, c[0x0][0x154] ;  /* 0x0000550000047ab9 */ /* 0x000fe20000000800 */
[----:B------:R-:W-:Y:S02]  /*0640*/  VOTEU.ALL UP1, P0 ;  /* 0x00000000003f7886 */ /* 0x000fe40000020000 */
[----:B------:R-:W0:Y:S01]  /*0650*/  F2I.U32.TRUNC.NTZ R7, R7 ;  /* 0x0000000700077305 */ /* 0x000e22000020f000 */
[----:B------:R-:W-:Y:S01]  /*0660*/  IMAD.IADD R5, R0, 0x1, -R5 ;  /* 0x0000000100057824 */ /* 0x000fe200078e0a05 */
[----:B------:R-:W5:Y:S01]  /*0670*/  @!UP0 S2UR UR7, SR_CgaCtaId ;  /* 0x00000000000789c3 */ /* 0x000f620000008800 */
[----:B------:R-:W-:Y:S02]  /*0680*/  @!UP0 UMOV UR6, 0x400 ;  /* 0x0000040000068882 */ /* 0x000fe40000000000 */
[----:B------:R-:W-:Y:S01]  /*0690*/  IMAD R5, R6, 0x4, R5 ;  /* 0x0000000406057824 */ /* 0x000fe200078e0205 */
[----:B--2---:R-:W-:-:S04]  /*06a0*/  I2FP.F32.U32 R6, R2 ;  /* 0x0000000200067245 */ /* 0x004fc80000201000 */
[----:B------:R-:W-:Y:S01]  /*06b0*/  LEA.HI R0, R5, R5, RZ, 0x1 ;  /* 0x0000000505007211 */ /* 0x000fe200078f08ff */
[----:B------:R-:W-:Y:S01]  /*06c0*/  FMUL R6, R6, UR4 ;  /* 0x0000000406067c20 */ /* 0x000fe20008400000 */
[----:B------:R-:W-:Y:S02]  /*06d0*/  UMOV UR4, 0x20 ;  /* 0x0000002000047882 */ /* 0x000fe40000000000 */
[----:B------:R-:W-:Y:S01]  /*06e0*/  LOP3.LUT R0, R0, 0xfffffffe, RZ, 0xc0, !PT ;  /* 0xfffffffe00007812 */ /* 0x000fe200078ec0ff */
[----:B0-----:R-:W-:Y:S01]  /*06f0*/  IMAD.MOV R13, RZ, RZ, -R7 ;  /* 0x000000ffff0d7224 */ /* 0x001fe200078e0a07 */
[----:B------:R-:W-:-:S04]  /*0700*/  @!UP0 UIADD3 UR4, -UR4, 0x100000, URZ ;  /* 0x0010000004048890 */ /* 0x000fc8000fffe13f */
[----:B------:R-:W-:Y:S02]  /*0710*/  @!UP0 USHF.L.U32 UR5, UR4, 0xb, URZ ;  /* 0x0000000b04058899 */ /* 0x000fe4000800063f */
[----:B------:R-:W-:Y:S01]  /*0720*/  @!UP0 USHF.L.U32 UR4, UR4, 0x1, URZ ;  /* 0x0000000104048899 */ /* 0x000fe2000800063f */
[----:B------:R-:W0:Y:S01]  /*0730*/  F2I.U32.TRUNC.NTZ R6, R6 ;  /* 0x0000000600067305 */ /* 0x000e22000020f000 */
[----:B------:R-:W2:Y:S01]  /*0740*/  LDC R7, c[0x0][0x140] ;  /* 0x00005000ff077b82 */ /* 0x000ea20000000800 */
[----:B-1----:R-:W-:Y:S02]  /*0750*/  IMAD R13, R8, R13, UR9 ;  /* 0x00000009080d7e24 */ /* 0x002fe4000f8e020d */
[----:B------:R-:W-:-:S05]  /*0760*/  IMAD.IADD R0, R5, 0x1, -R0 ;  /* 0x0000000105007824 */ /* 0x000fca00078e0a00 */
[----:B------:R-:W-:Y:S01]  /*0770*/  ISETP.NE.AND P2, PT, R0, R13, PT ;  /* 0x0000000d0000720c */ /* 0x000fe20003f45270 */
[C---:B------:R-:W-:Y:S01]  /*0780*/  IMAD.SHL.U32 R0, R5.reuse, 0x4, RZ ;  /* 0x0000000405007824 */ /* 0x040fe200078e00ff */
[----:B-----5:R-:W-:Y:S01]  /*0790*/  @!UP0 ULEA UR6, UR7, UR6, 0x18 ;  /* 0x0000000607068291 */ /* 0x020fe2000f8ec03f */
[----:B------:R-:W-:Y:S01]  /*07a0*/  VOTEU.ALL UP0, P0 ;  /* 0x00000000003f7886 */ /* 0x000fe20000000000 */
[----:B------:R-:W-:Y:S01]  /*07b0*/  LOP3.LUT P0, RZ, R4, 0x7, RZ, 0xc0, !PT ;  /* 0x0000000704ff7812 */ /* 0x000fe2000780c0ff */
[----:B0-----:R-:W-:Y:S01]  /*07c0*/  IMAD.MOV R12, RZ, RZ, -R6 ;  /* 0x000000ffff0c7224 */ /* 0x001fe200078e0a06 */
[----:B------:R-:W-:-:S03]  /*07d0*/  LOP3.LUT R9, R5, 0xc, R0, 0x78, !PT ;  /* 0x0000000c05097812 */ /* 0x000fc600078e7800 */
[----:B---3--:R-:W-:Y:S01]  /*07e0*/  IMAD R5, R15, R12, R2 ;  /* 0x0000000c0f057224 */ /* 0x008fe200078e0202 */
[C---:B------:R-:W-:Y:S01]  /*07f0*/  ISETP.LT.U32.AND P0, PT, R9.reuse, 0x2, !P0 ;  /* 0x000000020900780c */ /* 0x040fe20004701070 */
[----:B------:R0:W-:Y:S02]  /*0800*/  STL [R1+0xc68], R9 ;  /* 0x000c680901007387 */ /* 0x0001e40000100800 */
[----:B------:R-:W-:Y:S02]  /*0810*/  @P2 LEA.HI R0, R9, R9, RZ, 0x1 ;  /* 0x0000000909002211 */ /* 0x000fe400078f08ff */
[----:B------:R-:W1:Y:S02]  /*0820*/  FENCE.VIEW.ASYNC.S ;  /* 0x00000000000073c6 */ /* 0x000e640000000000 */
[----:B-1----:R0:W1:Y:S01]  /*0830*/  @!UP0 SYNCS.EXCH.64 URZ, [UR6+0xa0], UR4 ;  /* 0x0000a004063f85b2 */ /* 0x0020620008000100 */
[----:B--2---:R-:W-:Y:S02]  /*0840*/  ISETP.EQ.U32.AND P4, PT, R7, 0x1, PT ;  /* 0x000000010700780c */ /* 0x004fe40003f82070 */
[----:B------:R-:W-:-:S04]  /*0850*/  @P2 SHF.R.S32.HI R0, RZ, 0x1, R0 ;  /* 0x00000001ff002819 */ /* 0x000fc80000011400 */
[----:B------:R-:W-:Y:S01]  /*0860*/  @P2 ISETP.NE.AND P3, PT, R0, R5, PT ;  /* 0x000000050000220c */ /* 0x000fe20003f65270 */
[----:B------:R-:W-:Y:S01]  /*0870*/  IMAD.MOV.U32 R0, RZ, RZ, 0x1 ;  /* 0x00000001ff007424 */ /* 0x000fe200078e00ff */
[----:B------:R-:W-:Y:S02]  /*0880*/  SEL R5, RZ, 0x1, !P0 ;  /* 0x00000001ff057807 */ /* 0x000fe40004000000 */
[----:B------:R-:W-:-:S04]  /*0890*/  @P2 SEL R0, RZ, 0x1, P3 ;  /* 0x00000001ff002807 */ /* 0x000fc80001800000 */
[----:B------:R-:W-:Y:S01]  /*08a0*/  LOP3.LUT R0, R0, R5, RZ, 0xc0, !PT ;  /* 0x0000000500007212 */ /* 0x000fe200078ec0ff */
[----:B------:R0:W2:Y:S01]  /*08b0*/  @!UP1 SYNCS.EXCH.64 URZ, [UR6+0xa8], UR4 ;  /* 0x0000a804063f95b2 */ /* 0x0000a20008000100 */
[----:B------:R-:W-:-:S03]  /*08c0*/  NOP ;  /* 0x0000000000007918 */ /* 0x000fc60000000000 */
[----:B------:R0:W-:Y:S01]  /*08d0*/  STL [R1+0xc64], R0 ;  /* 0x000c640001007387 */ /* 0x0001e20000100800 */
[----:B-1----:R-:W-:Y:S05]  /*08e0*/  @!P4 BRA `(.L_x_4) ;  /* 0x000000000008c947 */ /* 0x002fea0003800000 */
[----:B--2-4-:R-:W-:Y:S01]  /*08f0*/  UCGABAR_ARV ;  /* 0x00000000000079c7 */ /* 0x014fe20008000000 */
[----:B------:R-:W-:Y:S05]  /*0900*/  BRA `(.L_x_5) ;  /* 0x0000000000047947 */ /* 0x000fea0003800000 */
.L_x_4:
[----:B--2-4-:R-:W-:Y:S01]  /*0910*/  NOP ;  /* 0x0000000000007918 */ /* 0x014fe20000000000 */
.L_x_5:
[----:B------:R-:W1:Y:S01]  /*0920*/  LDC R4, c[0x0][0x65c] ;  /* 0x00019700ff047b82 */ /* 0x000e620000000800 */
[----:B------:R-:W-:Y:S01]  /*0930*/  IMAD.MOV.U32 R5, RZ, RZ, RZ ;  /* 0x000000ffff057224 */ /* 0x000fe200078e00ff */
[----:B0-----:R-:W-:Y:S02]  /*0940*/  LOP3.LUT R0, R0, 0xfffbffff, RZ, 0xc0, !PT ;  /* 0xfffbffff00007812 */ /* 0x001fe400078ec0ff */
[----:B-1----:R-:W-:Y:S01]  /*0950*/  ISETP.NE.AND P2, PT, R4, 0x1, PT ;  /* 0x000000010400780c */ /* 0x002fe20003f45270 */
[----:B------:R-:W-:-:S12]  /*0960*/  IMAD.U32 R4, RZ, RZ, UR9 ;  /* 0x00000009ff047e24 */ /* 0x000fd8000f8e00ff */
[----:B------:R-:W0:Y:S01]  /*0970*/  @P2 LDC R7, c[0x0][0x10] ;  /* 0x00000400ff072b82 */ /* 0x000e220000000800 */
[----:B------:R-:W-:Y:S01]  /*0980*/  @P2 IMAD.MOV.U32 R3, RZ, RZ, RZ ;  /* 0x000000ffff032224 */ /* 0x000fe200078e00ff */
[----:B------:R-:W-:Y:S01]  /*0990*/  @P2 LOP3.LUT R0, R0, 0x40000, RZ, 0xfc, !PT ;  /* 0x0004000000002812 */ /* 0x000fe200078efcff */
[----:B------:R-:W-:-:S05]  /*09a0*/  @P2 IMAD.MOV.U32 R11, RZ, RZ, RZ ;  /* 0x000000ffff0b2224 */ /* 0x000fca00078e00ff */
[----:B------:R-:W1:Y:S01]  /*09b0*/  @!P2 LDC R9, c[0x0][0xc] ;  /* 0x00000300ff09ab82 */ /* 0x000e620000000800 */
[----:B0-----:R-:W-:-:S04]  /*09c0*/  @P2 IMAD.WIDE.U32 R6, R7, UR9, R2 ;  /* 0x0000000907062c25 */ /* 0x001fc8000f8e0002 */
[----:B------:R-:W-:Y:S02]  /*09d0*/  @P2 IMAD.MOV.U32 R10, RZ, RZ, R6 ;  /* 0x000000ffff0a2224 */ /* 0x000fe400078e0006 */
[----:B------:R-:W-:Y:S02]  /*09e0*/  @P2 IMAD.IADD R17, R7, 0x1, R11 ;  /* 0x0000000107112824 */ /* 0x000fe400078e020b */
[----:B-1----:R-:W-:-:S04]  /*09f0*/  @!P2 IMAD.WIDE.U32 R4, R2, R9, R4 ;  /* 0x000000090204a225 */ /* 0x002fc800078e0004 */
[----:B------:R-:W-:Y:S02]  /*0a00*/  @!P2 IMAD.MOV.U32 R10, RZ, RZ, R4 ;  /* 0x000000ffff0aa224 */ /* 0x000fe400078e0004 */
[----:B------:R-:W-:-:S03]  /*0a10*/  @!P2 IMAD.MOV.U32 R17, RZ, RZ, R5 ;  /* 0x000000ffff11a224 */ /* 0x000fc600078e0005 */
[----:B------:R0:W-:Y:S04]  /*0a20*/  STL [R1+0xc70], R10 ;  /* 0x000c700a01007387 */ /* 0x0001e80000100800 */
[----:B------:R0:W-:Y:S01]  /*0a30*/  STL [R1+0xc6c], R17 ;  /* 0x000c6c1101007387 */ /* 0x0001e20000100800 */
[----:B------:R-:W-:Y:S05]  /*0a40*/  @!P4 BRA `(.L_x_6) ;  /* 0x00000000000cc947 */ /* 0x000fea0003800000 */
[----:B------:R-:W-:Y:S01]  /*0a50*/  UCGABAR_WAIT ;  /* 0x0000000000007dc7 */ /* 0x000fe20008000000 */
[----:B------:R-:W-:Y:S01]  /*0a60*/  CCTL.IVALL ;  /* 0x00000000ff00798f */ /* 0x000fe20002000000 */
[----:B------:R-:W-:Y:S05]  /*0a70*/  BRA `(.L_x_7) ;  /* 0x0000000000047947 */ /* 0x000fea0003800000 */
.L_x_6:
[----:B------:R-:W-:Y:S06]  /*0a80*/  BAR.SYNC.DEFER_BLOCKING 0x0 ;  /* 0x0000000000007b1d */ /* 0x000fec0000010000 */
.L_x_7:
[----:B------:R-:W-:Y:S05]  /*0a90*/  @!P1 BRA `(.L_x_8) ;  /* 0x0000058400f89947 */ /* 0x000fea0003800000 */
[----:B------:R-:W-:-:S06]  /*0aa0*/  UISETP.GT.U32.AND UP0, UPT, UR10, 0x1, UPT ;  /* 0x000000010a00788c */ /* 0x000fcc000bf04070 */
[----:B------:R-:W-:-:S13]  /*0ab0*/  PLOP3.LUT P0, PT, PT, PT, UP0, 0x80, 0x0 ;  /* 0x000000000000781c */ /* 0x000fda0003f0f008 */
[----:B------:R-:W-:Y:S05]  /*0ac0*/  @P0 EXIT ;  /* 0x000000000000094d */ /* 0x000fea0003800000 */
[----:B------:R-:W-:Y:S01]  /*0ad0*/  IMAD.MOV.U32 R6, RZ, RZ, -0x1 ;  /* 0xffffffffff067424 */ /* 0x000fe200078e00ff */
[----:B------:R-:W-:Y:S01]  /*0ae0*/  ULDC.64 UR4, c[0x0][0x650] ;  /* 0x0001940000047ab9 */ /* 0x000fe20000000a00 */
[----:B------:R-:W-:Y:S01]  /*0af0*/  IMAD.MOV.U32 R5, RZ, RZ, -0x1 ;  /* 0xffffffffff057424 */ /* 0x000fe200078e00ff */
[----:B------:R-:W-:Y:S01]  /*0b00*/  ISETP.GE.U32.AND P0, PT, R10, UR4, PT ;  /* 0x000000040a007c0c */ /* 0x000fe2000bf06070 */
[----:B------:R-:W-:Y:S01]  /*0b10*/  UMOV UR12, 0xffffffff ;  /* 0xffffffff000c7882 */ /* 0x000fe20000000000 */
[----:B------:R1:W-:Y:S01]  /*0b20*/  STL [R1+0xc60], R6 ;  /* 0x000c600601007387 */ /* 0x0003e20000100800 */
[----:B------:R-:W-:Y:S02]  /*0b30*/  PRMT R4, RZ, 0x7610, R4 ;  /* 0x00007610ff047816 */ /* 0x000fe40000000004 */
[----:B------:R-:W-:Y:S01]  /*0b40*/  ISETP.GE.U32.AND.EX P0, PT, R17, UR5, PT, P0 ;  /* 0x0000000511007c0c */ /* 0x000fe2000bf06100 */
[----:B------:R1:W-:-:S12]  /*0b50*/  STL [R1+0xc5c], R5 ;  /* 0x000c5c0501007387 */ /* 0x0003d80000100800 */
[----:B-1----:R-:W-:Y:S05]  /*0b60*/  @P0 BRA `(.L_x_9) ;  /* 0x00000004003c0947 */ /* 0x002fea0003800000 */
[----:B------:R-:W-:Y:S01]  /*0b70*/  ULDC.64 UR14, c[0x0][0x628] ;  /* 0x00018a00000e7ab9 */ /* 0x000fe20000000a00 */
[----:B------:R-:W1:Y:S01]  /*0b80*/  LDC.64 R8, c[0x0][0x620] ;  /* 0x00018800ff087b82 */ /* 0x000e620000000a00 */
[----:B------:R-:W-:Y:S01]  /*0b90*/  ISETP.NE.U32.AND P0, PT, RZ, UR14, PT ;  /* 0x0000000eff007c0c */ /* 0x000fe2000bf05070 */
[----:B------:R-:W-:Y:S01]  /*0ba0*/  ULDC UR11, c[0x0][0x630] ;  /* 0x00018c00000b7ab9 */ /* 0x000fe20000000800 */
[----:B------:R-:W-:Y:S02]  /*0bb0*/  R2UR UR4, R10 ;  /* 0x000000000a0472ca */ /* 0x000fe400000e0000 */
[----:B------:R-:W-:Y:S02]  /*0bc0*/  ISETP.NE.AND.EX P0, PT, RZ, UR15, PT, P0 ;  /* 0x0000000fff007c0c */ /* 0x000fe4000bf05300 */
[----:B------:R-:W-:-:S11]  /*0bd0*/  R2UR UR5, R17 ;  /* 0x00000000110572ca */ /* 0x000fd600000e0000 */
[----:B------:R-:W-:Y:S05]  /*0be0*/  @!P0 BRA `(.L_x_10) ;  /* 0x0000000000308947 */ /* 0x000fea0003800000 */
[----:B------:R-:W-:Y:S01]  /*0bf0*/  R2UR UR4, R10 ;  /* 0x000000000a0472ca */ /* 0x000fe200000e0000 */
[----:B------:R-:W-:Y:S01]  /*0c00*/  ULDC UR8, c[0x0][0x634] ;  /* 0x00018d0000087ab9 */ /* 0x000fe20000000800 */
[----:B------:R-:W-:-:S11]  /*0c10*/  R2UR UR10, R17 ;  /* 0x00000000110a72ca */ /* 0x000fd600000e0000 */
[----:B------:R-:W-:-:S04]  /*0c20*/  UIADD3 UR8, UP0, UR4, UR8, URZ ;  /* 0x0000000804087290 */ /* 0x000fc8000ff1e03f */
[----:B------:R-:W-:-:S04]  /*0c30*/  UIADD3.X UR10, URZ, UR10, URZ, UP0, !UPT ;  /* 0x0000000a3f0a7290 */ /* 0x000fc800087fe43f */
[----:B------:R-:W-:-:S04]  /*0c40*/  UIMAD.WIDE.U32 UR4, UR10, UR14, URZ ;  /* 0x0000000e0a0472a5 */ /* 0x000fc8000f8e003f */
[----:B------:R-:W-:Y:S02]  /*0c50*/  UIMAD.WIDE.U32 UR6, UP0, UR8, UR15, UR4 ;  /* 0x0000000f080672a5 */ /* 0x000fe4000f800004 */
[----:B------:R-:W-:Y:S02]  /*0c60*/  UIMAD.WIDE.U32 UR4, UR8, UR14, URZ ;  /* 0x0000000e080472a5 */ /* 0x000fe4000f8e003f */
[----:B------:R-:W-:Y:S02]  /*0c70*/  UIADD3.X UR9, URZ, URZ, URZ, UP0, !UPT ;  /* 0x0000003f3f097290 */ /* 0x000fe400087fe43f */
[----:B------:R-:W-:Y:S01]  /*0c80*/  UIADD3 URZ, UP0, UR5, UR6, URZ ;  /* 0x00000006053f7290 */ /* 0x000fe2000ff1e03f */
[----:B------:R-:W-:-:S03]  /*0c90*/  UMOV UR8, UR7 ;  /* 0x0000000700087c82 */ /* 0x000fc60008000000 */
[----:B------:R-:W-:-:S12]  /*0ca0*/  UIMAD.WIDE.U32.X UR4, UR10, UR15, UR8, UP0 ;  /* 0x0000000f0a0472a5 */ /* 0x000fd800080e0408 */
.L_x_10:
[----:B------:R-:W-:Y:S01]  /*0cb0*/  USHF.R.U64 UR12, UR4, UR11, UR5 ;  /* 0x0000000b040c7299 */ /* 0x000fe20008001205 */
[----:B------:R-:W2:Y:S01]  /*0cc0*/  LDC.64 R22, c[0x0][0x640] ;  /* 0x00019000ff167b82 */ /* 0x000ea20000000a00 */
[----:B------:R-:W-:Y:S01]  /*0cd0*/  USHF.R.U32.HI UR4, URZ, UR11, UR5 ;  /* 0x0000000b3f047299 */ /* 0x000fe20008011605 */
[----:B------:R-:W-:-:S03]  /*0ce0*/  IMAD.MOV.U32 R4, RZ, RZ, R10 ;  /* 0x000000ffff047224 */ /* 0x000fc600078e000a */
[----:B------:R-:W-:-:S03]  /*0cf0*/  IADD3 R3, P0, RZ, -UR12, RZ ;  /* 0x8000000cff037c10 */ /* 0x000fc6000ff1e0ff */
[----:B------:R-:W0:Y:S02]  /*0d00*/  LDC R14, c[0x0][0x618] ;  /* 0x00018600ff0e7b82 */ /* 0x000e240000000800 */
[----:B------:R-:W-:-:S04]  /*0d10*/  IMAD.X R5, RZ, RZ, ~UR4, P0 ;  /* 0x80000004ff057e24 */ /* 0x000fc800080e06ff */
[-C--:B-1----:R-:W-:Y:S02]  /*0d20*/  IMAD R6, R5, R8.reuse, RZ ;  /* 0x0000000805067224 */ /* 0x082fe400078e02ff */
[----:B------:R-:W1:Y:S01]  /*0d30*/  LDC R16, c[0x0][0x608] ;  /* 0x00018200ff107b82 */ /* 0x000e620000000800 */
[----:B------:R-:W-:Y:S02]  /*0d40*/  IMAD.MOV.U32 R5, RZ, RZ, R17 ;  /* 0x000000ffff057224 */ /* 0x000fe400078e0011 */
[----:B------:R-:W-:-:S05]  /*0d50*/  IMAD.WIDE.U32 R4, R3, R8, R4 ;  /* 0x0000000803047225 */ /* 0x000fca00078e0004 */
[----:B------:R-:W3:Y:S01]  /*0d60*/  LDC R20, c[0x0][0x658] ;  /* 0x00019600ff147b82 */ /* 0x000ee20000000800 */
[----:B------:R-:W-:Y:S01]  /*0d70*/  IMAD R3, R3, R9, R6 ;  /* 0x0000000903037224 */ /* 0x000fe200078e0206 */
[----:B--2---:R-:W-:-:S03]  /*0d80*/  ISETP.NE.U32.AND P0, PT, R22, RZ, PT ;  /* 0x000000ff1600720c */ /* 0x004fc60003f05070 */
[----:B------:R-:W-:Y:S01]  /*0d90*/  IMAD.IADD R3, R5, 0x1, R3 ;  /* 0x0000000105037824 */ /* 0x000fe200078e0203 */
[----:B------:R-:W-:Y:S01]  /*0da0*/  ISETP.NE.AND.EX P0, PT, R23, RZ, PT, P0 ;  /* 0x000000ff1700720c */ /* 0x000fe20003f05300 */
[----:B------:R-:W-:Y:S01]  /*0db0*/  IMAD.MOV.U32 R5, RZ, RZ, -0x1 ;  /* 0xffffffffff057424 */ /* 0x000fe200078e00ff */
[----:B------:R-:W2:Y:S02]  /*0dc0*/  LDC R18, c[0x0][0x600] ;  /* 0x00018000ff127b82 */ /* 0x000ea40000000800 */
[-CC-:B0-----:R-:W-:Y:S02]  /*0dd0*/  SHF.R.U64 R10, R4, R14.reuse, R3.reuse ;  /* 0x0000000e040a7219 */ /* 0x181fe40000001203 */
[----:B------:R-:W-:Y:S01]  /*0de0*/  SHF.R.U32.HI R3, RZ, R14, R3 ;  /* 0x0000000eff037219 */ /* 0x000fe20000011603 */
[----:B------:R-:W-:Y:S02]  /*0df0*/  IMAD R14, R15, R12, R2 ;  /* 0x0000000c0f0e7224 */ /* 0x000fe400078e0202 */
[----:B------:R-:W-:Y:S01]  /*0e00*/  IMAD.MOV.U32 R15, RZ, RZ, 0x1 ;  /* 0x00000001ff0f7424 */ /* 0x000fe200078e00ff */
[----:B------:R-:W0:Y:S01]  /*0e10*/  LDC R11, c[0x0][0x648] ;  /* 0x00019200ff0b7b82 */ /* 0x000e220000000800 */
[----:B-1----:R-:W-:-:S02]  /*0e20*/  SHF.R.U64 R21, R10, R16, R3 ;  /* 0x000000100a157219 */ /* 0x002fc40000001203 */
[----:B------:R-:W-:-:S05]  /*0e30*/  SHF.R.U32.HI R3, RZ, R16, R3 ;  /* 0x00000010ff037219 */ /* 0x000fca0000011603 */
[----:B------:R-:W1:Y:S01]  /*0e40*/  LDC R17, c[0x0][0x638] ;  /* 0x00018e00ff117b82 */ /* 0x000e620000000800 */
[-C--:B---3--:R-:W-:Y:S02]  /*0e50*/  SHF.L.U32 R2, R5, R20.reuse, RZ ;  /* 0x0000001405027219 */ /* 0x088fe400000006ff */
[--C-:B------:R-:W-:Y:S02]  /*0e60*/  SHF.R.U64 R12, R21, R20, R3.reuse ;  /* 0x00000014150c7219 */ /* 0x100fe40000001203 */
[----:B------:R-:W-:Y:S02]  /*0e70*/  LOP3.LUT R8, RZ, R2, RZ, 0x33, !PT ;  /* 0x00000002ff087212 */ /* 0x000fe400078e33ff */
[----:B------:R-:W-:Y:S01]  /*0e80*/  SHF.R.U32.HI R3, RZ, R20, R3 ;  /* 0x00000014ff037219 */ /* 0x000fe20000011603 */
[----:B------:R-:W3:Y:S01]  /*0e90*/  LDC R19, c[0x0][0x610] ;  /* 0x00018400ff137b82 */ /* 0x000ee20000000800 */
[----:B------:R-:W-:Y:S01]  /*0ea0*/  IMAD.MOV.U32 R2, RZ, RZ, R12 ;  /* 0x000000ffff027224 */ /* 0x000fe200078e000c */
[----:B------:R-:W-:Y:S06]  /*0eb0*/  @!P0 BRA `(.L_x_11) ;  /* 0x0000000000288947 */ /* 0x000fec0003800000 */
[----:B------:R-:W4:Y:S02]  /*0ec0*/  LDC R7, c[0x0][0x64c] ;  /* 0x00019300ff077b82 */ /* 0x000f240000000800 */
[----:B----4-:R-:W-:-:S05]  /*0ed0*/  IADD3 R7, P0, R12, R7, RZ ;  /* 0x000000070c077210 */ /* 0x010fca0007f1e0ff */
[----:B------:R-:W-:-:S04]  /*0ee0*/  IMAD.X R9, RZ, RZ, R3, P0 ;  /* 0x000000ffff097224 */ /* 0x000fc800000e0603 */
[----:B------:R-:W-:-:S04]  /*0ef0*/  IMAD.WIDE.U32 R2, R9, R22, RZ ;  /* 0x0000001609027225 */ /* 0x000fc800078e00ff */
[----:B------:R-:W-:-:S04]  /*0f00*/  IMAD.WIDE.U32 R4, P0, R7, R23, R2 ;  /* 0x0000001707047225 */ /* 0x000fc80007800002 */
[----:B------:R-:W-:-:S04]  /*0f10*/  IMAD.WIDE.U32 R2, R7, R22, RZ ;  /* 0x0000001607027225 */ /* 0x000fc800078e00ff */
[----:B------:R-:W-:Y:S01]  /*0f20*/  IMAD.X R7, RZ, RZ, RZ, P0 ;  /* 0x000000ffff077224 */ /* 0x000fe200000e06ff */
[----:B------:R-:W-:Y:S01]  /*0f30*/  IADD3 RZ, P0, R3, R4, RZ ;  /* 0x0000000403ff7210 */ /* 0x000fe20007f1e0ff */
[----:B------:R-:W-:-:S04]  /*0f40*/  IMAD.MOV.U32 R6, RZ, RZ, R5 ;  /* 0x000000ffff067224 */ /* 0x000fc800078e0005 */
[----:B------:R-:W-:-:S08]  /*0f50*/  IMAD.WIDE.U32.X R2, R9, R23, R6, P0 ;  /* 0x0000001709027225 */ /* 0x000fd000000e0406 */
.L_x_11:
[----:B0-----:R-:W-:Y:S01]  /*0f60*/  SHF.R.U64 R4, R2, R11, R3 ;  /* 0x0000000b02047219 */ /* 0x001fe20000001203 */
[----:B--2---:R-:W-:Y:S01]  /*0f70*/  VIADD R5, R18, 0xffffffff ;  /* 0xffffffff12057836 */ /* 0x004fe20000000000 */
[----:B------:R-:W-:Y:S02]  /*0f80*/  SHF.L.U32 R3, R15, R20, RZ ;  /* 0x000000140f037219 */ /* 0x000fe400000006ff */
[----:B------:R-:W-:Y:S01]  /*0f90*/  LOP3.LUT R8, R21, R8, RZ, 0xc0, !PT ;  /* 0x0000000815087212 */ /* 0x000fe200078ec0ff */
[----:B------:R-:W-:Y:S01]  /*0fa0*/  IMAD.MOV R6, RZ, RZ, -R4 ;  /* 0x000000ffff067224 */ /* 0x000fe200078e0a04 */
[----:B------:R-:W-:Y:S02]  /*0fb0*/  SEL R2, R13, R14, !P2 ;  /* 0x0000000e0d027207 */ /* 0x000fe40005000000 */
[----:B------:R-:W-:Y:S01]  /*0fc0*/  LOP3.LUT R5, R10, R5, RZ, 0xc0, !PT ;  /* 0x000000050a057212 */ /* 0x000fe200078ec0ff */
[----:B------:R-:W-:Y:S02]  /*0fd0*/  IMAD R7, R3, R4, R8 ;  /* 0x0000000403077224 */ /* 0x000fe400078e0208 */
[----:B-1----:R-:W-:-:S02]  /*0fe0*/  IMAD R3, R6, R17, R12 ;  /* 0x0000001106037224 */ /* 0x002fc400078e020c */
[----:B---3--:R-:W-:Y:S02]  /*0ff0*/  IMAD R2, R7, R19, R2 ;  /* 0x0000001307027224 */ /* 0x008fe400078e0202 */
[----:B------:R-:W-:Y:S02]  /*1000*/  IMAD R3, R3, R18, R5 ;  /* 0x0000001203037224 */ /* 0x000fe400078e0205 */
[----:B------:R-:W-:-:S03]  /*1010*/  IMAD.MOV.U32 R4, RZ, RZ, 0x1 ;  /* 0x00000001ff047424 */ /* 0x000fc600078e00ff */
[----:B------:R-:W-:Y:S02]  /*1020*/  SEL R5, R3, R2, !P2 ;  /* 0x0000000203057207 */ /* 0x000fe40005000000 */
[----:B------:R-:W-:-:S03]  /*1030*/  SEL R2, R2, R3, !P2 ;  /* 0x0000000302027207 */ /* 0x000fc60005000000 */
[----:B------:R1:W-:Y:S04]  /*1040*/  STL [R1+0xc5c], R5 ;  /* 0x000c5c0501007387 */ /* 0x0003e80000100800 */
[----:B------:R1:W-:Y:S02]  /*1050*/  STL [R1+0xc60], R2 ;  /* 0x000c600201007387 */ /* 0x0003e40000100800 */
.L_x_9:
[----:B------:R-:W-:-:S08]  /*1060*/  NOP ;  /* 0x0000000000007918 */ /* 0x000fd00000000000 */
[----:B------:R-:W2:Y:S02]  /*1070*/  USETMAXREG.TRY_ALLOC.CTAPOOL UP0, 0xf0 ;  /* 0x000000f0000079c8 */ /* 0x000ea40008000600 */
[----:B--2---:R-:W-:-:S13]  /*1080*/  PLOP3.LUT P0, PT, PT, PT, UP0, 0x80, 0x0 ;  /* 0x000000000000781c */ /* 0x004fda0003f0f008 */
[----:B------:R-:W-:Y:S05]  /*1090*/  @!P0 BRA `(.L_x_9) ;  /* 0xfffffffc00f08947 */ /* 0x000fea000383ffff */
[----:B------:R-:W-:Y:S01]  /*10a0*/  ULDC.64 UR4, c[0x0][0x598] ;  /* 0x0001660000047ab9 */ /* 0x000fe20000000a00 */
[----:B------:R-:W-:Y:S01]  /*10b0*/  ULDC.64 UR20, c[0x0][0x208] ;  /* 0x0000820000147ab9 */ /* 0x000fe20000000a00 */
[----:B------:R-:W-:-:S04]  /*10c0*/  ISETP.NE.U32.AND P0, PT, RZ, UR4, PT ;  /* 0x00000004ff007c0c */ /* 0x000fc8000bf05070 */
[----:B------:R-:W-:-:S13]  /*10d0*/  ISETP.NE.AND.EX P0, PT, RZ, UR5, PT, P0 ;  /* 0x00000005ff007c0c */ /* 0x000fda000bf05300 */
[----:B------:R-:W-:Y:S05]  /*10e0*/  @!P0 BRA `(.L_x_12) ;  /* 0x0000000000208947 */ /* 0x000fea0003800000 */
[----:B-1----:R-:W1:Y:S02]  /*10f0*/  LDC.64 R2, c[0x0][0x598] ;  /* 0x00016600ff027b82 */ /* 0x002e640000000a00 */
[----:B-1----:R-:W2:Y:S02]  /*1100*/  LDG.E.64 R2, desc[UR20][R2.64] ;  /* 0x0000001402027981 */ /* 0x002ea4000c1e1b00 */
[----:B--2---:R-:W-:-:S04]  /*1110*/  ISETP.NE.U32.AND P0, PT, R2, RZ, PT ;  /* 0x000000ff0200720c */ /* 0x004fc80003f05070 */
[----:B------:R-:W-:-:S13]  /*1120*/  ISETP.NE.AND.EX P0, PT, R3, RZ, PT, P0 ;  /* 0x000000ff0300720c */ /* 0x000fda0003f05300 */
[----:B------:R-:W-:Y:S05]  /*1130*/  @!P0 BRA `(.L_x_12) ;  /* 0x00000000000c8947 */ /* 0x000fea0003800000 */
[----:B------:R-:W2:Y:S02]  /*1140*/  LD.E R2, desc[UR20][R2.64] ;  /* 0x0000001402027980 */ /* 0x000ea4000c101900 */
[----:B--2---:R-:W-:Y:S01]  /*1150*/  R2UR UR23, R2 ;  /* 0x00000000021772ca */ /* 0x004fe200000e0000 */
[----:B------:R-:W-:-:S14]  /*1160*/  BRA `(.L_x_13) ;  /* 0x0000000000247947 */ /* 0x000fdc0003800000 */
.L_x_12:
[----:B------:R-:W-:Y:S02]  /*1170*/  ULDC.64 UR4, c[0x0][0x588] ;  /* 0x0001620000047ab9 */ /* 0x000fe40000000a00 */
[----:B------:R-:W-:-:S04]  /*1180*/  ISETP.NE.U32.AND P0, PT, RZ, UR4, PT ;  /* 0x00000004ff007c0c */ /* 0x000fc8000bf05070 */
[----:B------:R-:W-:-:S13]  /*1190*/  ISETP.NE.AND.EX P0, PT, RZ, UR5, PT, P0 ;  /* 0x00000005ff007c0c */ /* 0x000fda000bf05300 */
[----:B------:R-:W-:Y:S05]  /*11a0*/  @!P0 BRA `(.L_x_14) ;  /* 0x0000000000108947 */ /* 0x000fea0003800000 */
[----:B-1----:R-:W1:Y:S02]  /*11b0*/  LDC.64 R2, c[0x0][0x588] ;  /* 0x00016200ff027b82 */ /* 0x002e640000000a00 */
[----:B-1----:R-:W2:Y:S02]  /*11c0*/  LDG.E R2, desc[UR20][R2.64] ;  /* 0x0000001402027981 */ /* 0x002ea4000c1e1900 */
[----:B--2---:R-:W-:Y:S01]  /*11d0*/  R2UR UR23, R2 ;  /* 0x00000000021772ca */ /* 0x004fe200000e0000 */
[----:B------:R-:W-:-:S14]  /*11e0*/  BRA `(.L_x_13) ;  /* 0x0000000000047947 */ /* 0x000fdc0003800000 */
.L_x_14:
[----:B------:R-:W-:-:S05]  /*11f0*/  ULDC UR23, c[0x0][0x580] ;  /* 0x0001600000177ab9 */ /* 0x000fca0000000800 */
.L_x_13:
[----:B------:R-:W-:Y:S02]  /*1200*/  ULDC.64 UR4, c[0x0][0x5a0] ;  /* 0x0001680000047ab9 */ /* 0x000fe40000000a00 */
        /* <DEDUP_REMOVED lines=11> */
.L_x_15:
        /* <DEDUP_REMOVED lines=8> */
.L_x_17:
[----:B------:R-:W-:-:S05]  /*1340*/  ULDC UR24, c[0x0][0x584] ;  /* 0x0001610000187ab9 */ /* 0x000fca0000000800 */
.L_x_16:
[----:B------:R-:W-:-:S13]  /*1350*/  LOP3.LUT P0, RZ, R4, 0xff, RZ, 0xc0, !PT ;  /* 0x000000ff04ff7812 */ /* 0x000fda000780c0ff */
[----:B------:R-:W-:Y:S05]  /*1360*/  @!P0 EXIT ;  /* 0x000000000000894d */ /* 0x000fea0003800000 */
[----:B------:R-:W-:Y:S01]  /*1370*/  ULDC UR4, c[0x0][0x28c] ;  /* 0x0000a30000047ab9 */ /* 0x000fe20000000800 */
[----:B------:R-:W-:Y:S01]  /*1380*/  ULDC.64 UR6, c[0x0][0x5c8] ;  /* 0x0001720000067ab9 */ /* 0x000fe20000000a00 */
[----:B------:R-:W-:Y:S02]  /*1390*/  UIADD3 UR4, UR4, 0x1f, URZ ;  /* 0x0000001f04047890 */ /* 0x000fe4000fffe03f */
[----:B------:R-:W-:Y:S02]  /*13a0*/  USHF.L.U64.HI UR25, UR6, 0x7, UR7 ;  /* 0x0000000706197899 */ /* 0x000fe40008010207 */
[----:B------:R-:W-:Y:S02]  /*13b0*/  USHF.R.S32.HI UR5, URZ, 0x1f, UR4 ;  /* 0x0000001f3f057899 */ /* 0x000fe40008011404 */
[----:B------:R-:W-:Y:S02]  /*13c0*/  USHF.L.U32 UR26, UR6, 0x7, URZ ;  /* 0x00000007061a7899 */ /* 0x000fe4000800063f */
[----:B------:R-:W-:-:S02]  /*13d0*/  ULEA.HI UR5, UR5, UR4, URZ, 0x5 ;  /* 0x0000000405057291 */ /* 0x000fc4000f8f283f */
[----:B------:R-:W-:Y:S02]  /*13e0*/  USHF.L.U64.HI UR27, UR6, 0x3, UR7 ;  /* 0x00000003061b7899 */ /* 0x000fe40008010207 */
[----:B------:R-:W-:Y:S02]  /*13f0*/  USHF.R.S32.HI UR16, URZ, 0x5, UR5 ;  /* 0x000000053f107899 */ /* 0x000fe40008011405 */
[----:B------:R-:W-:Y:S02]  /*1400*/  USHF.L.U32 UR28, UR6, 0x3, URZ ;  /* 0x00000003061c7899 */ /* 0x000fe4000800063f */
[----:B------:R-:W-:Y:S02]  /*1410*/  USHF.L.U64.HI UR14, UR6, 0x8, UR7 ;  /* 0x00000008060e7899 */ /* 0x000fe40008010207 */
[----:B------:R-:W-:Y:S02]  /*1420*/  USHF.L.U32 UR15, UR6, 0x8, URZ ;  /* 0x00000008060f7899 */ /* 0x000fe4000800063f */
[----:B------:R-:W-:Y:S01]  /*1430*/  ULOP3.LUT UR29, UR13, 0x1, URZ, 0xfc, !UPT ;  /* 0x000000010d1d7892 */ /* 0x000fe2000f8efc3f */
[----:B------:R-:W-:Y:S01]  /*1440*/  UMOV UR4, URZ ;  /* 0x0000003f00047c82 */ /* 0x000fe20008000000 */
[----:B------:R-:W-:-:S10]  /*1450*/  UMOV UR5, URZ ;  /* 0x0000003f00057c82 */ /* 0x000fd40008000000 */
.L_x_172:
[----:B------:R-:W-:Y:S01]  /*1460*/  STL [R1+0xc58], RZ ;  /* 0x000c58ff01007387 */ /* 0x000fe20000100800 */
[----:B--2---:R-:W2:Y:S01]  /*1470*/  S2UR UR11, SR_CgaCtaId ;  /* 0x00000000000b79c3 */ /* 0x004ea20000008800 */
[----:B------:R-:W-:Y:S01]  /*1480*/  UMOV UR17, 0x400 ;  /* 0x0000040000117882 */ /* 0x000fe20000000000 */
[----:B------:R-:W-:Y:S01]  /*1490*/  UMOV UR6, URZ ;  /* 0x0000003f00067c82 */ /* 0x000fe20008000000 */
[----:B------:R-:W-:Y:S01]  /*14a0*/  STL [R1+0xc54], RZ ;  /* 0x000c54ff01007387 */ /* 0x000fe20000100800 */
[----:B------:R-:W-:Y:S01]  /*14b0*/  UMOV UR7, URZ ;  /* 0x0000003f00077c82 */ /* 0x000fe20008000000 */
[----:B------:R-:W-:Y:S01]  /*14c0*/  UMOV UR8, URZ ;  /* 0x0000003f00087c82 */ /* 0x000fe20008000000 */
[----:B------:R-:W-:Y:S01]  /*14d0*/  UMOV UR19, UR5 ;  /* 0x0000000500137c82 */ /* 0x000fe20008000000 */
[----:B------:R-:W-:Y:S01]  /*14e0*/  STL [R1+0xc50], RZ ;  /* 0x000c50ff01007387 */ /* 0x000fe20000100800 */
[----:B---3--:R-:W3:Y:S01]  /*14f0*/  LDC R3, c[0x0][0x28c] ;  /* 0x0000a300ff037b82 */ /* 0x008ee20000000800 */
[----:B------:R-:W-:-:S02]  /*1500*/  CS2R R236, SRZ ;  /* 0x0000000000ec7805 */ /* 0x000fc4000001ff00 */
[----:B------:R-:W-:Y:S01]  /*1510*/  CS2R R234, SRZ ;  /* 0x0000000000ea7805 */ /* 0x000fe2000001ff00 */
[----:B------:R-:W-:Y:S01]  /*1520*/  STL [R1+0xc4c], RZ ;  /* 0x000c4cff01007387 */ /* 0x000fe20000100800 */
[----:B------:R-:W-:Y:S02]  /*1530*/  CS2R R232, SRZ ;  /* 0x0000000000e87805 */ /* 0x000fe4000001ff00 */
[----:B------:R-:W-:Y:S02]  /*1540*/  CS2R R230, SRZ ;  /* 0x0000000000e67805 */ /* 0x000fe4000001ff00 */
[----:B------:R-:W-:Y:S01]  /*1550*/  CS2R R228, SRZ ;  /* 0x0000000000e47805 */ /* 0x000fe2000001ff00 */
[----:B------:R-:W-:Y:S01]  /*1560*/  STL [R1+0xc48], RZ ;  /* 0x000c48ff01007387 */ /* 0x000fe20000100800 */
[----:B------:R-:W-:Y:S02]  /*1570*/  CS2R R226, SRZ ;  /* 0x0000000000e27805 */ /* 0x000fe4000001ff00 */
[----:B------:R-:W-:-:S02]  /*1580*/  CS2R R224, SRZ ;  /* 0x0000000000e07805 */ /* 0x000fc4000001ff00 */
[----:B------:R-:W-:Y:S01]  /*1590*/  CS2R R222, SRZ ;  /* 0x0000000000de7805 */ /* 0x000fe2000001ff00 */
[----:B------:R-:W-:Y:S01]  /*15a0*/  STL [R1+0xc44], RZ ;  /* 0x000c44ff01007387 */ /* 0x000fe20000100800 */
[----:B------:R-:W-:Y:S02]  /*15b0*/  CS2R R220, SRZ ;  /* 0x0000000000dc7805 */ /* 0x000fe4000001ff00 */
[----:B------:R-:W-:Y:S02]  /*15c0*/  CS2R R218, SRZ ;  /* 0x0000000000da7805 */ /* 0x000fe4000001ff00 */
[----:B------:R-:W-:Y:S01]  /*15d0*/  CS2R R216, SRZ ;  /* 0x0000000000d87805 */ /* 0x000fe2000001ff00 */
[----:B------:R-:W-:Y:S01]  /*15e0*/  STL [R1+0xc40], RZ ;  /* 0x000c40ff01007387 */ /* 0x000fe20000100800 */
[----:B--2---:R-:W-:Y:S01]  /*15f0*/  ULEA UR17, UR11, UR17, 0x18 ;  /* 0x000000110b117291 */ /* 0x004fe2000f8ec03f */
[----:B------:R-:W-:Y:S02]  /*1600*/  CS2R R214, SRZ ;  /* 0x0000000000d67805 */ /* 0x000fe4000001ff00 */
[----:B------:R-:W-:Y:S01]  /*1610*/  CS2R R212, SRZ ;  /* 0x0000000000d47805 */ /* 0x000fe2000001ff00 */
[----:B------:R-:W-:Y:S01]  /*1620*/  STL [R1+0xc3c], RZ ;  /* 0x000c3cff01007387 */ /* 0x000fe20000100800 */
[----:B------:R-:W-:-:S02]  /*1630*/  CS2R R210, SRZ ;  /* 0x0000000000d27805 */ /* 0x000fc4000001ff00 */
[----:B------:R-:W-:Y:S02]  /*1640*/  CS2R R208, SRZ ;  /* 0x0000000000d07805 */ /* 0x000fe4000001ff00 */
[----:B------:R-:W-:Y:S01]  /*1650*/  CS2R R206, SRZ ;  /* 0x0000000000ce7805 */ /* 0x000fe2000001ff00 */
[----:B------:R-:W-:Y:S01]  /*1660*/  STL [R1+0xc38], RZ ;  /* 0x000c38ff01007387 */ /* 0x000fe20000100800 */
[----:B---3--:R-:W-:Y:S02]  /*1670*/  ISETP.GE.AND P0, PT, R3, 0x1, PT ;  /* 0x000000010300780c */ /* 0x008fe40003f06270 */
[----:B------:R-:W-:Y:S02]  /*1680*/  CS2R R204, SRZ ;  /* 0x0000000000cc7805 */ /* 0x000fe4000001ff00 */
[----:B------:R-:W-:Y:S01]  /*1690*/  CS2R R202, SRZ ;  /* 0x0000000000ca7805 */ /* 0x000fe2000001ff00 */
[----:B------:R-:W-:Y:S01]  /*16a0*/  STL [R1+0xc34], RZ ;  /* 0x000c34ff01007387 */ /* 0x000fe20000100800 */
[----:B------:R-:W-:-:S02]  /*16b0*/  CS2R R200, SRZ ;  /* 0x0000000000c87805 */ /* 0x000fc4000001ff00 */
[----:B------:R-:W-:Y:S02]  /*16c0*/  CS2R R198, SRZ ;  /* 0x0000000000c67805 */ /* 0x000fe4000001ff00 */
[----:B------:R-:W-:Y:S01]  /*16d0*/  CS2R R196, SRZ ;  /* 0x0000000000c47805 */ /* 0x000fe2000001ff00 */
[----:B------:R-:W-:Y:S01]  /*16e0*/  STL [R1+0xc30], RZ ;  /* 0x000c30ff01007387 */ /* 0x000fe20000100800 */
[----:B------:R-:W-:Y:S02]  /*16f0*/  CS2R R194, SRZ ;  /* 0x0000000000c27805 */ /* 0x000fe4000001ff00 */
        /* <DEDUP_REMOVED lines=32> */
[----:B0-----:R-:W-:Y:S02]  /*1900*/  CS2R R16, SRZ ;  /* 0x0000000000107805 */ /* 0x001fe4000001ff00 */
[----:B------:R-:W-:Y:S01]  /*1910*/  CS2R R14, SRZ ;  /* 0x00000000000e7805 */ /* 0x000fe2000001ff00 */
[----:B------:R-:W-:Y:S01]  /*1920*/  STL [R1+0xc0c], RZ ;  /* 0x000c0cff01007387 */ /* 0x000fe20000100800 */
[----:B------:R-:W-:-:S02]  /*1930*/  CS2R R12, SRZ ;  /* 0x00000000000c7805 */ /* 0x000fc4000001ff00 */
[----:B------:R-:W-:Y:S02]  /*1940*/  CS2R R10, SRZ ;  /* 0x00000000000a7805 */ /* 0x000fe4000001ff00 */
[----:B------:R-:W-:Y:S01]  /*1950*/  CS2R R8, SRZ ;  /* 0x0000000000087805 */ /* 0x000fe2000001ff00 */
[----:B------:R-:W-:Y:S01]  /*1960*/  STL [R1+0xc08], RZ ;  /* 0x000c08ff01007387 */ /* 0x000fe20000100800 */
[----:B-1----:R-:W-:Y:S01]  /*1970*/  CS2R R6, SRZ ;  /* 0x0000000000067805 */ /* 0x002fe2000001ff00 */
[----:B-1----:R-:W-:Y:S01]  /*1980*/  IMAD.MOV.U32 R5, RZ, RZ, RZ ;  /* 0x000000ffff057224 */ /* 0x002fe200078e00ff */
        /* <DEDUP_REMOVED lines=85> */
[----:B------:R-:W-:Y:S04]  /*1ee0*/  STL [R1+0xbb0], RZ ;  /* 0x000bb0ff01007387 */ /* 0x000fe80000100800 */
        /* <DEDUP_REMOVED lines=620> */
[----:B------:R-:W-:Y:S04]  /*45b0*/  STL [R1], RZ ;  /* 0x000000ff01007387 */ /* 0x000fe80000100800 */
        /* <DEDUP_REMOVED lines=39> */
[----:B------:R-:W-:Y:S01]  /*4830*/  STL [R1+0xa0], RZ ;  /* 0x0000a0ff01007387 */ /* 0x000fe20000100800 */
[----:B------:R-:W0:Y:S03]  /*4840*/  S2R R2, SR_TID.X ;  /* 0x0000000000027919 */ /* 0x000e260000002100 */
        /* <DEDUP_REMOVED lines=8> */
[----:B0-----:R-:W-:-:S03]  /*48d0*/  LOP3.LUT R2, R2, 0x80, RZ, 0xc0, !PT ;  /* 0x0000008002027812 */ /* 0x001fc600078ec0ff */
[----:B------:R-:W-:Y:S01]  /*48e0*/  STL [R1+0xc4], RZ ;  /* 0x0000c4ff01007387 */ /* 0x000fe20000100800 */
[----:B------:R-:W-:-:S03]  /*48f0*/  SHF.R.U32.HI R2, RZ, 0x7, R2 ;  /* 0x00000007ff027819 */ /* 0x000fc60000011602 */
        /* <DEDUP_REMOVED lines=33> */
[----:B------:R-:W0:Y:S04]  /*4b10*/  SHFL.IDX PT, R2, R2, RZ, 0x1f ;  /* 0x00001fff02027589 */ /* 0x000e2800000e0000 */
[----:B------:R1:W-:Y:S04]  /*4b20*/  STL [R1+0x14c], RZ ;  /* 0x00014cff01007387 */ /* 0x0003e80000100800 */
[----:B------:R1:W-:Y:S04]  /*4b30*/  STL [R1+0x150], RZ ;  /* 0x000150ff01007387 */ /* 0x0003e80000100800 */
[----:B------:R1:W-:Y:S04]  /*4b40*/  STL [R1+0x154], RZ ;  /* 0x000154ff01007387 */ /* 0x0003e80000100800 */
[----:B------:R1:W-:Y:S04]  /*4b50*/  STL [R1+0x158], RZ ;  /* 0x000158ff01007387 */ /* 0x0003e80000100800 */
[----:B------:R1:W-:Y:S04]  /*4b60*/  STL [R1+0x15c], RZ ;  /* 0x00015cff01007387 */ /* 0x0003e80000100800 */
[----:B------:R1:W-:Y:S01]  /*4b70*/  STL [R1+0x160], RZ ;  /* 0x000160ff01007387 */ /* 0x0003e20000100800 */
[----:B0-----:R-:W-:Y:S01]  /*4b80*/  R2UR UR9, R2 ;  /* 0x00000000020972ca */ /* 0x001fe200000e0000 */
[----:B------:R-:W-:-:S02]  /*4b90*/  IMAD.U32 R2, RZ, RZ, UR4 ;  /* 0x00000004ff027e24 */ /* 0x000fc4000f8e00ff */
[----:B------:R1:W-:Y:S04]  /*4ba0*/  STL [R1+0x164], RZ ;  /* 0x000164ff01007387 */ /* 0x0003e80000100800 */
[----:B------:R1:W-:Y:S04]  /*4bb0*/  STL [R1+0x168], RZ ;  /* 0x000168ff01007387 */ /* 0x0003e80000100800 */
[----:B------:R1:W-:Y:S02]  /*4bc0*/  STL [R1+0x16c], RZ ;  /* 0x00016cff01007387 */ /* 0x0003e40000100800 */
[----:B------:R-:W-:-:S02]  /*4bd0*/  ULEA.HI UR10, UR9, UR9, URZ, 0x1 ;  /* 0x00000009090a7291 */ /* 0x000fc4000f8f083f */
[----:B------:R1:W-:Y:S02]  /*4be0*/  STL [R1+0x170], RZ ;  /* 0x000170ff01007387 */ /* 0x0003e40000100800 */
[----:B------:R-:W-:Y:S02]  /*4bf0*/  ULOP3.LUT UR10, UR10, 0x1ffffe, URZ, 0xc0, !UPT ;  /* 0x001ffffe0a0a7892 */ /* 0x000fe4000f8ec03f */
[----:B------:R1:W-:Y:S02]  /*4c00*/  STL [R1+0x174], RZ ;  /* 0x000174ff01007387 */ /* 0x0003e40000100800 */
[----:B------:R-:W-:Y:S02]  /*4c10*/  UIADD3 UR10, UR9, -UR10, URZ ;  /* 0x8000000a090a7290 */ /* 0x000fe4000fffe03f */
[----:B------:R1:W-:Y:S02]  /*4c20*/  STL [R1+0x178], RZ ;  /* 0x000178ff01007387 */ /* 0x0003e40000100800 */
[----:B------:R-:W-:-:S02]  /*4c30*/  ULEA UR10, UR10, UR17, 0xb ;  /* 0x000000110a0a7291 */ /* 0x000fc4000f8e583f */
[----:B------:R1:W-:Y:S02]  /*4c40*/  STL [R1+0x17c], RZ ;  /* 0x00017cff01007387 */ /* 0x0003e40000100800 */
[----:B------:R-:W-:Y:S02]  /*4c50*/  UIADD3 UR10, UR10, 0x180, URZ ;  /* 0x000001800a0a7890 */ /* 0x000fe4000fffe03f */
[----:B------:R1:W-:Y:S02]  /*4c60*/  STL [R1+0x180], RZ ;  /* 0x000180ff01007387 */ /* 0x0003e40000100800 */
[----:B------:R-:W-:Y:S02]  /*4c70*/  USHF.R.U32.HI UR10, URZ, 0x4, UR10 ;  /* 0x000000043f0a7899 */ /* 0x000fe4000801160a */
[----:B------:R1:W-:Y:S02]  /*4c80*/  STL [R1+0x184], RZ ;  /* 0x000184ff01007387 */ /* 0x0003e40000100800 */
[----:B------:R-:W-:-:S02]  /*4c90*/  ULOP3.LUT UR18, UR10, 0x3fff, URZ, 0xc0, !UPT ;  /* 0x00003fff0a127892 */ /* 0x000fc4000f8ec03f */
[----:B------:R1:W-:Y:S04]  /*4ca0*/  STL [R1+0x188], RZ ;  /* 0x000188ff01007387 */ /* 0x0003e80000100800 */
        /* <DEDUP_REMOVED lines=28> */
[----:B------:R1:W-:Y:S01]  /*4e70*/  STL [R1+0x1fc], RZ ;  /* 0x0001fcff01007387 */ /* 0x0003e20000100800 */
[----:B------:R-:W-:Y:S05]  /*4e80*/  @!P0 BRA `(.L_x_18) ;  /* 0x0000008000648947 */ /* 0x000fea0003800000 */
[----:B------:R-:W-:-:S06]  /*4e90*/  UISETP.NE.AND UP0, UPT, UR29, 0x3, UPT ;  /* 0x000000031d00788c */ /* 0x000fcc000bf05270 */
[----:B------:R-:W-:-:S13]  /*4ea0*/  PLOP3.LUT P1, PT, PT, PT, UP0, 0x80, 0x0 ;  /* 0x000000000000781c */ /* 0x000fda0003f2f008 */
[----:B------:R-:W-:Y:S05]  /*4eb0*/  @!P1 BRA `(.L_x_19) ;  /* 0x0000000000049947 */ /* 0x000fea0003800000 */
[----:B------:R-:W-:Y:S01]  /*4ec0*/  BPT.TRAP 0x1 ;  /* 0x000000040000795c */ /* 0x000fe20000300000 */
.L_x_19:
[----:B------:R-:W-:Y:S01]  /*4ed0*/  ULEA UR7, UR5, UR17, 0x3 ;  /* 0x0000001105077291 */ /* 0x000fe2000f8e183f */
[----:B------:R-:W-:-:S05]  /*4ee0*/  IMAD.U32 R2, RZ, RZ, UR4 ;  /* 0x00000004ff027e24 */ /* 0x000fca000f8e00ff */
[----:B------:R-:W-:-:S04]  /*4ef0*/  SHF.L.U32 R2, R2, 0x1f, RZ ;  /* 0x0000001f02027819 */ /* 0x000fc800000006ff */
[----:B------:R0:W2:Y:S01]  /*4f00*/  SYNCS.PHASECHK.TRANS64.TRYWAIT P0, [UR7], R2 ;  /* 0x00000002ff0075a7 */ /* 0x0000a20008000147 */
[----:B------:R-:W-:Y:S05]  /*4f10*/  @!P1 BRA `(.L_x_20) ;  /* 0x0000000000049947 */ /* 0x000fea0003800000 */
[----:B------:R-:W-:Y:S01]  /*4f20*/  BPT.TRAP 0x1 ;  /* 0x000000040000795c */ /* 0x000fe20000300000 */
.L_x_20:
[----:B------:R3:W-:Y:S01]  /*4f30*/  STL [R1+0xc58], RZ ;  /* 0x000c58ff01007387 */ /* 0x0007e20000100800 */
[----:B------:R-:W-:Y:S01]  /*4f40*/  UMOV UR6, 0x1 ;  /* 0x0000000100067882 */ /* 0x000fe20000000000 */
[----:B--2---:R-:W-:Y:S05]  /*4f50*/  @P0 BRA `(.L_x_21) ;  /* 0x0000000000080947 */ /* 0x004fea0003800000 */
[----:B------:R-:W2:Y:S02]  /*4f60*/  SYNCS.PHASECHK.TRANS64.TRYWAIT P0, [UR7], R2 ;  /* 0x00000002ff0075a7 */ /* 0x000ea40008000147 */
[----:B--2---:R-:W-:Y:S05]  /*4f70*/  @!P0 BRA `(.L_x_22) ;  /* 0x0000055c00148947 */ /* 0x004fea0003800000 */
.L_x_21:
[----:B------:R-:W-:Y:S01]  /*4f80*/  STL [R1+0xc54], RZ ;  /* 0x000c54ff01007387 */ /* 0x000fe20000100800 */
[----:B------:R-:W-:Y:S01]  /*4f90*/  UIADD3 UR7, UR17, 0x24180, URZ ;  /* 0x0002418011077890 */ /* 0x000fe2000fffe03f */
[----:B------:R-:W-:Y:S01]  /*4fa0*/  WARPGROUP.ARRIVE ;  /* 0x00000000000079c5 */ /* 0x000fe20000000000 */
[----:B------:R-:W-:Y:S01]  /*4fb0*/  ULOP3.LUT UR8, UR18, 0x10000, URZ, 0xfc, !UPT ;  /* 0x0001000012087892 */ /* 0x000fe2000f8efc3f */
[----:B------:R-:W-:Y:S01]  /*4fc0*/  STL [R1+0xc50], RZ ;  /* 0x000c50ff01007387 */ /* 0x000fe20000100800 */
[----:B------:R-:W-:Y:S01]  /*4fd0*/  USHF.R.U32.HI UR7, URZ, 0x4, UR7 ;  /* 0x000000043f077899 */ /* 0x000fe20008011607 */
[----:B------:R-:W-:Y:S01]  /*4fe0*/  CS2R R236, SRZ ;  /* 0x0000000000ec7805 */ /* 0x000fe2000001ff00 */
[----:B------:R-:W-:Y:S01]  /*4ff0*/  UMOV UR9, 0xc0000010 ;  /* 0xc000001000097882 */ /* 0x000fe20000000000 */
[----:B------:R-:W-:Y:S01]  /*5000*/  STL [R1+0xc4c], RZ ;  /* 0x000c4cff01007387 */ /* 0x000fe20000100800 */
[----:B------:R-:W-:Y:S01]  /*5010*/  ULOP3.LUT UR7, UR7, 0x3fff, URZ, 0xc0, !UPT ;  /* 0x00003fff07077892 */ /* 0x000fe2000f8ec03f */
[----:B------:R-:W-:Y:S01]  /*5020*/  CS2R R234, SRZ ;  /* 0x0000000000ea7805 */ /* 0x000fe2000001ff00 */
[----:B------:R-:W-:Y:S01]  /*5030*/  UMOV UR11, 0xc0000010 ;  /* 0xc0000010000b7882 */ /* 0x000fe20000000000 */
[----:B------:R-:W-:Y:S01]  /*5040*/  STL [R1+0xc48], RZ ;  /* 0x000c48ff01007387 */ /* 0x000fe20000100800 */
[----:B------:R-:W-:Y:S01]  /*5050*/  ULOP3.LUT UR10, UR7, 0x10000, URZ, 0xfc, !UPT ;  /* 0x00010000070a7892 */ /* 0x000fe2000f8efc3f */
[----:B------:R-:W-:Y:S01]  /*5060*/  CS2R R232, SRZ ;  /* 0x0000000000e87805 */ /* 0x000fe2000001ff00 */
[----:B------:R-:W-:Y:S01]  /*5070*/  ULEA UR7, UR5, UR8, 0xa ;  /* 0x0000000805077291 */ /* 0x000fe2000f8e503f */
[----:B------:R-:W-:Y:S01]  /*5080*/  STL [R1+0xc44], RZ ;  /* 0x000c44ff01007387 */ /* 0x000fe20000100800 */
[----:B------:R-:W-:Y:S01]  /*5090*/  ULEA UR10, UR5, UR10, 0x9 ;  /* 0x0000000a050a7291 */ /* 0x000fe2000f8e483f */
[----:B------:R-:W-:-:S02]  /*50a0*/  CS2R R230, SRZ ;  /* 0x0000000000e67805 */ /* 0x000fc4000001ff00 */
[----:B------:R-:W-:Y:S01]  /*50b0*/  CS2R R228, SRZ ;  /* 0x0000000000e47805 */ /* 0x000fe2000001ff00 */
[----:B------:R-:W-:Y:S01]  /*50c0*/  STL [R1+0xc40], RZ ;  /* 0x000c40ff01007387 */ /* 0x000fe20000100800 */
[----:B------:R-:W-:Y:S01]  /*50d0*/  CS2R R226, SRZ ;  /* 0x0000000000e27805 */ /* 0x000fe2000001ff00 */
[----:B------:R-:W-:Y:S01]  /*50e0*/  UMOV UR8, UR7 ;  /* 0x0000000700087c82 */ /* 0x000fe20008000000 */
[----:B------:R-:W-:Y:S01]  /*50f0*/  CS2R R224, SRZ ;  /* 0x0000000000e07805 */ /* 0x000fe2000001ff00 */
[----:B------:R-:W-:Y:S01]  /*5100*/  STL [R1+0xc3c], RZ ;  /* 0x000c3cff01007387 */ /* 0x000fe20000100800 */
[----:B------:R-:W-:Y:S01]  /*5110*/  CS2R R222, SRZ ;  /* 0x0000000000de7805 */ /* 0x000fe2000001ff00 */
[----:B------:R-:W-:Y:S01]  /*5120*/  QGMMA.64x256x32.F32.E4M3.E4M3 R24, gdesc[UR8], RZ, !UPT, gsb0 ;  /* 0x03e00000081879f3 */ /* 0x000fe2000c0008ff */
[----:B------:R-:W-:Y:S01]  /*5130*/  UIADD3 UR8, UR7, 0x100, URZ ;  /* 0x0000010007087890 */ /* 0x000fe2000fffe03f */
[----:B------:R-:W-:Y:S01]  /*5140*/  STL [R1+0xc38], RZ ;  /* 0x000c38ff01007387 */ /* 0x000fe20000100800 */
[----:B------:R-:W-:Y:S01]  /*5150*/  UMOV UR9, 0xc0000010 ;  /* 0xc000001000097882 */ /* 0x000fe20000000000 */
        /* <DEDUP_REMOVED lines=47> */
[----:B------:R-:W-:Y:S01]  /*5450*/  CS2R R6, SRZ ;  /* 0x0000000000067805 */ /* 0x000fe2000001ff00 */
[----:B------:R-:W-:Y:S02]  /*5460*/  IMAD.MOV.U32 R5, RZ, RZ, RZ ;  /* 0x000000ffff057224 */ /* 0x000fe400078e00ff */
        /* <DEDUP_REMOVED lines=53> */
[----:B------:R-:W-:-:S03]  /*57c0*/  WARPGROUP.DEPBAR.LE gsb0, 0x0 ;  /* 0x00008000000079c5 */ /* 0x000fc60000010000 */
        /* <DEDUP_REMOVED lines=231> */
[----:B------:R-:W-:Y:S04]  /*6640*/  STL.64 [R1+0x400], R24 ;  /* 0x0004001801007387 */ /* 0x000fe80000100a00 */
        /* <DEDUP_REMOVED lines=62> */
[----:B------:R4:W-:Y:S04]  /*6a30*/  STL.64 [R1+0x5f8], R150 ;  /* 0x0005f89601007387 */ /* 0x0009e80000100a00 */
[----:B------:R-:W-:Y:S04]  /*6a40*/  STL [R1+0x794], RZ ;  /* 0x000794ff01007387 */ /* 0x000fe80000100800 */
[----:B------:R-:W-:Y:S01]  /*6a50*/  STL [R1+0x790], RZ ;  /* 0x000790ff01007387 */ /* 0x000fe20000100800 */
[----:B----4-:R-:W-:-:S03]  /*6a60*/  WARPGROUP.ARRIVE ;  /* 0x00000000000079c5 */ /* 0x010fc60000000000 */
[----:B------:R-:W-:Y:S04]  /*6a70*/  STL [R1+0x78c], RZ ;  /* 0x00078cff01007387 */ /* 0x000fe80000100800 */
[----:B------:R-:W-:Y:S01]  /*6a80*/  STL [R1+0x788], RZ ;  /* 0x000788ff01007387 */ /* 0x000fe20000100800 */
[----:B------:R-:W-:Y:S01]  /*6a90*/  QGMMA.64x256x32.F32.E4M3.E4M3 R24, gdesc[UR8], RZ, !UPT, gsb0 ;  /* 0x03e00000081879f3 */ /* 0x000fe2000c0008ff */
[----:B------:R-:W-:Y:S02]  /*6aa0*/  UIADD3 UR8, UR7, 0x200, URZ ;  /* 0x0000020007087890 */ /* 0x000fe4000fffe03f */
[----:B------:R-:W-:Y:S01]  /*6ab0*/  STL [R1+0x784], RZ ;  /* 0x000784ff01007387 */ /* 0x000fe20000100800 */
[----:B------:R-:W-:-:S03]  /*6ac0*/  UMOV UR9, 0xc0000010 ;  /* 0xc000001000097882 */ /* 0x000fc60000000000 */
        /* <DEDUP_REMOVED lines=76> */
[----:B------:R-:W-:Y:S04]  /*6f90*/  STL.64 [R1+0x3c0], R136 ;  /* 0x0003c08801007387 */ /* 0x000fe80000100a00 */
[----:B------:R-:W-:Y:S01]  /*6fa0*/  STL.64 [R1+0x3c8], R138 ;  /* 0x0003c88a01007387 */ /* 0x000fe20000100a00 */
[----:B----4-:R-:W-:-:S03]  /*6fb0*/  WARPGROUP.ARRIVE ;  /* 0x00000000000079c5 */ /* 0x010fc60000000000 */
[----:B------:R-:W-:Y:S04]  /*6fc0*/  STL.64 [R1+0x3d0], R140 ;  /* 0x0003d08c01007387 */ /* 0x000fe80000100a00 */
[----:B------:R-:W-:Y:S01]  /*6fd0*/  STL.64 [R1+0x3d8], R142 ;  /* 0x0003d88e01007387 */ /* 0x000fe20000100a00 */
[----:B------:R-:W-:Y:S01]  /*6fe0*/  QGMMA.64x256x32.F32.E4M3.E4M3 R8, gdesc[UR8], RZ, !UPT, gsb0 ;  /* 0x03e00000080879f3 */ /* 0x000fe2000c0008ff */
[----:B------:R-:W-:Y:S02]  /*6ff0*/  UIADD3 UR8, UR7, 0x300, URZ ;  /* 0x0000030007087890 */ /* 0x000fe4000fffe03f */
[----:B------:R-:W-:Y:S01]  /*7000*/  STL.64 [R1+0x3e0], R144 ;  /* 0x0003e09001007387 */ /* 0x000fe20000100a00 */
[----:B------:R-:W-:Y:S01]  /*7010*/  UMOV UR9, 0xc0000010 ;  /* 0xc000001000097882 */ /* 0x000fe20000000000 */
[----:B------:R-:W-:-:S02]  /*7020*/  ULDC UR7, c[0x0][0x50c] ;  /* 0x0001430000077ab9 */ /* 0x000fc40000000800 */
[----:B------:R-:W-:Y:S01]  /*7030*/  STL.64 [R1+0x3e8], R146 ;  /* 0x0003e89201007387 */ /* 0x000fe20000100a00 */
[----:B------:R-:W-:-:S03]  /*7040*/  UISETP.NE.AND UP0, UPT, UR7, 0x1, UPT ;  /* 0x000000010700788c */ /* 0x000fc6000bf05270 */
[----:B------:R-:W-:Y:S01]  /*7050*/  STL.64 [R1+0x3f0], R148 ;  /* 0x0003f09401007387 */ /* 0x000fe20000100a00 */
[----:B------:R-:W-:-:S03]  /*7060*/  USEL UR7, URZ, 0x1, UP0 ;  /* 0x000000013f077887 */ /* 0x000fc60008000000 */
[----:B------:R-:W-:Y:S03]  /*7070*/  STL.64 [R1+0x3f8], R150 ;  /* 0x0003f89601007387 */ /* 0x000fe60000100a00 */
[----:B------:R-:W-:Y:S01]  /*7080*/  ISETP.NE.AND P0, PT, RZ, UR7, PT ;  /* 0x00000007ff007c0c */ /* 0x000fe2000bf05270 */
        /* <DEDUP_REMOVED lines=24> */
[----:B------:R4:W-:Y:S01]  /*7210*/  STL.64 [R1], R8 ;  /* 0x0000000801007387 */ /* 0x0009e20000100a00 */
[----:B------:R-:W-:Y:S02]  /*7220*/  IMAD.MOV.U32 R4, RZ, RZ, R133 ;  /* 0x000000ffff047224 */ /* 0x000fe400078e0085 */
[----:B--2---:R-:W-:Y:S01]  /*7230*/  IMAD.MOV.U32 R3, RZ, RZ, R134 ;  /* 0x000000ffff037224 */ /* 0x004fe200078e0086 */
[----:B------:R2:W-:Y:S01]  /*7240*/  STL.64 [R1+0x8], R10 ;  /* 0x0000080a01007387 */ /* 0x0005e20000100a00 */
[----:B0-----:R-:W-:-:S03]  /*7250*/  IMAD.MOV.U32 R2, RZ, RZ, R135 ;  /* 0x000000ffff027224 */ /* 0x001fc600078e0087 */
[----:B------:R0:W-:Y:S04]  /*7260*/  STL.64 [R1+0x10], R12 ;  /* 0x0000100c01007387 */ /* 0x0001e80000100a00 */
[----:B------:R5:W-:Y:S01]  /*7270*/  STL.64 [R1+0x18], R14 ;  /* 0x0000180e01007387 */ /* 0x000be20000100a00 */
[----:B----4-:R-:W-:-:S03]  /*7280*/  CS2R R8, SRZ ;  /* 0x0000000000087805 */ /* 0x010fc6000001ff00 */
[----:B------:R4:W-:Y:S01]  /*7290*/  STL.64 [R1+0x20], R16 ;  /* 0x0000201001007387 */ /* 0x0009e20000100a00 */
[----:B--2---:R-:W-:-:S03]  /*72a0*/  CS2R R10, SRZ ;  /* 0x00000000000a7805 */ /* 0x004fc6000001ff00 */
[----:B------:R2:W-:Y:S01]  /*72b0*/  STL.64 [R1+0x28], R18 ;  /* 0x0000281201007387 */ /* 0x0005e20000100a00 */
[----:B0-----:R-:W-:-:S03]  /*72c0*/  CS2R R12, SRZ ;  /* 0x00000000000c7805 */ /* 0x001fc6000001ff00 */
[----:B------:R0:W-:Y:S01]  /*72d0*/  STL.64 [R1+0x30], R20 ;  /* 0x0000301401007387 */ /* 0x0001e20000100a00 */
[----:B-----5:R-:W-:-:S03]  /*72e0*/  CS2R R14, SRZ ;  /* 0x00000000000e7805 */ /* 0x020fc6000001ff00 */
[----:B------:R5:W-:Y:S01]  /*72f0*/  STL.64 [R1+0x38], R22 ;  /* 0x0000381601007387 */ /* 0x000be20000100a00 */
[----:B----4-:R-:W-:-:S03]  /*7300*/  CS2R R16, SRZ ;  /* 0x0000000000107805 */ /* 0x010fc6000001ff00 */
[----:B------:R-:W-:Y:S01]  /*7310*/  STL.64 [R1+0x40], R24 ;  /* 0x0000401801007387 */ /* 0x000fe20000100a00 */
[----:B--2---:R-:W-:-:S03]  /*7320*/  CS2R R18, SRZ ;  /* 0x0000000000127805 */ /* 0x004fc6000001ff00 */
[----:B------:R-:W-:Y:S01]  /*7330*/  STL.64 [R1+0x48], R26 ;  /* 0x0000481a01007387 */ /* 0x000fe20000100a00 */
[----:B0-----:R-:W-:-:S03]  /*7340*/  CS2R R20, SRZ ;  /* 0x0000000000147805 */ /* 0x001fc6000001ff00 */
[----:B------:R-:W-:Y:S01]  /*7350*/  STL.64 [R1+0x50], R28 ;  /* 0x0000501c01007387 */ /* 0x000fe20000100a00 */
[----:B-----5:R-:W-:-:S03]  /*7360*/  CS2R R22, SRZ ;  /* 0x0000000000167805 */ /* 0x020fc6000001ff00 */
        /* <DEDUP_REMOVED lines=53> */
[----:B------:R2:W-:Y:S04]  /*76c0*/  STL [R1+0x6d8], RZ ;  /* 0x0006d8ff01007387 */ /* 0x0005e80000100800 */
[----:B------:R2:W-:Y:S01]  /*76d0*/  STL [R1+0x6d4], RZ ;  /* 0x0006d4ff01007387 */ /* 0x0005e20000100800 */
[----:B0-----:R-:W-:-:S03]  /*76e0*/  WARPGROUP.ARRIVE ;  /* 0x00000000000079c5 */ /* 0x001fc60000000000 */
[----:B------:R2:W-:Y:S04]  /*76f0*/  STL [R1+0x6d0], RZ ;  /* 0x0006d0ff01007387 */ /* 0x0005e80000100800 */
[----:B------:R2:W-:Y:S01]  /*7700*/  STL [R1+0x6cc], RZ ;  /* 0x0006ccff01007387 */ /* 0x0005e20000100800 */
[----:B------:R-:W-:Y:S03]  /*7710*/  QGMMA.64x256x32.F32.E4M3.E4M3 R24, gdesc[UR8], RZ, !UPT, gsb0 ;  /* 0x03e00000081879f3 */ /* 0x000fe6000c0008ff */
        /* <DEDUP_REMOVED lines=51> */
[----:B------:R-:W-:-:S02]  /*7a50*/  WARPGROUP.DEPBAR.LE gsb0, 0x0 ;  /* 0x00008000000079c5 */ /* 0x000fc40000010000 */
[----:B------:R-:W-:Y:S05]  /*7a60*/  @!P0 BRA `(.L_x_23) ;  /* 0x0000005400508947 */ /* 0x000fea0003800000 */
[----:B------:R0:W-:Y:S04]  /*7a70*/  STL [R1+0xcf4], R122 ;  /* 0x000cf47a01007387 */ /* 0x0001e80000100800 */
[----:B------:R-:W4:Y:S04]  /*7a80*/  LDL R5, [R1+0x400] ;  /* 0x0004000001057983 */ /* 0x000f280000100800 */
[----:B------:R-:W3:Y:S04]  /*7a90*/  LDL R6, [R1+0x404] ;  /* 0x0004040001067983 */ /* 0x000ee80000100800 */
[----:B0-----:R-:W2:Y:S04]  /*7aa0*/  LDL R122, [R1+0x214] ;  /* 0x00021400017a7983 */ /* 0x001ea80000100800 */
[----:B------:R-:W3:Y:S04]  /*7ab0*/  LDL R7, [R1+0x408] ;  /* 0x0004080001077983 */ /* 0x000ee80000100800 */
        /* <DEDUP_REMOVED lines=100> */
[----:B------:R0:W-:Y:S04]  /*8100*/  STL [R1+0xcf0], R123 ;  /* 0x000cf07b01007387 */ /* 0x0001e80000100800 */
[----:B0-----:R-:W4:Y:S04]  /*8110*/  LDL R123, [R1+0x210] ;  /* 0x00021000017b7983 */ /* 0x001f280000100800 */
[----:B------:R0:W-:Y:S04]  /*8120*/  STL [R1+0xcec], R124 ;  /* 0x000cec7c01007387 */ /* 0x0001e80000100800 */
[----:B0-----:R-:W2:Y:S04]  /*8130*/  LDL R124, [R1+0x20c] ;  /* 0x00020c00017c7983 */ /* 0x001ea80000100800 */
[----:B------:R0:W-:Y:S04]  /*8140*/  STL [R1+0xce8], R125 ;  /* 0x000ce87d01007387 */ /* 0x0001e80000100800 */
[----:B0-----:R-:W3:Y:S04]  /*8150*/  LDL R125, [R1+0x208] ;  /* 0x00020800017d7983 */ /* 0x001ee80000100800 */
        /* <DEDUP_REMOVED lines=53> */
[----:B0-----:R-:W3:Y:S01]  /*84b0*/  LDL R0, [R1+0x59c] ;  /* 0x00059c0001007983 */ /* 0x001ee20000100800 */
[----:B--2---:R-:W-:-:S01]  /*84c0*/  FADD R130, RZ, R130 ;  /* 0x00000082ff827221 */ /* 0x004fc20000000000 */
[----:B----4-:R-:W-:Y:S01]  /*84d0*/  FADD R129, RZ, R129 ;  /* 0x00000081ff817221 */ /* 0x010fe20000000000 */
[----:B------:R-:W-:-:S01]  /*84e0*/  FADD R127, RZ, R127 ;  /* 0x0000007fff7f7221 */ /* 0x000fc20000000000 */
[----:B------:R-:W-:Y:S01]  /*84f0*/  FADD R126, RZ, R126 ;  /* 0x0000007eff7e7221 */ /* 0x000fe20000000000 */
[----:B------:R-:W-:-:S01]  /*8500*/  FADD R124, RZ, R124 ;  /* 0x0000007cff7c7221 */ /* 0x000fc20000000000 */
[----:B---3--:R-:W-:Y:S01]  /*8510*/  FADD R132, RZ, R132 ;  /* 0x00000084ff847221 */ /* 0x008fe20000000000 */
[----:B------:R-:W-:-:S01]  /*8520*/  FADD R133, RZ, R133 ;  /* 0x00000085ff857221 */ /* 0x000fc20000000000 */
[----:B------:R-:W-:Y:S01]  /*8530*/  FADD R123, RZ, R123 ;  /* 0x0000007bff7b7221 */ /* 0x000fe20000000000 */
        /* <DEDUP_REMOVED lines=10> */
[----:B------:R-:W-:-:S05]  /*85e0*/  FADD R150, RZ, R150 ;  /* 0x00000096ff967221 */ /* 0x000fca0000000000 */
[----:B------:R-:W-:Y:S01]  /*85f0*/  STL [R1+0x600], R150 ;  /* 0x0006009601007387 */ /* 0x000fe20000100800 */
[----:B------:R-:W-:-:S01]  /*8600*/  FADD R236, RZ, R0 ;  /* 0x00000000ffec7221 */ /* 0x000fc20000000000 */
[----:B------:R-:W-:-:S05]  /*8610*/  FADD R0, RZ, R149 ;  /* 0x00000095ff007221 */ /* 0x000fca0000000000 */
[----:B------:R0:W-:Y:S04]  /*8620*/  STL [R1+0x604], R0 ;  /* 0x0006040001007387 */ /* 0x0001e80000100800 */
[----:B------:R-:W-:Y:S01]  /*8630*/  STL [R1+0x608], R148 ;  /* 0x0006089401007387 */ /* 0x000fe20000100800 */
[----:B0-----:R-:W-:-:S03]  /*8640*/  FADD R0, RZ, R146 ;  /* 0x00000092ff007221 */ /* 0x001fc60000000000 */
[----:B------:R-:W-:Y:S04]  /*8650*/  STL [R1+0x60c], R147 ;  /* 0x00060c9301007387 */ /* 0x000fe80000100800 */
        /* <DEDUP_REMOVED lines=24> */
[----:B------:R0:W-:Y:S01]  /*87e0*/  STL [R1+0x658], R0 ;  /* 0x0006580001007387 */ /* 0x0001e20000100800 */
[----:B------:R-:W-:-:S03]  /*87f0*/  FADD R237, RZ, R151 ;  /* 0x00000097ffed7221 */ /* 0x000fc60000000000 */
[----:B------:R2:W-:Y:S01]  /*8800*/  STL [R1+0x65c], R127 ;  /* 0x00065c7f01007387 */ /* 0x0005e20000100800 */
[----:B0-----:R-:W-:-:S03]  /*8810*/  FADD R0, RZ, R125 ;  /* 0x0000007dff007221 */ /* 0x001fc60000000000 */
[----:B------:R0:W-:Y:S04]  /*8820*/  STL [R1+0x660], R126 ;  /* 0x0006607e01007387 */ /* 0x0001e80000100800 */
[----:B------:R-:W-:Y:S04]  /*8830*/  STL [R1+0x664], R0 ;  /* 0x0006640001007387 */ /* 0x000fe80000100800 */
[----:B------:R3:W-:Y:S04]  /*8840*/  STL [R1+0x668], R124 ;  /* 0x0006687c01007387 */ /* 0x0007e80000100800 */
[----:B------:R-:W4:Y:S04]  /*8850*/  LDL R151, [R1+0x218] ;  /* 0x0002180001977983 */ /* 0x000f280000100800 */
[----:B------:R1:W-:Y:S04]  /*8860*/  STL [R1+0x66c], R123 ;  /* 0x00066c7b01007387 */ /* 0x0003e80000100800 */
[----:B------:R-:W4:Y:S04]  /*8870*/  LDL R150, [R1+0x21c] ;  /* 0x00021c0001967983 */ /* 0x000f280000100800 */
        /* <DEDUP_REMOVED lines=22> */
[----:B--2---:R-:W2:Y:S04]  /*89e0*/  LDL R127, [R1+0x278] ;  /* 0x00027800017f7983 */ /* 0x004ea80000100800 */
[----:B0-----:R-:W2:Y:S04]  /*89f0*/  LDL R126, [R1+0x27c] ;  /* 0x00027c00017e7983 */ /* 0x001ea80000100800 */
[----:B------:R-:W2:Y:S04]  /*8a00*/  LDL R125, [R1+0x280] ;  /* 0x00028000017d7983 */ /* 0x000ea80000100800 */
[----:B---3--:R-:W3:Y:S01]  /*8a10*/  LDL R124, [R1+0x284] ;  /* 0x00028400017c7983 */ /* 0x008ee20000100800 */
[----:B------:R-:W-:-:S03]  /*8a20*/  IMAD.MOV.U32 R0, RZ, RZ, R122 ;  /* 0x000000ffff007224 */ /* 0x000fc600078e007a */
[----:B-1----:R-:W3:Y:S04]  /*8a30*/  LDL R123, [R1+0x288] ;  /* 0x00028800017b7983 */ /* 0x002ee80000100800 */
[----:B------:R-:W3:Y:S01]  /*8a40*/  LDL R122, [R1+0x28c] ;  /* 0x00028c00017a7983 */ /* 0x000ee20000100800 */
[----:B------:R-:W-:-:S05]  /*8a50*/  FADD R0, RZ, R0 ;  /* 0x00000000ff007221 */ /* 0x000fca0000000000 */
[----:B------:R4:W-:Y:S02]  /*8a60*/  STL [R1+0x670], R0 ;  /* 0x0006700001007387 */ /* 0x0009e40000100800 */
[----:B----4-:R-:W-:-:S05]  /*8a70*/  FADD R0, RZ, R151 ;  /* 0x00000097ff007221 */ /* 0x010fca0000000000 */
[----:B------:R0:W-:Y:S01]  /*8a80*/  STL [R1+0x674], R0 ;  /* 0x0006740001007387 */ /* 0x0001e20000100800 */
[----:B------:R-:W-:-:S01]  /*8a90*/  FADD R150, RZ, R150 ;  /* 0x00000096ff967221 */ /* 0x000fc20000000000 */
[----:B------:R-:W-:-:S04]  /*8aa0*/  FADD R149, RZ, R149 ;  /* 0x00000095ff957221 */ /* 0x000fc80000000000 */
[----:B------:R-:W-:Y:S01]  /*8ab0*/  STL [R1+0x678], R150 ;  /* 0x0006789601007387 */ /* 0x000fe20000100800 */
[----:B0-----:R-:W-:-:S03]  /*8ac0*/  FADD R0, RZ, R148 ;  /* 0x00000094ff007221 */ /* 0x001fc60000000000 */
[----:B------:R-:W-:Y:S01]  /*8ad0*/  STL [R1+0x67c], R149 ;  /* 0x00067c9501007387 */ /* 0x000fe20000100800 */
[----:B------:R-:W-:-:S03]  /*8ae0*/  FADD R147, RZ, R147 ;  /* 0x00000093ff937221 */ /* 0x000fc60000000000 */
[----:B------:R0:W-:Y:S01]  /*8af0*/  STL [R1+0x680], R0 ;  /* 0x0006800001007387 */ /* 0x0001e20000100800 */
[----:B------:R-:W-:-:S03]  /*8b00*/  FADD R146, RZ, R146 ;  /* 0x00000092ff927221 */ /* 0x000fc60000000000 */
[----:B------:R-:W-:Y:S01]  /*8b10*/  STL [R1+0x684], R147 ;  /* 0x0006849301007387 */ /* 0x000fe20000100800 */
[----:B0-----:R-:W-:-:S01]  /*8b20*/  FADD R0, RZ, R145 ;  /* 0x00000091ff007221 */ /* 0x001fc20000000000 */
[----:B------:R-:W-:Y:S02]  /*8b30*/  FADD R144, RZ, R144 ;  /* 0x00000090ff907221 */ /* 0x000fe40000000000 */
[----:B------:R-:W-:Y:S01]  /*8b40*/  STL [R1+0x688], R146 ;  /* 0x0006889201007387 */ /* 0x000fe20000100800 */
[----:B------:R-:W-:-:S03]  /*8b50*/  FADD R143, RZ, R143 ;  /* 0x0000008fff8f7221 */ /* 0x000fc60000000000 */
[----:B------:R0:W-:Y:S04]  /*8b60*/  STL [R1+0x68c], R0 ;  /* 0x00068c0001007387 */ /* 0x0001e80000100800 */
[----:B------:R-:W-:Y:S01]  /*8b70*/  STL [R1+0x690], R144 ;  /* 0x0006909001007387 */ /* 0x000fe20000100800 */
[----:B0-----:R-:W-:-:S01]  /*8b80*/  FADD R0, RZ, R142 ;  /* 0x0000008eff007221 */ /* 0x001fc20000000000 */
[----:B------:R-:W-:Y:S02]  /*8b90*/  FADD R141, RZ, R141 ;  /* 0x0000008dff8d7221 */ /* 0x000fe40000000000 */
[----:B------:R-:W-:Y:S01]  /*8ba0*/  STL [R1+0x694], R143 ;  /* 0x0006948f01007387 */ /* 0x000fe20000100800 */
[----:B------:R-:W-:-:S03]  /*8bb0*/  FADD R140, RZ, R140 ;  /* 0x0000008cff8c7221 */ /* 0x000fc60000000000 */
[----:B------:R0:W-:Y:S01]  /*8bc0*/  STL [R1+0x698], R0 ;  /* 0x0006980001007387 */ /* 0x0001e20000100800 */
[----:B------:R-:W-:-:S03]  /*8bd0*/  FADD R138, RZ, R138 ;  /* 0x0000008aff8a7221 */ /* 0x000fc60000000000 */
[----:B------:R-:W-:Y:S01]  /*8be0*/  STL [R1+0x69c], R141 ;  /* 0x00069c8d01007387 */ /* 0x000fe20000100800 */
[----:B0-----:R-:W-:-:S03]  /*8bf0*/  FADD R0, RZ, R139 ;  /* 0x0000008bff007221 */ /* 0x001fc60000000000 */
[----:B------:R-:W-:Y:S01]  /*8c00*/  STL [R1+0x6a0], R140 ;  /* 0x0006a08c01007387 */ /* 0x000fe20000100800 */
[----:B------:R-:W-:-:S03]  /*8c10*/  FADD R137, RZ, R137 ;  /* 0x00000089ff897221 */ /* 0x000fc60000000000 */
[----:B------:R0:W-:Y:S01]  /*8c20*/  STL [R1+0x6a4], R0 ;  /* 0x0006a40001007387 */ /* 0x0001e20000100800 */
[----:B------:R-:W-:-:S03]  /*8c30*/  FADD R135, RZ, R135 ;  /* 0x00000087ff877221 */ /* 0x000fc60000000000 */
[----:B------:R-:W-:Y:S01]  /*8c40*/  STL [R1+0x6a8], R138 ;  /* 0x0006a88a01007387 */ /* 0x000fe20000100800 */
[----:B------:R-:W-:-:S01]  /*8c50*/  FADD R134, RZ, R134 ;  /* 0x00000086ff867221 */ /* 0x000fc20000000000 */
[----:B0-----:R-:W-:Y:S02]  /*8c60*/  FADD R0, RZ, R136 ;  /* 0x00000088ff007221 */ /* 0x001fe40000000000 */
[----:B------:R-:W-:Y:S04]  /*8c70*/  STL [R1+0x6ac], R137 ;  /* 0x0006ac8901007387 */ /* 0x000fe80000100800 */
[----:B------:R0:W-:Y:S01]  /*8c80*/  STL [R1+0x6b0], R0 ;  /* 0x0006b00001007387 */ /* 0x0001e20000100800 */
[----:B------:R-:W-:-:S01]  /*8c90*/  FADD R132, RZ, R132 ;  /* 0x00000084ff847221 */ /* 0x000fc20000000000 */
[----:B------:R-:W-:-:S02]  /*8ca0*/  FADD R131, RZ, R131 ;  /* 0x00000083ff837221 */ /* 0x000fc40000000000 */
[----:B------:R-:W-:Y:S01]  /*8cb0*/  STL [R1+0x6b4], R135 ;  /* 0x0006b48701007387 */ /* 0x000fe20000100800 */
[----:B0-----:R-:W-:-:S03]  /*8cc0*/  FADD R0, RZ, R133 ;  /* 0x00000085ff007221 */ /* 0x001fc60000000000 */
[----:B------:R-:W-:Y:S04]  /*8cd0*/  STL [R1+0x6b8], R134 ;  /* 0x0006b88601007387 */ /* 0x000fe80000100800 */
[----:B------:R0:W-:Y:S01]  /*8ce0*/  STL [R1+0x6bc], R0 ;  /* 0x0006bc0001007387 */ /* 0x0001e20000100800 */
[----:B------:R-:W-:-:S01]  /*8cf0*/  FADD R129, RZ, R129 ;  /* 0x00000081ff817221 */ /* 0x000fc20000000000 */
[----:B------:R-:W-:Y:S02]  /*8d00*/  FADD R128, RZ, R128 ;  /* 0x00000080ff807221 */ /* 0x000fe40000000000 */
[----:B------:R-:W-:Y:S01]  /*8d10*/  STL [R1+0x6c0], R132 ;  /* 0x0006c08401007387 */ /* 0x000fe20000100800 */
[----:B0-----:R-:W-:-:S03]  /*8d20*/  FADD R0, RZ, R130 ;  /* 0x00000082ff007221 */ /* 0x001fc60000000000 */
[----:B------:R-:W-:Y:S04]  /*8d30*/  STL [R1+0x6c4], R131 ;  /* 0x0006c48301007387 */ /* 0x000fe80000100800 */
[----:B------:R0:W-:Y:S01]  /*8d40*/  STL [R1+0x6c8], R0 ;  /* 0x0006c80001007387 */ /* 0x0001e20000100800 */
[----:B--2---:R-:W-:-:S01]  /*8d50*/  FADD R126, RZ, R126 ;  /* 0x0000007eff7e7221 */ /* 0x004fc20000000000 */
[----:B------:R-:W-:Y:S02]  /*8d60*/  FADD R125, RZ, R125 ;  /* 0x0000007dff7d7221 */ /* 0x000fe40000000000 */
[----:B------:R-:W-:Y:S01]  /*8d70*/  STL [R1+0x6cc], R129 ;  /* 0x0006cc8101007387 */ /* 0x000fe20000100800 */
[----:B0-----:R-:W-:-:S03]  /*8d80*/  FADD R0, RZ, R127 ;  /* 0x0000007fff007221 */ /* 0x001fc60000000000 */
[----:B------:R-:W-:Y:S04]  /*8d90*/  STL [R1+0x6d0], R128 ;  /* 0x0006d08001007387 */ /* 0x000fe80000100800 */
[----:B------:R0:W-:Y:S01]  /*8da0*/  STL [R1+0x6d4], R0 ;  /* 0x0006d40001007387 */ /* 0x0001e20000100800 */
[----:B---3--:R-:W-:-:S03]  /*8db0*/  FADD R123, RZ, R123 ;  /* 0x0000007bff7b7221 */ /* 0x008fc60000000000 */
[----:B------:R-:W-:Y:S01]  /*8dc0*/  STL [R1+0x6d8], R126 ;  /* 0x0006d87e01007387 */ /* 0x000fe20000100800 */
[----:B0-----:R-:W-:-:S03]  /*8dd0*/  FADD R0, RZ, R124 ;  /* 0x0000007cff007221 */ /* 0x001fc60000000000 */
[----:B------:R-:W-:Y:S04]  /*8de0*/  STL [R1+0x6dc], R125 ;  /* 0x0006dc7d01007387 */ /* 0x000fe80000100800 */
[----:B------:R0:W-:Y:S01]  /*8df0*/  STL [R1+0x6e0], R0 ;  /* 0x0006e00001007387 */ /* 0x0001e20000100800 */
[----:B------:R-:W-:-:S03]  /*8e00*/  FADD R122, RZ, R122 ;  /* 0x0000007aff7a7221 */ /* 0x000fc60000000000 */
[----:B0-----:R-:W2:Y:S04]  /*8e10*/  LDL R0, [R1+0x290] ;  /* 0x0002900001007983 */ /* 0x001ea80000100800 */
[----:B------:R0:W-:Y:S04]  /*8e20*/  STL [R1+0x6e4], R123 ;  /* 0x0006e47b01007387 */ /* 0x0001e80000100800 */
[----:B------:R-:W3:Y:S04]  /*8e30*/  LDL R151, [R1+0x294] ;  /* 0x0002940001977983 */ /* 0x000ee80000100800 */
        /* <DEDUP_REMOVED lines=28> */
[----:B0-----:R-:W4:Y:S04]  /*9000*/  LDL R123, [R1+0x304] ;  /* 0x00030400017b7983 */ /* 0x001f280000100800 */
[----:B-1----:R-:W4:Y:S01]  /*9010*/  LDL R122, [R1+0x308] ;  /* 0x00030800017a7983 */ /* 0x002f220000100800 */
[----:B--2---:R-:W-:-:S05]  /*9020*/  FADD R0, RZ, R0 ;  /* 0x00000000ff007221 */ /* 0x004fca0000000000 */
[----:B------:R3:W-:Y:S02]  /*9030*/  STL [R1+0x6ec], R0 ;  /* 0x0006ec0001007387 */ /* 0x0007e40000100800 */
[----:B---3--:R-:W-:-:S01]  /*9040*/  FADD R0, RZ, R151 ;  /* 0x00000097ff007221 */ /* 0x008fc20000000000 */
[----:B----4-:R-:W-:Y:S01]  /*9050*/  FADD R150, RZ, R150 ;  /* 0x00000096ff967221 */ /* 0x010fe20000000000 */
        /* <DEDUP_REMOVED lines=50> */
[----:B------:R-:W-:-:S03]  /*9380*/  FADD R123, RZ, R123 ;  /* 0x0000007bff7b7221 */ /* 0x000fc60000000000 */
        /* <DEDUP_REMOVED lines=130> */
[----:B-1----:R-:W4:Y:S01]  /*9bb0*/  LDL R122, [R1] ;  /* 0x00000000017a7983 */ /* 0x002f220000100800 */
        /* <DEDUP_REMOVED lines=245> */
[----:B------:R0:W-:Y:S04]  /*ab10*/  STL [R1+0x94c], R0 ;  /* 0x00094c0001007387 */ /* 0x0001e80000100800 */
        /* <DEDUP_REMOVED lines=34> */
[----:B------:R0:W-:Y:S01]  /*ad40*/  STL [R1+0x958], R0 ;  /* 0x0009580001007387 */ /* 0x0001e20000100800 */
[----:B---3--:R-:W-:-:S01]  /*ad50*/  FADD R151, RZ, R151 ;  /* 0x00000097ff977221 */ /* 0x008fc20000000000 */
[----:B----4-:R-:W-:-:S04]  /*ad60*/  FADD R150, RZ, R150 ;  /* 0x00000096ff967221 */ /* 0x010fc80000000000 */
        /* <DEDUP_REMOVED lines=46> */
[----:B------:R-:W-:Y:S01]  /*b050*/  STL [R1+0x9b4], R129 ;  /* 0x0009b48101007387 */ /* 0x000fe20000100800 */
[----:B------:R-:W-:-:S03]  /*b060*/  FADD R124, RZ, R124 ;  /* 0x0000007cff7c7221 */ /* 0x000fc60000000000 */
[----:B------:R0:W-:Y:S01]  /*b070*/  STL [R1+0x9b8], R0 ;  /* 0x0009b80001007387 */ /* 0x0001e20000100800 */
[----:B------:R-:W-:-:S03]  /*b080*/  FADD R123, RZ, R123 ;  /* 0x0000007bff7b7221 */ /* 0x000fc60000000000 */
[----:B------:R-:W-:Y:S01]  /*b090*/  STL [R1+0x9bc], R127 ;  /* 0x0009bc7f01007387 */ /* 0x000fe20000100800 */
[----:B0-----:R-:W-:-:S03]  /*b0a0*/  FADD R0, RZ, R125 ;  /* 0x0000007dff007221 */ /* 0x001fc60000000000 */
[----:B------:R-:W-:Y:S04]  /*b0b0*/  STL [R1+0x9c0], R126 ;  /* 0x0009c07e01007387 */ /* 0x000fe80000100800 */
[----:B------:R0:W-:Y:S04]  /*b0c0*/  STL [R1+0x9c4], R0 ;  /* 0x0009c40001007387 */ /* 0x0001e80000100800 */
[----:B------:R-:W-:Y:S01]  /*b0d0*/  STL [R1+0x9c8], R124 ;  /* 0x0009c87c01007387 */ /* 0x000fe20000100800 */
[----:B0-----:R-:W-:-:S03]  /*b0e0*/  FADD R0, RZ, R122 ;  /* 0x0000007aff007221 */ /* 0x001fc60000000000 */
[----:B------:R-:W2:Y:S04]  /*b0f0*/  LDL R122, [R1+0x178] ;  /* 0x00017800017a7983 */ /* 0x000ea80000100800 */
[----:B------:R0:W-:Y:S04]  /*b100*/  STL [R1+0x9cc], R123 ;  /* 0x0009cc7b01007387 */ /* 0x0001e80000100800 */
[----:B0-----:R-:W3:Y:S04]  /*b110*/  LDL R123, [R1+0x17c] ;  /* 0x00017c00017b7983 */ /* 0x001ee80000100800 */
        /* <DEDUP_REMOVED lines=29> */
[----:B0-----:R-:W4:Y:S01]  /*b2f0*/  LDL R0, [R1+0x1f0] ;  /* 0x0001f00001007983 */ /* 0x001f220000100800 */
[----:B------:R-:W-:-:S01]  /*b300*/  FADD R4, RZ, R4 ;  /* 0x00000004ff047221 */ /* 0x000fc20000000000 */
[----:B------:R-:W-:Y:S01]  /*b310*/  FADD R3, RZ, R3 ;  /* 0x00000003ff037221 */ /* 0x000fe20000000000 */
[----:B--2---:R-:W-:-:S05]  /*b320*/  FADD R122, RZ, R122 ;  /* 0x0000007aff7a7221 */ /* 0x004fca0000000000 */
[----:B------:R0:W-:Y:S01]  /*b330*/  STL [R1+0x9d4], R122 ;  /* 0x0009d47a01007387 */ /* 0x0001e20000100800 */
[----:B---3--:R-:W-:-:S03]  /*b340*/  FADD R123, RZ, R123 ;  /* 0x0000007bff7b7221 */ /* 0x008fc60000000000 */
[----:B0-----:R-:W2:Y:S04]  /*b350*/  LDL.LU R122, [R1+0xcf4] ;  /* 0x000cf400017a7983 */ /* 0x001ea80000300800 */
[----:B------:R0:W-:Y:S01]  /*b360*/  STL [R1+0x9d8], R123 ;  /* 0x0009d87b01007387 */ /* 0x0001e20000100800 */
[----:B----4-:R-:W-:-:S01]  /*b370*/  FADD R124, RZ, R124 ;  /* 0x0000007cff7c7221 */ /* 0x010fc20000000000 */
[----:B------:R-:W-:Y:S02]  /*b380*/  FADD R125, RZ, R125 ;  /* 0x0000007dff7d7221 */ /* 0x000fe40000000000 */
[----:B0-----:R-:W3:Y:S01]  /*b390*/  LDL.LU R123, [R1+0xcf0] ;  /* 0x000cf000017b7983 */ /* 0x001ee20000300800 */
[----:B------:R-:W-:-:S03]  /*b3a0*/  FADD R126, RZ, R126 ;  /* 0x0000007eff7e7221 */ /* 0x000fc60000000000 */
[----:B------:R0:W-:Y:S01]  /*b3b0*/  STL [R1+0x9dc], R124 ;  /* 0x0009dc7c01007387 */ /* 0x0001e20000100800 */
[----:B------:R-:W-:-:S01]  /*b3c0*/  FADD R127, RZ, R127 ;  /* 0x0000007fff7f7221 */ /* 0x000fc20000000000 */
[----:B------:R-:W-:Y:S02]  /*b3d0*/  FADD R128, RZ, R128 ;  /* 0x00000080ff807221 */ /* 0x000fe40000000000 */
[----:B0-----:R-:W4:Y:S01]  /*b3e0*/  LDL.LU R124, [R1+0xcec] ;  /* 0x000cec00017c7983 */ /* 0x001f220000300800 */
[----:B------:R-:W-:-:S03]  /*b3f0*/  FADD R129, RZ, R129 ;  /* 0x00000081ff817221 */ /* 0x000fc60000000000 */
[----:B------:R0:W-:Y:S01]  /*b400*/  STL [R1+0x9e0], R125 ;  /* 0x0009e07d01007387 */ /* 0x0001e20000100800 */
[----:B------:R-:W-:-:S01]  /*b410*/  FADD R130, RZ, R130 ;  /* 0x00000082ff827221 */ /* 0x000fc20000000000 */
[----:B------:R-:W-:Y:S02]  /*b420*/  FADD R131, RZ, R131 ;  /* 0x00000083ff837221 */ /* 0x000fe40000000000 */
[----:B0-----:R-:W4:Y:S04]  /*b430*/  LDL.LU R125, [R1+0xce8] ;  /* 0x000ce800017d7983 */ /* 0x001f280000300800 */
[----:B------:R0:W-:Y:S01]  /*b440*/  STL [R1+0x9e4], R126 ;  /* 0x0009e47e01007387 */ /* 0x0001e20000100800 */
[----:B------:R-:W-:-:S01]  /*b450*/  FADD R132, RZ, R132 ;  /* 0x00000084ff847221 */ /* 0x000fc20000000000 */
[----:B------:R-:W-:-:S02]  /*b460*/  FADD R133, RZ, R133 ;  /* 0x00000085ff857221 */ /* 0x000fc40000000000 */
[----:B0-----:R-:W4:Y:S04]  /*b470*/  LDL.LU R126, [R1+0xce4] ;  /* 0x000ce400017e7983 */ /* 0x001f280000300800 */
[----:B------:R0:W-:Y:S01]  /*b480*/  STL [R1+0x9e8], R127 ;  /* 0x0009e87f01007387 */ /* 0x0001e20000100800 */
[----:B------:R-:W-:-:S03]  /*b490*/  FADD R134, RZ, R134 ;  /* 0x00000086ff867221 */ /* 0x000fc60000000000 */
        /* <DEDUP_REMOVED lines=52> */
[----:B------:R0:W-:Y:S04]  /*b7e0*/  STL [R1+0xa30], R145 ;  /* 0x000a309101007387 */ /* 0x0001e80000100800 */
        /* <DEDUP_REMOVED lines=12> */
[----:B0-----:R-:W4:Y:S01]  /*b8b0*/  LDL.LU R151, [R1+0xc80] ;  /* 0x000c800001977983 */ /* 0x001f220000300800 */
[----:B------:R-:W-:-:S05]  /*b8c0*/  FADD R0, RZ, R0 ;  /* 0x00000000ff007221 */ /* 0x000fca0000000000 */
[----:B------:R0:W-:Y:S04]  /*b8d0*/  STL [R1+0xa4c], R0 ;  /* 0x000a4c0001007387 */ /* 0x0001e80000100800 */
[----:B0-----:R0:W5:Y:S04]  /*b8e0*/  LDL.LU R0, [R1+0xc7c] ;  /* 0x000c7c0001007983 */ /* 0x0011680000300800 */
[----:B------:R1:W-:Y:S04]  /*b8f0*/  STL [R1+0xa50], R4 ;  /* 0x000a500401007387 */ /* 0x0003e80000100800 */
[----:B------:R2:W-:Y:S01]  /*b900*/  STL [R1+0xa54], R3 ;  /* 0x000a540301007387 */ /* 0x0005e20000100800 */
[----:B-1----:R-:W-:-:S01]  /*b910*/  FADD R4, RZ, R2 ;  /* 0x00000002ff047221 */ /* 0x002fc20000000000 */
[----:B------:R-:W-:Y:S01]  /*b920*/  FADD R2, RZ, R25 ;  /* 0x00000019ff027221 */ /* 0x000fe20000000000 */
[----:B--2---:R-:W-:-:S03]  /*b930*/  FADD R3, RZ, R24 ;  /* 0x00000018ff037221 */ /* 0x004fc60000000000 */
[----:B------:R1:W-:Y:S04]  /*b940*/  STL [R1+0xa58], R4 ;  /* 0x000a580401007387 */ /* 0x0003e80000100800 */
[----:B------:R2:W-:Y:S04]  /*b950*/  STL [R1+0xa5c], R3 ;  /* 0x000a5c0301007387 */ /* 0x0005e80000100800 */
[----:B------:R3:W-:Y:S01]  /*b960*/  STL [R1+0xa60], R2 ;  /* 0x000a600201007387 */ /* 0x0007e20000100800 */
[----:B-1----:R-:W-:-:S01]  /*b970*/  FADD R4, RZ, R26 ;  /* 0x0000001aff047221 */ /* 0x002fc20000000000 */
[----:B--2---:R-:W-:-:S04]  /*b980*/  FADD R3, RZ, R27 ;  /* 0x0000001bff037221 */ /* 0x004fc80000000000 */
[----:B------:R1:W-:Y:S01]  /*b990*/  STL [R1+0xa64], R4 ;  /* 0x000a640401007387 */ /* 0x0003e20000100800 */
[----:B---3--:R-:W-:-:S03]  /*b9a0*/  FADD R2, RZ, R28 ;  /* 0x0000001cff027221 */ /* 0x008fc60000000000 */
        /* <DEDUP_REMOVED lines=191> */
[----:B----4-:R-:W-:-:S03]  /*c5a0*/  FADD R2, RZ, R124 ;  /* 0x0000007cff027221 */ /* 0x010fc60000000000 */
        /* <DEDUP_REMOVED lines=159> */
[----:B0-----:R-:W-:-:S06]  /*cfa0*/  UMOV UR6, URZ ;  /* 0x0000003f00067c82 */ /* 0x001fcc0008000000 */
.L_x_23:
[----:B------:R-:W-:-:S04]  /*cfb0*/  UIADD3 UR19, UR5, 0x1, URZ ;  /* 0x0000000105137890 */ /* 0x000fc8000fffe03f */
[----:B------:R-:W-:-:S04]  /*cfc0*/  UISETP.NE.AND UP0, UPT, UR19, 0x9, UPT ;  /* 0x000000091300788c */ /* 0x000fc8000bf05270 */
[----:B------:R-:W-:Y:S02]  /*cfd0*/  USEL UR8, URZ, 0x1, UP0 ;  /* 0x000000013f087887 */ /* 0x000fe40008000000 */
[----:B------:R-:W-:Y:S02]  /*cfe0*/  USEL UR19, UR19, URZ, UP0 ;  /* 0x0000003f13137287 */ /* 0x000fe40008000000 */
[----:B------:R-:W-:-:S06]  /*cff0*/  ULOP3.LUT UR8, UR4, UR8, URZ, 0x3c, !UPT ;  /* 0x0000000804087292 */ /* 0x000fcc000f8e3c3f */
[----:B------:R-:W-:Y:S01]  /*d000*/  IMAD.U32 R2, RZ, RZ, UR8 ;  /* 0x00000008ff027e24 */ /* 0x000fe2000f8e00ff */
[----:B------:R-:W-:-:S06]  /*d010*/  UMOV UR8, 0x1 ;  /* 0x0000000100087882 */ /* 0x000fcc0000000000 */
.L_x_18:
[----:B------:R-:W-:-:S04]  /*d020*/  UISETP.LT.AND UP0, UPT, UR16, 0x1, UPT ;  /* 0x000000011000788c */ /* 0x000fc8000bf01270 */
[----:B------:R-:W-:-:S04]  /*d030*/  USEL UR9, UR16, 0x1, UP0 ;  /* 0x0000000110097887 */ /* 0x000fc80008000000 */
[----:B------:R-:W-:-:S04]  /*d040*/  UIADD3 UR9, UR16, -UR9, URZ ;  /* 0x8000000910097290 */ /* 0x000fc8000fffe03f */
[----:B------:R-:W-:-:S06]  /*d050*/  UISETP.GE.AND UP0, UPT, UR9, 0x1, UPT ;  /* 0x000000010900788c */ /* 0x000fcc000bf06270 */
[----:B------:R-:W-:-:S13]  /*d060*/  PLOP3.LUT P0, PT, PT, PT, UP0, 0x80, 0x0 ;  /* 0x000000000000781c */ /* 0x000fda0003f0f008 */
[----:B------:R-:W-:Y:S05]  /*d070*/  @!P0 BRA `(.L_x_24) ;  /* 0x000000ac00808947 */ /* 0x000fea0003800000 */
[----:B------:R-:W-:Y:S01]  /*d080*/  IMAD.U32 R3, RZ, RZ, UR9 ;  /* 0x00000009ff037e24 */ /* 0x000fe2000f8e00ff */
[----:B------:R-:W-:Y:S01]  /*d090*/  UMOV UR22, UR5 ;  /* 0x0000000500167c82 */ /* 0x000fe20008000000 */
[----:B------:R-:W-:-:S05]  /*d0a0*/  ULDC UR30, c[0x0][0x50c] ;  /* 0x00014300001e7ab9 */ /* 0x000fca0000000800 */
.L_x_32:
[----:B------:R-:W-:-:S06]  /*d0b0*/  UISETP.NE.AND UP0, UPT, UR29, 0x3, UPT ;  /* 0x000000031d00788c */ /* 0x000fcc000bf05270 */
[----:B------:R-:W-:-:S13]  /*d0c0*/  PLOP3.LUT P1, PT, PT, PT, UP0, 0x80, 0x0 ;  /* 0x000000000000781c */ /* 0x000fda0003f2f008 */
[----:B------:R-:W-:Y:S05]  /*d0d0*/  @!P1 BRA `(.L_x_25) ;  /* 0x0000000000049947 */ /* 0x000fea0003800000 */
[----:B------:R-:W-:Y:S01]  /*d0e0*/  BPT.TRAP 0x1 ;  /* 0x000000040000795c */ /* 0x000fe20000300000 */
.L_x_25:
[----:B------:R-:W0:Y:S01]  /*d0f0*/  S2UR UR9, SR_CgaCtaId ;  /* 0x00000000000979c3 */ /* 0x000e220000008800 */
[----:B------:R-:W-:Y:S01]  /*d100*/  UMOV UR17, 0x400 ;  /* 0x0000040000117882 */ /* 0x000fe20000000000 */
[----:B------:R-:W-:Y:S01]  /*d110*/  SHF.L.U32 R4, R2, 0x1f, RZ ;  /* 0x0000001f02047819 */ /* 0x000fe200000006ff */
[----:B0-----:R-:W-:-:S04]  /*d120*/  ULEA UR17, UR9, UR17, 0x18 ;  /* 0x0000001109117291 */ /* 0x001fc8000f8ec03f */
[----:B------:R-:W-:-:S09]  /*d130*/  ULEA UR9, UR19, UR17, 0x3 ;  /* 0x0000001113097291 */ /* 0x000fd2000f8e183f */
[----:B------:R0:W4:Y:S01]  /*d140*/  SYNCS.PHASECHK.TRANS64.TRYWAIT P0, [UR9], R4 ;  /* 0x00000004ff0075a7 */ /* 0x0001220008000149 */
[----:B------:R-:W-:Y:S05]  /*d150*/  @!P1 BRA `(.L_x_26) ;  /* 0x0000000000049947 */ /* 0x000fea0003800000 */
[----:B------:R-:W-:Y:S01]  /*d160*/  BPT.TRAP 0x1 ;  /* 0x000000040000795c */ /* 0x000fe20000300000 */
.L_x_26:
[----:B----4-:R-:W-:Y:S05]  /*d170*/  @P0 BRA `(.L_x_27) ;  /* 0x0000000000080947 */ /* 0x010fea0003800000 */
[----:B------:R-:W4:Y:S02]  /*d180*/  SYNCS.PHASECHK.TRANS64.TRYWAIT P0, [UR9], R4 ;  /* 0x00000004ff0075a7 */ /* 0x000f240008000149 */
[----:B----4-:R-:W-:Y:S05]  /*d190*/  @!P0 BRA `(.L_x_28) ;  /* 0x000004d800a48947 */ /* 0x010fea0003800000 */
.L_x_27:
        /* <DEDUP_REMOVED lines=64> */
[----:B----4-:R-:W4:Y:S04]  /*d5a0*/  LDL.LU.64 R108, [R1] ;  /* 0x00000000016c7983 */ /* 0x010f280000300a00 */
[----:B------:R-:W2:Y:S04]  /*d5b0*/  LDL.LU.64 R110, [R1+0x8] ;  /* 0x00000800016e7983 */ /* 0x000ea80000300a00 */
[----:B------:R-:W3:Y:S04]  /*d5c0*/  LDL.LU.64 R112, [R1+0x10] ;  /* 0x0000100001707983 */ /* 0x000ee80000300a00 */
[----:B------:R-:W4:Y:S04]  /*d5d0*/  LDL.LU.64 R114, [R1+0x18] ;  /* 0x0000180001727983 */ /* 0x000f280000300a00 */
        /* <DEDUP_REMOVED lines=18> */
[----:B----4-:R-:W-:Y:S04]  /*d700*/  STL.64 [R1+0x1078], R150 ;  /* 0x0010789601007387 */ /* 0x010fe80000100a00 */
[----:B---3--:R-:W-:Y:S04]  /*d710*/  STL.64 [R1+0x1070], R148 ;  /* 0x0010709401007387 */ /* 0x008fe80000100a00 */
[----:B--2---:R-:W-:Y:S04]  /*d720*/  STL.64 [R1+0x1068], R146 ;  /* 0x0010689201007387 */ /* 0x004fe80000100a00 */
        /* <DEDUP_REMOVED lines=61> */
[----:B--2---:R-:W2:Y:S04]  /*db00*/  LDL.LU.64 R24, [R1+0x200] ;  /* 0x0002000001187983 */ /* 0x004ea80000300a00 */
        /* <DEDUP_REMOVED lines=63> */
[----:B--2---:R-:W-:Y:S04]  /*df00*/  STL.64 [R1+0x1278], R150 ;  /* 0x0012789601007387 */ /* 0x004fe80000100a00 */
[----:B----4-:R-:W-:Y:S04]  /*df10*/  STL.64 [R1+0x1270], R148 ;  /* 0x0012709401007387 */ /* 0x010fe80000100a00 */
[----:B---3--:R-:W-:Y:S04]  /*df20*/  STL.64 [R1+0x1268], R146 ;  /* 0x0012689201007387 */ /* 0x008fe80000100a00 */
        /* <DEDUP_REMOVED lines=62> */
[----:B------:R-:W2:Y:S04]  /*e310*/  LDL.LU.64 R26, [R1+0x408] ;  /* 0x00040800011a7983 */ /* 0x000ea80000300a00 */
        /* <DEDUP_REMOVED lines=61> */
[----:B------:R-:W2:Y:S01]  /*e6f0*/  LDL.LU.64 R150, [R1+0x5f8] ;  /* 0x0005f80001967983 */ /* 0x000ea20000300a00 */
[----:B------:R-:W-:-:S02]  /*e700*/  UIADD3 UR9, UR17, 0x24180, URZ ;  /* 0x0002418011097890 */ /* 0x000fc4000fffe03f */
[----:B------:R-:W-:Y:S01]  /*e710*/  UISETP.NE.AND UP0, UPT, UR7, URZ, UPT ;  /* 0x0000003f0700728c */ /* 0x000fe2000bf05270 */
[----:B------:R-:W3:Y:S01]  /*e720*/  LDL.LU.64 R152, [R1+0xb0] ;  /* 0x0000b00001987983 */ /* 0x000ee20000300a00 */
[----:B------:R-:W-:Y:S02]  /*e730*/  USHF.R.U32.HI UR9, URZ, 0x4, UR9 ;  /* 0x000000043f097899 */ /* 0x000fe40008011609 */
[----:B------:R-:W-:Y:S01]  /*e740*/  USEL UR8, UR8, URZ, !UP0 ;  /* 0x0000003f08087287 */ /* 0x000fe2000c000000 */
[----:B------:R-:W3:Y:S01]  /*e750*/  LDL.LU.64 R154, [R1+0xb8] ;  /* 0x0000b800019a7983 */ /* 0x000ee20000300a00 */
[----:B------:R-:W-:Y:S02]  /*e760*/  ULOP3.LUT UR9, UR9, 0x3fff, URZ, 0xc0, !UPT ;  /* 0x00003fff09097892 */ /* 0x000fe4000f8ec03f */
[----:B------:R-:W-:Y:S01]  /*e770*/  ULOP3.LUT UR7, UR18, 0x10000, URZ, 0xfc, !UPT ;  /* 0x0001000012077892 */ /* 0x000fe2000f8efc3f */
[----:B------:R-:W3:Y:S01]  /*e780*/  LDL.LU.64 R156, [R1+0xc0] ;  /* 0x0000c000019c7983 */ /* 0x000ee20000300a00 */
[----:B------:R-:W-:-:S02]  /*e790*/  ULOP3.LUT UR9, UR9, 0x10000, URZ, 0xfc, !UPT ;  /* 0x0001000009097892 */ /* 0x000fc4000f8efc3f */
[----:B------:R-:W-:Y:S01]  /*e7a0*/  UISETP.NE.U32.AND UP0, UPT, UR8, URZ, UPT ;  /* 0x0000003f0800728c */ /* 0x000fe2000bf05070 */
[----:B------:R-:W3:Y:S01]  /*e7b0*/  LDL.LU.64 R158, [R1+0xc8] ;  /* 0x0000c800019e7983 */ /* 0x000ee20000300a00 */
[----:B------:R-:W-:Y:S02]  /*e7c0*/  ULEA UR7, UR19, UR7, 0xa ;  /* 0x0000000713077291 */ /* 0x000fe4000f8e503f */
[----:B------:R-:W-:Y:S01]  /*e7d0*/  ULEA UR10, UR19, UR9, 0x9 ;  /* 0x00000009130a7291 */ /* 0x000fe2000f8e483f */
[----:B------:R-:W3:Y:S01]  /*e7e0*/  LDL.LU.64 R160, [R1+0xd0] ;  /* 0x0000d00001a07983 */ /* 0x000ee20000300a00 */
[----:B------:R-:W-:Y:S01]  /*e7f0*/  UMOV UR11, 0xc0000010 ;  /* 0xc0000010000b7882 */ /* 0x000fe20000000000 */
[----:B------:R-:W-:Y:S02]  /*e800*/  UMOV UR9, 0xc0000010 ;  /* 0xc000001000097882 */ /* 0x000fe40000000000 */
[----:B------:R-:W-:Y:S01]  /*e810*/  UMOV UR8, UR7 ;  /* 0x0000000700087c82 */ /* 0x000fe20008000000 */
[----:B------:R-:W3:Y:S04]  /*e820*/  LDL.LU.64 R162, [R1+0xd8] ;  /* 0x0000d80001a27983 */ /* 0x000ee80000300a00 */
        /* <DEDUP_REMOVED lines=35> */
[----:B------:R-:W3:Y:S01]  /*ea60*/  LDL.LU.64 R234, [R1+0x1f8] ;  /* 0x0001f80001ea7983 */ /* 0x000ee20000300a00 */
[----:B--2---:R-:W-:-:S06]  /*ea70*/  WARPGROUP.ARRIVE ;  /* 0x00000000000079c5 */ /* 0x004fcc0000000000 */
[----:B------:R-:W-:Y:S03]  /*ea80*/  QGMMA.64x256x32.F32.E4M3.E4M3 R24, gdesc[UR8], R24, UP0, gsb0 ;  /* 0x03e00000081879f3 */ /* 0x000fe6000b800818 */
[----:B------:R-:W-:Y:S02]  /*ea90*/  WARPGROUP.DEPBAR.LE gsb0, 0x0 ;  /* 0x00008000000079c5 */ /* 0x000fe40000010000 */
        /* <DEDUP_REMOVED lines=128> */
[----:B------:R-:W-:Y:S01]  /*f2a0*/  UIADD3 UR8, UR7, 0x100, URZ ;  /* 0x0000010007087890 */ /* 0x000fe2000fffe03f */
[----:B------:R-:W-:Y:S01]  /*f2b0*/  UMOV UR9, 0xc0000010 ;  /* 0xc000001000097882 */ /* 0x000fe20000000000 */
[----:B--2---:R-:W-:-:S07]  /*f2c0*/  WARPGROUP.ARRIVE ;  /* 0x00000000000079c5 */ /* 0x004fce0000000000 */
        /* <DEDUP_REMOVED lines=66> */
[----:B--2---:R-:W3:Y:S04]  /*f6f0*/  LDL.LU.64 R150, [R1+0x1078] ;  /* 0x0010780001967983 */ /* 0x004ee80000300a00 */
        /* <DEDUP_REMOVED lines=21> */
[----:B------:R-:W-:Y:S01]  /*f850*/  UIADD3 UR8, UR7, 0x200, URZ ;  /* 0x0000020007087890 */ /* 0x000fe2000fffe03f */
[----:B------:R-:W-:-:S02]  /*f860*/  UMOV UR9, 0xc0000010 ;  /* 0xc000001000097882 */ /* 0x000fc40000000000 */
        /* <DEDUP_REMOVED lines=42> */
[----:B---3--:R-:W-:-:S06]  /*fb10*/  WARPGROUP.ARRIVE ;  /* 0x00000000000079c5 */ /* 0x008fcc0000000000 */
[----:B------:R-:W-:Y:S03]  /*fb20*/  QGMMA.64x256x32.F32.E4M3.E4M3 R108, gdesc[UR8], R108, UP0, gsb0 ;  /* 0x03e00000086c79f3 */ /* 0x000fe6000b80086c */
[----:B------:R-:W-:Y:S02]  /*fb30*/  WARPGROUP.DEPBAR.LE gsb0, 0x0 ;  /* 0x00008000000079c5 */ /* 0x000fe40000010000 */
[----:B------:R-:W-:Y:S01]  /*fb40*/  STL.64 [R1], R108 ;  /* 0x0000006c01007387 */ /* 0x000fe20000100a00 */
[----:B0-----:R-:W-:-:S03]  /*fb50*/  IMAD.MOV.U32 R4, RZ, RZ, R227 ;  /* 0x000000ffff047224 */ /* 0x001fc600078e00e3 */
        /* <DEDUP_REMOVED lines=63> */
[----:B0-----:R0:W5:Y:S04]  /*ff50*/  LDL.LU.64 R234, [R1+0xe78] ;  /* 0x000e780001ea7983 */ /* 0x0011680000300a00 */
[----:B------:R0:W5:Y:S04]  /*ff60*/  LDL.LU.64 R232, [R1+0xe70] ;  /* 0x000e700001e87983 */ /* 0x0001680000300a00 */
        /* <DEDUP_REMOVED lines=64> */
[----:B------:R-:W-:Y:S01]  /*10370*/  UIADD3 UR6, UR6, 0x1, URZ ;  /* 0x0000000106067890 */ /* 0x000fe2000fffe03f */
[----:B--2---:R-:W-:-:S06]  /*10380*/  WARPGROUP.ARRIVE ;  /* 0x00000000000079c5 */ /* 0x004fcc0000000000 */
[----:B------:R-:W-:Y:S01]  /*10390*/  QGMMA.64x256x32.F32.E4M3.E4M3 R24, gdesc[UR8], R24, UP0, gsb0 ;  /* 0x03e00000081879f3 */ /* 0x000fe2000b800818 */
[----:B------:R-:W-:-:S04]  /*103a0*/  UISETP.NE.AND UP0, UPT, UR6, UR30, UPT ;  /* 0x0000001e0600728c */ /* 0x000fc8000bf05270 */
[----:B------:R-:W-:-:S06]  /*103b0*/  USEL UR7, URZ, 0x1, UP0 ;  /* 0x000000013f077887 */ /* 0x000fcc0008000000 */
[----:B------:R-:W-:Y:S01]  /*103c0*/  ISETP.NE.AND P0, PT, RZ, UR7, PT ;  /* 0x00000007ff007c0c */ /* 0x000fe2000bf05270 */
[----:B------:R-:W-:-:S12]  /*103d0*/  WARPGROUP.DEPBAR.LE gsb0, 0x0 ;  /* 0x00008000000079c5 */ /* 0x000fd80000010000 */
[----:B0-----:R-:W-:Y:S05]  /*103e0*/  @!P0 BRA `(.L_x_29) ;  /* 0x0000007800308947 */ /* 0x001fea0003800000 */
[----:B------:R0:W-:Y:S04]  /*103f0*/  STL [R1+0xe34], R44 ;  /* 0x000e342c01007387 */ /* 0x0001e80000100800 */
[----:B0-----:R-:W2:Y:S04]  /*10400*/  LDL R44, [R1+0x400] ;  /* 0x00040000012c7983 */ /* 0x001ea80000100800 */
[----:B------:R0:W-:Y:S04]  /*10410*/  STL [R1+0xe30], R45 ;  /* 0x000e302d01007387 */ /* 0x0001e80000100800 */
[----:B0-----:R-:W3:Y:S04]  /*10420*/  LDL R45, [R1+0x404] ;  /* 0x00040400012d7983 */ /* 0x001ee80000100800 */
[----:B------:R0:W-:Y:S04]  /*10430*/  STL [R1+0xe2c], R46 ;  /* 0x000e2c2e01007387 */ /* 0x0001e80000100800 */
[----:B0-----:R-:W4:Y:S04]  /*10440*/  LDL R46, [R1+0x408] ;  /* 0x00040800012e7983 */ /* 0x001f280000100800 */
        /* <DEDUP_REMOVED lines=93> */
[----:B0-----:R-:W4:Y:S04]  /*10a20*/  LDL.LU R93, [R1+0x608] ;  /* 0x00060800015d7983 */ /* 0x001f280000300800 */
        /* <DEDUP_REMOVED lines=120> */
[----:B-----5:R0:W-:Y:S04]  /*111b0*/  STL [R1+0xc7c], R0 ;  /* 0x000c7c0001007387 */ /* 0x0201e80000100800 */
[----:B0-----:R-:W4:Y:S01]  /*111c0*/  LDL R0, [R1+0x4c4] ;  /* 0x0004c40001007983 */ /* 0x001f220000100800 */
[----:B--2---:R-:W-:-:S01]  /*111d0*/  FADD R5, R44, R5 ;  /* 0x000000052c057221 */ /* 0x004fc20000000000 */
[----:B---3--:R-:W-:Y:S01]  /*111e0*/  FADD R6, R45, R6 ;  /* 0x000000062d067221 */ /* 0x008fe20000000000 */
[----:B----4-:R-:W-:-:S01]  /*111f0*/  FADD R7, R46, R7 ;  /* 0x000000072e077221 */ /* 0x010fc20000000000 */
[----:B------:R-:W2:Y:S01]  /*11200*/  LDL.LU R44, [R1+0xe34] ;  /* 0x000e3400012c7983 */ /* 0x000ea20000300800 */
[----:B------:R-:W-:-:S01]  /*11210*/  FADD R8, R47, R8 ;  /* 0x000000082f087221 */ /* 0x000fc20000000000 */
[----:B------:R-:W-:-:S02]  /*11220*/  FADD R9, R48, R9 ;  /* 0x0000000930097221 */ /* 0x000fc40000000000 */
[----:B------:R-:W3:Y:S01]  /*11230*/  LDL.LU R45, [R1+0xe30] ;  /* 0x000e3000012d7983 */ /* 0x000ee20000300800 */
[----:B------:R-:W-:-:S03]  /*11240*/  FADD R10, R49, R10 ;  /* 0x0000000a310a7221 */ /* 0x000fc60000000000 */
[----:B------:R-:W4:Y:S01]  /*11250*/  LDL.LU R46, [R1+0xe2c] ;  /* 0x000e2c00012e7983 */ /* 0x000f220000300800 */
        /* <DEDUP_REMOVED lines=80> */
[----:B------:R-:W-:-:S01]  /*11760*/  FADD R179, R90, R179 ;  /* 0x000000b35ab37221 */ /* 0x000fc20000000000 */
[----:B------:R-:W-:Y:S02]  /*11770*/  FADD R97, R98, R97 ;  /* 0x0000006162617221 */ /* 0x000fe40000000000 */
[----:B------:R-:W4:Y:S01]  /*11780*/  LDL.LU R87, [R1+0xd88] ;  /* 0x000d880001577983 */ /* 0x000f220000300800 */
[----:B------:R-:W-:-:S03]  /*11790*/  FADD R180, R91, R180 ;  /* 0x000000b45bb47221 */ /* 0x000fc60000000000 */
[----:B------:R-:W4:Y:S01]  /*117a0*/  LDL.LU R88, [R1+0xd84] ;  /* 0x000d840001587983 */ /* 0x000f220000300800 */
[----:B------:R-:W-:-:S01]  /*117b0*/  FADD R181, R92, R181 ;  /* 0x000000b55cb57221 */ /* 0x000fc20000000000 */
[----:B------:R-:W-:Y:S02]  /*117c0*/  FADD R95, R96, R95 ;  /* 0x0000005f605f7221 */ /* 0x000fe40000000000 */
[----:B------:R-:W4:Y:S01]  /*117d0*/  LDL.LU R89, [R1+0xd80] ;  /* 0x000d800001597983 */ /* 0x000f220000300800 */
[----:B------:R-:W-:-:S03]  /*117e0*/  FADD R93, R94, R93 ;  /* 0x0000005d5e5d7221 */ /* 0x000fc60000000000 */
[----:B------:R-:W4:Y:S04]  /*117f0*/  LDL.LU R90, [R1+0xd7c] ;  /* 0x000d7c00015a7983 */ /* 0x000f280000300800 */
[----:B------:R-:W4:Y:S04]  /*11800*/  LDL.LU R91, [R1+0xd78] ;  /* 0x000d7800015b7983 */ /* 0x000f280000300800 */
[----:B------:R-:W4:Y:S01]  /*11810*/  LDL.LU R92, [R1+0xd74] ;  /* 0x000d7400015c7983 */ /* 0x000f220000300800 */
[----:B------:R-:W-:-:S01]  /*11820*/  FADD R190, R146, R190 ;  /* 0x000000be92be7221 */ /* 0x000fc20000000000 */
[----:B------:R-:W-:Y:S01]  /*11830*/  FADD R191, R145, R191 ;  /* 0x000000bf91bf7221 */ /* 0x000fe20000000000 */
        /* <DEDUP_REMOVED lines=50> */
[----:B------:R-:W-:-:S02]  /*11b60*/  FADD R185, R151, R185 ;  /* 0x000000b997b97221 */ /* 0x000fc40000000000 */
[----:B------:R-:W2:Y:S04]  /*11b70*/  LDL R151, [R1+0x5b0] ;  /* 0x0005b00001977983 */ /* 0x000ea80000100800 */
[----:B------:R0:W-:Y:S04]  /*11b80*/  STL [R1+0x600], R97 ;  /* 0x0006006101007387 */ /* 0x0001e80000100800 */
[----:B------:R-:W2:Y:S04]  /*11b90*/  LDL.LU R150, [R1+0x60c] ;  /* 0x00060c0001967983 */ /* 0x000ea80000300800 */
[----:B------:R1:W-:Y:S01]  /*11ba0*/  STL [R1+0x604], R95 ;  /* 0x0006045f01007387 */ /* 0x0003e20000100800 */
[----:B------:R-:W-:-:S03]  /*11bb0*/  FADD R184, R3, R184 ;  /* 0x000000b803b87221 */ /* 0x000fc60000000000 */
[----:B------:R-:W3:Y:S04]  /*11bc0*/  LDL R149, [R1+0x5b4] ;  /* 0x0005b40001957983 */ /* 0x000ee80000100800 */
[----:B------:R1:W-:Y:S04]  /*11bd0*/  STL [R1+0x608], R93 ;  /* 0x0006085d01007387 */ /* 0x0003e80000100800 */
[----:B------:R-:W3:Y:S01]  /*11be0*/  LDL.LU R148, [R1+0x610] ;  /* 0x0006100001947983 */ /* 0x000ee20000300800 */
[----:B------:R-:W-:-:S03]  /*11bf0*/  FADD R183, R2, R183 ;  /* 0x000000b702b77221 */ /* 0x000fc60000000000 */
[----:B------:R-:W4:Y:S04]  /*11c00*/  LDL R147, [R1+0x5b8] ;  /* 0x0005b80001937983 */ /* 0x000f280000100800 */
[----:B------:R-:W4:Y:S04]  /*11c10*/  LDL.LU R146, [R1+0x614] ;  /* 0x0006140001927983 */ /* 0x000f280000300800 */
[----:B------:R-:W4:Y:S04]  /*11c20*/  LDL R145, [R1+0x5bc] ;  /* 0x0005bc0001917983 */ /* 0x000f280000100800 */
[----:B------:R-:W4:Y:S01]  /*11c30*/  LDL.LU R144, [R1+0x618] ;  /* 0x0006180001907983 */ /* 0x000f220000300800 */
[----:B------:R-:W-:-:S03]  /*11c40*/  FADD R182, R0, R182 ;  /* 0x000000b600b67221 */ /* 0x000fc60000000000 */
[----:B------:R-:W4:Y:S04]  /*11c50*/  LDL R143, [R1+0x5c0] ;  /* 0x0005c000018f7983 */ /* 0x000f280000100800 */
[----:B------:R-:W4:Y:S04]  /*11c60*/  LDL.LU R142, [R1+0x61c] ;  /* 0x00061c00018e7983 */ /* 0x000f280000300800 */
        /* <DEDUP_REMOVED lines=44> */
[----:B0-----:R-:W4:Y:S04]  /*11f30*/  LDL R97, [R1+0x21c] ;  /* 0x00021c0001617983 */ /* 0x001f280000100800 */
[----:B------:R-:W4:Y:S04]  /*11f40*/  LDL.LU R96, [R1+0x678] ;  /* 0x0006780001607983 */ /* 0x000f280000300800 */
[----:B-1----:R-:W4:Y:S04]  /*11f50*/  LDL R95, [R1+0x220] ;  /* 0x00022000015f7983 */ /* 0x002f280000100800 */
[----:B------:R-:W4:Y:S04]  /*11f60*/  LDL.LU R3, [R1+0x67c] ;  /* 0x00067c0001037983 */ /* 0x000f280000300800 */
[----:B------:R-:W4:Y:S04]  /*11f70*/  LDL R94, [R1+0x224] ;  /* 0x00022400015e7983 */ /* 0x000f280000100800 */
[----:B------:R-:W4:Y:S04]  /*11f80*/  LDL.LU R2, [R1+0x680] ;  /* 0x0006800001027983 */ /* 0x000f280000300800 */
[----:B------:R-:W4:Y:S04]  /*11f90*/  LDL R93, [R1+0x228] ;  /* 0x00022800015d7983 */ /* 0x000f280000100800 */
[----:B------:R-:W4:Y:S01]  /*11fa0*/  LDL.LU R0, [R1+0x684] ;  /* 0x0006840001007983 */ /* 0x000f220000300800 */
[----:B--2---:R-:W-:-:S05]  /*11fb0*/  FADD R150, R151, R150 ;  /* 0x0000009697967221 */ /* 0x004fca0000000000 */
[----:B------:R0:W-:Y:S01]  /*11fc0*/  STL [R1+0x60c], R150 ;  /* 0x00060c9601007387 */ /* 0x0001e20000100800 */
[----:B---3--:R-:W-:-:S01]  /*11fd0*/  FADD R148, R149, R148 ;  /* 0x0000009495947221 */ /* 0x008fc20000000000 */
[----:B----4-:R-:W-:-:S04]  /*11fe0*/  FADD R146, R147, R146 ;  /* 0x0000009293927221 */ /* 0x010fc80000000000 */
[----:B------:R1:W-:Y:S01]  /*11ff0*/  STL [R1+0x610], R148 ;  /* 0x0006109401007387 */ /* 0x0003e20000100800 */
[----:B------:R-:W-:-:S03]  /*12000*/  FADD R144, R145, R144 ;  /* 0x0000009091907221 */ /* 0x000fc60000000000 */
        /* <DEDUP_REMOVED lines=48> */
[----:B------:R4:W-:Y:S04]  /*12310*/  STL [R1+0x674], R98 ;  /* 0x0006746201007387 */ /* 0x0009e80000100800 */
[----:B------:R4:W-:Y:S01]  /*12320*/  STL [R1+0x678], R96 ;  /* 0x0006786001007387 */ /* 0x0009e20000100800 */
[----:B------:R-:W-:-:S03]  /*12330*/  FADD R3, R95, R3 ;  /* 0x000000035f037221 */ /* 0x000fc60000000000 */
[----:B------:R-:W4:Y:S04]  /*12340*/  LDL R151, [R1+0x22c] ;  /* 0x00022c0001977983 */ /* 0x000f280000100800 */
[----:B------:R4:W-:Y:S01]  /*12350*/  STL [R1+0x67c], R3 ;  /* 0x00067c0301007387 */ /* 0x0009e20000100800 */
[----:B------:R-:W-:-:S03]  /*12360*/  FADD R2, R94, R2 ;  /* 0x000000025e027221 */ /* 0x000fc60000000000 */
[----:B0-----:R-:W4:Y:S04]  /*12370*/  LDL.LU R150, [R1+0x688] ;  /* 0x0006880001967983 */ /* 0x001f280000300800 */
[----:B------:R0:W-:Y:S01]  /*12380*/  STL [R1+0x680], R2 ;  /* 0x0006800201007387 */ /* 0x0001e20000100800 */
[----:B------:R-:W-:-:S03]  /*12390*/  FADD R0, R93, R0 ;  /* 0x000000005d007221 */ /* 0x000fc60000000000 */
[----:B------:R-:W4:Y:S04]  /*123a0*/  LDL R149, [R1+0x230] ;  /* 0x0002300001957983 */ /* 0x000f280000100800 */
[----:B------:R0:W-:Y:S04]  /*123b0*/  STL [R1+0x684], R0 ;  /* 0x0006840001007387 */ /* 0x0001e80000100800 */
[----:B-1----:R-:W4:Y:S04]  /*123c0*/  LDL.LU R148, [R1+0x68c] ;  /* 0x00068c0001947983 */ /* 0x002f280000300800 */
[----:B------:R-:W4:Y:S04]  /*123d0*/  LDL R147, [R1+0x234] ;  /* 0x0002340001937983 */ /* 0x000f280000100800 */
[----:B--2---:R-:W2:Y:S04]  /*123e0*/  LDL.LU R146, [R1+0x690] ;  /* 0x0006900001927983 */ /* 0x004ea80000300800 */
[----:B------:R-:W2:Y:S04]  /*123f0*/  LDL R145, [R1+0x238] ;  /* 0x0002380001917983 */ /* 0x000ea80000100800 */
[----:B---3--:R-:W3:Y:S04]  /*12400*/  LDL.LU R144, [R1+0x694] ;  /* 0x0006940001907983 */ /* 0x008ee80000300800 */
[----:B------:R-:W3:Y:S04]  /*12410*/  LDL R143, [R1+0x23c] ;  /* 0x00023c00018f7983 */ /* 0x000ee80000100800 */
[----:B----4-:R-:W4:Y:S04]  /*12420*/  LDL.LU R142, [R1+0x698] ;  /* 0x00069800018e7983 */ /* 0x010f280000300800 */
        /* <DEDUP_REMOVED lines=49> */
[----:B0-----:R-:W4:Y:S04]  /*12740*/  LDL.LU R2, [R1+0x6fc] ;  /* 0x0006fc0001027983 */ /* 0x001f280000300800 */
[----:B------:R-:W4:Y:S04]  /*12750*/  LDL R93, [R1+0x2a4] ;  /* 0x0002a400015d7983 */ /* 0x000f280000100800 */
[----:B------:R-:W4:Y:S01]  /*12760*/  LDL.LU R0, [R1+0x700] ;  /* 0x0007000001007983 */ /* 0x000f220000300800 */
[----:B------:R-:W-:-:S05]  /*12770*/  FADD R150, R151, R150 ;  /* 0x0000009697967221 */ /* 0x000fca0000000000 */
[----:B------:R0:W-:Y:S01]  /*12780*/  STL [R1+0x688], R150 ;  /* 0x0006889601007387 */ /* 0x0001e20000100800 */
[----:B------:R-:W-:-:S01]  /*12790*/  FADD R148, R149, R148 ;  /* 0x0000009495947221 */ /* 0x000fc20000000000 */
[----:B--2---:R-:W-:-:S04]  /*127a0*/  FADD R146, R147, R146 ;  /* 0x0000009293927221 */ /* 0x004fc80000000000 */
[----:B------:R1:W-:Y:S01]  /*127b0*/  STL [R1+0x68c], R148 ;  /* 0x00068c9401007387 */ /* 0x0003e20000100800 */
[----:B---3--:R-:W-:-:S03]  /*127c0*/  FADD R144, R145, R144 ;  /* 0x0000009091907221 */ /* 0x008fc60000000000 */
[----:B------:R2:W-:Y:S01]  /*127d0*/  STL [R1+0x690], R146 ;  /* 0x0006909201007387 */ /* 0x0005e20000100800 */
[----:B----4-:R-:W-:-:S03]  /*127e0*/  FADD R142, R143, R142 ;  /* 0x0000008e8f8e7221 */ /* 0x010fc60000000000 */
        /* <DEDUP_REMOVED lines=241> */
[----:B------:R-:W-:Y:S01]  /*13700*/  STL [R1+0x780], R150 ;  /* 0x0007809601007387 */ /* 0x000fe20000100800 */
[----:B------:R-:W-:-:S01]  /*13710*/  FADD R148, R149, R148 ;  /* 0x0000009495947221 */ /* 0x000fc20000000000 */
[----:B--2---:R-:W-:-:S04]  /*13720*/  FADD R146, R147, R146 ;  /* 0x0000009293927221 */ /* 0x004fc80000000000 */
[----:B------:R-:W-:Y:S01]  /*13730*/  STL [R1+0x784], R148 ;  /* 0x0007849401007387 */ /* 0x000fe20000100800 */
[----:B---3--:R-:W-:-:S03]  /*13740*/  FADD R144, R145, R144 ;  /* 0x0000009091907221 */ /* 0x008fc60000000000 */
[----:B------:R-:W-:Y:S01]  /*13750*/  STL [R1+0x788], R146 ;  /* 0x0007889201007387 */ /* 0x000fe20000100800 */
[----:B----4-:R-:W-:-:S03]  /*13760*/  FADD R142, R143, R142 ;  /* 0x0000008e8f8e7221 */ /* 0x010fc60000000000 */
[----:B------:R-:W-:Y:S01]  /*13770*/  STL [R1+0x78c], R144 ;  /* 0x00078c9001007387 */ /* 0x000fe20000100800 */
[----:B------:R-:W-:-:S03]  /*13780*/  FADD R140, R141, R140 ;  /* 0x0000008c8d8c7221 */ /* 0x000fc60000000000 */
        /* <DEDUP_REMOVED lines=44> */
[----:B------:R-:W-:Y:S04]  /*13a50*/  STL [R1+0x7e8], R98 ;  /* 0x0007e86201007387 */ /* 0x000fe80000100800 */
[----:B------:R0:W-:Y:S01]  /*13a60*/  STL [R1+0x7ec], R96 ;  /* 0x0007ec6001007387 */ /* 0x0001e20000100800 */
[----:B------:R-:W-:-:S01]  /*13a70*/  FADD R3, R95, R3 ;  /* 0x000000035f037221 */ /* 0x000fc20000000000 */
[----:B------:R-:W-:Y:S01]  /*13a80*/  FADD R2, R94, R2 ;  /* 0x000000025e027221 */ /* 0x000fe20000000000 */
[----:B------:R-:W-:-:S02]  /*13a90*/  FADD R0, R93, R0 ;  /* 0x000000005d007221 */ /* 0x000fc40000000000 */
[----:B------:R-:W2:Y:S04]  /*13aa0*/  LDL R93, [R1+0x3a0] ;  /* 0x0003a000015d7983 */ /* 0x000ea80000100800 */
[----:B------:R1:W-:Y:S04]  /*13ab0*/  STL [R1+0x7f0], R3 ;  /* 0x0007f00301007387 */ /* 0x0003e80000100800 */
[----:B------:R-:W2:Y:S04]  /*13ac0*/  LDL.LU R94, [R1+0x7fc] ;  /* 0x0007fc00015e7983 */ /* 0x000ea80000300800 */
[----:B------:R3:W-:Y:S04]  /*13ad0*/  STL [R1+0x7f4], R2 ;  /* 0x0007f40201007387 */ /* 0x0007e80000100800 */
[----:B------:R-:W4:Y:S04]  /*13ae0*/  LDL R95, [R1+0x3a4] ;  /* 0x0003a400015f7983 */ /* 0x000f280000100800 */
[----:B------:R3:W-:Y:S04]  /*13af0*/  STL [R1+0x7f8], R0 ;  /* 0x0007f80001007387 */ /* 0x0007e80000100800 */
[----:B0-----:R-:W4:Y:S04]  /*13b00*/  LDL.LU R96, [R1+0x800] ;  /* 0x0008000001607983 */ /* 0x001f280000300800 */
        /* <DEDUP_REMOVED lines=44> */
[----:B------:R-:W4:Y:S04]  /*13dd0*/  LDL R111, [R1] ;  /* 0x00000000016f7983 */ /* 0x000f280000100800 */
        /* <DEDUP_REMOVED lines=8> */
[----:B-1----:R-:W4:Y:S04]  /*13e60*/  LDL.LU R3, [R1+0x86c] ;  /* 0x00086c0001037983 */ /* 0x002f280000300800 */
[----:B------:R-:W4:Y:S04]  /*13e70*/  LDL R102, [R1+0x14] ;  /* 0x0000140001667983 */ /* 0x000f280000100800 */
[----:B---3--:R-:W3:Y:S04]  /*13e80*/  LDL.LU R2, [R1+0x870] ;  /* 0x0008700001027983 */ /* 0x008ee80000300800 */
[----:B------:R-:W3:Y:S04]  /*13e90*/  LDL R101, [R1+0x18] ;  /* 0x0000180001657983 */ /* 0x000ee80000100800 */
[----:B------:R-:W3:Y:S01]  /*13ea0*/  LDL.LU R0, [R1+0x874] ;  /* 0x0008740001007983 */ /* 0x000ee20000300800 */
[----:B--2---:R-:W-:-:S03]  /*13eb0*/  FADD R94, R93, R94 ;  /* 0x0000005e5d5e7221 */ /* 0x004fc60000000000 */
[----:B------:R-:W2:Y:S04]  /*13ec0*/  LDL.LU R93, [R1+0xd70] ;  /* 0x000d7000015d7983 */ /* 0x000ea80000300800 */
[----:B------:R0:W-:Y:S01]  /*13ed0*/  STL [R1+0x7fc], R94 ;  /* 0x0007fc5e01007387 */ /* 0x0001e20000100800 */
[----:B----4-:R-:W-:-:S03]  /*13ee0*/  FADD R96, R95, R96 ;  /* 0x000000605f607221 */ /* 0x010fc60000000000 */
[----:B0-----:R-:W4:Y:S04]  /*13ef0*/  LDL.LU R94, [R1+0xd6c] ;  /* 0x000d6c00015e7983 */ /* 0x001f280000300800 */
[----:B------:R-:W4:Y:S01]  /*13f00*/  LDL.LU R95, [R1+0xd68] ;  /* 0x000d6800015f7983 */ /* 0x000f220000300800 */
[----:B------:R-:W-:-:S03]  /*13f10*/  FADD R98, R97, R98 ;  /* 0x0000006261627221 */ /* 0x000fc60000000000 */
[----:B------:R0:W-:Y:S01]  /*13f20*/  STL [R1+0x800], R96 ;  /* 0x0008006001007387 */ /* 0x0001e20000100800 */
[----:B------:R-:W-:-:S03]  /*13f30*/  FADD R100, R99, R100 ;  /* 0x0000006463647221 */ /* 0x000fc60000000000 */
[----:B0-----:R-:W4:Y:S04]  /*13f40*/  LDL.LU R96, [R1+0xd64] ;  /* 0x000d640001607983 */ /* 0x001f280000300800 */
[----:B------:R-:W4:Y:S01]  /*13f50*/  LDL.LU R97, [R1+0xd60] ;  /* 0x000d600001617983 */ /* 0x000f220000300800 */
[----:B------:R-:W-:-:S03]  /*13f60*/  FADD R150, R151, R150 ;  /* 0x0000009697967221 */ /* 0x000fc60000000000 */
[----:B------:R0:W-:Y:S01]  /*13f70*/  STL [R1+0x804], R98 ;  /* 0x0008046201007387 */ /* 0x0001e20000100800 */
[----:B------:R-:W-:-:S03]  /*13f80*/  FADD R148, R149, R148 ;  /* 0x0000009495947221 */ /* 0x000fc60000000000 */
[----:B0-----:R-:W4:Y:S01]  /*13f90*/  LDL.LU R98, [R1+0xd5c] ;  /* 0x000d5c0001627983 */ /* 0x001f220000300800 */
[----:B------:R-:W-:-:S03]  /*13fa0*/  FADD R146, R147, R146 ;  /* 0x0000009293927221 */ /* 0x000fc60000000000 */
[----:B------:R-:W4:Y:S04]  /*13fb0*/  LDL.LU R99, [R1+0xd58] ;  /* 0x000d580001637983 */ /* 0x000f280000300800 */
[----:B------:R0:W-:Y:S01]  /*13fc0*/  STL [R1+0x808], R100 ;  /* 0x0008086401007387 */ /* 0x0001e20000100800 */
[----:B------:R-:W-:-:S03]  /*13fd0*/  FADD R144, R145, R144 ;  /* 0x0000009091907221 */ /* 0x000fc60000000000 */
[----:B0-----:R-:W4:Y:S01]  /*13fe0*/  LDL.LU R100, [R1+0xd54] ;  /* 0x000d540001647983 */ /* 0x001f220000300800 */
[----:B------:R-:W-:-:S03]  /*13ff0*/  FADD R142, R143, R142 ;  /* 0x0000008e8f8e7221 */ /* 0x000fc60000000000 */
[----:B------:R-:W-:Y:S04]  /*14000*/  STL [R1+0x80c], R150 ;  /* 0x00080c9601007387 */ /* 0x000fe80000100800 */
[----:B------:R-:W-:Y:S01]  /*14010*/  STL [R1+0x810], R148 ;  /* 0x0008109401007387 */ /* 0x000fe20000100800 */
[----:B------:R-:W-:-:S03]  /*14020*/  FADD R140, R141, R140 ;  /* 0x0000008c8d8c7221 */ /* 0x000fc60000000000 */
[----:B------:R-:W-:Y:S01]  /*14030*/  STL [R1+0x814], R146 ;  /* 0x0008149201007387 */ /* 0x000fe20000100800 */
[----:B------:R-:W-:-:S03]  /*14040*/  FADD R138, R139, R138 ;  /* 0x0000008a8b8a7221 */ /* 0x000fc60000000000 */
[----:B------:R-:W-:Y:S04]  /*14050*/  STL [R1+0x818], R144 ;  /* 0x0008189001007387 */ /* 0x000fe80000100800 */
[----:B------:R-:W-:Y:S01]  /*14060*/  STL [R1+0x81c], R142 ;  /* 0x00081c8e01007387 */ /* 0x000fe20000100800 */
[----:B------:R-:W-:-:S03]  /*14070*/  FADD R136, R137, R136 ;  /* 0x0000008889887221 */ /* 0x000fc60000000000 */
[----:B------:R-:W-:Y:S04]  /*14080*/  STL [R1+0x820], R140 ;  /* 0x0008208c01007387 */ /* 0x000fe80000100800 */
        /* <DEDUP_REMOVED lines=35> */
[----:B0-----:R-:W2:Y:S04]  /*142c0*/  LDL R116, [R1+0x1c] ;  /* 0x00001c0001747983 */ /* 0x001ea80000100800 */
[----:B------:R0:W-:Y:S01]  /*142d0*/  STL [R1+0x86c], R3 ;  /* 0x00086c0301007387 */ /* 0x0001e20000100800 */
[----:B---3--:R-:W-:-:S03]  /*142e0*/  FADD R2, R102, R2 ;  /* 0x0000000266027221 */ /* 0x008fc60000000000 */
[----:B-1----:R-:W2:Y:S04]  /*142f0*/  LDL.LU R114, [R1+0x878] ;  /* 0x0008780001727983 */ /* 0x002ea80000300800 */
[----:B------:R1:W-:Y:S01]  /*14300*/  STL [R1+0x870], R2 ;  /* 0x0008700201007387 */ /* 0x0003e20000100800 */
[----:B------:R-:W-:-:S03]  /*14310*/  FADD R0, R101, R0 ;  /* 0x0000000065007221 */ /* 0x000fc60000000000 */
[----:B------:R-:W3:Y:S04]  /*14320*/  LDL R112, [R1+0x20] ;  /* 0x0000200001707983 */ /* 0x000ee80000100800 */
[----:B------:R1:W-:Y:S04]  /*14330*/  STL [R1+0x874], R0 ;  /* 0x0008740001007387 */ /* 0x0003e80000100800 */
[----:B------:R-:W3:Y:S04]  /*14340*/  LDL.LU R110, [R1+0x87c] ;  /* 0x00087c00016e7983 */ /* 0x000ee80000300800 */
[----:B------:R-:W4:Y:S04]  /*14350*/  LDL R108, [R1+0x24] ;  /* 0x00002400016c7983 */ /* 0x000f280000100800 */
[----:B------:R-:W4:Y:S04]  /*14360*/  LDL.LU R106, [R1+0x880] ;  /* 0x00088000016a7983 */ /* 0x000f280000300800 */
[----:B------:R-:W4:Y:S04]  /*14370*/  LDL R104, [R1+0x28] ;  /* 0x0000280001687983 */ /* 0x000f280000100800 */
[----:B------:R-:W4:Y:S04]  /*14380*/  LDL.LU R102, [R1+0x884] ;  /* 0x0008840001667983 */ /* 0x000f280000300800 */
        /* <DEDUP_REMOVED lines=31> */
[----:B-1----:R-:W4:Y:S04]  /*14580*/  LDL.LU R2, [R1+0x8ec] ;  /* 0x0008ec0001027983 */ /* 0x002f280000300800 */
[----:B------:R-:W4:Y:S04]  /*14590*/  LDL R117, [R1+0x94] ;  /* 0x0000940001757983 */ /* 0x000f280000100800 */
[----:B------:R-:W4:Y:S04]  /*145a0*/  LDL.LU R0, [R1+0x8f0] ;  /* 0x0008f00001007983 */ /* 0x000f280000300800 */
[----:B------:R-:W4:Y:S04]  /*145b0*/  LDL.LU R128, [R1+0x8d4] ;  /* 0x0008d40001807983 */ /* 0x000f280000300800 */
[----:B------:R-:W4:Y:S01]  /*145c0*/  LDL.LU R130, [R1+0x8d0] ;  /* 0x0008d00001827983 */ /* 0x000f220000300800 */
[----:B--2---:R-:W-:-:S05]  /*145d0*/  FADD R114, R116, R114 ;  /* 0x0000007274727221 */ /* 0x004fca0000000000 */
[----:B------:R-:W-:Y:S04]  /*145e0*/  STL [R1+0x878], R114 ;  /* 0x0008787201007387 */ /* 0x000fe80000100800 */
[----:B------:R-:W2:Y:S01]  /*145f0*/  LDL.LU R132, [R1+0x8cc] ;  /* 0x0008cc0001847983 */ /* 0x000ea20000300800 */
[----:B---3--:R-:W-:-:S05]  /*14600*/  FADD R110, R112, R110 ;  /* 0x0000006e706e7221 */ /* 0x008fca0000000000 */
[----:B------:R-:W-:Y:S01]  /*14610*/  STL [R1+0x87c], R110 ;  /* 0x00087c6e01007387 */ /* 0x000fe20000100800 */
[----:B----4-:R-:W-:-:S01]  /*14620*/  FADD R106, R108, R106 ;  /* 0x0000006a6c6a7221 */ /* 0x010fc20000000000 */
[----:B------:R-:W-:-:S05]  /*14630*/  FADD R102, R104, R102 ;  /* 0x0000006668667221 */ /* 0x000fca0000000000 */
[----:B------:R0:W-:Y:S04]  /*14640*/  STL [R1+0x884], R102 ;  /* 0x0008846601007387 */ /* 0x0001e80000100800 */
[----:B------:R1:W-:Y:S04]  /*14650*/  STL [R1+0x880], R106 ;  /* 0x0008806a01007387 */ /* 0x0003e80000100800 */
[----:B0-----:R-:W3:Y:S04]  /*14660*/  LDL.LU R102, [R1+0x888] ;  /* 0x0008880001667983 */ /* 0x001ee80000300800 */
[----:B------:R-:W4:Y:S04]  /*14670*/  LDL.LU R104, [R1+0x88c] ;  /* 0x00088c0001687983 */ /* 0x000f280000300800 */
[----:B-1----:R-:W4:Y:S04]  /*14680*/  LDL.LU R106, [R1+0x890] ;  /* 0x00089000016a7983 */ /* 0x002f280000300800 */
[----:B------:R-:W4:Y:S04]  /*14690*/  LDL.LU R108, [R1+0x894] ;  /* 0x00089400016c7983 */ /* 0x000f280000300800 */
        /* <DEDUP_REMOVED lines=22> */
[----:B--2---:R-:W-:Y:S01]  /*14800*/  FADD R132, R133, R132 ;  /* 0x0000008485847221 */ /* 0x004fe20000000000 */
[----:B---3--:R-:W-:-:S02]  /*14810*/  FADD R102, R101, R102 ;  /* 0x0000006665667221 */ /* 0x008fc40000000000 */
[----:B------:R-:W2:Y:S01]  /*14820*/  LDL.LU R101, [R1+0xd50] ;  /* 0x000d500001657983 */ /* 0x000ea20000300800 */
[----:B----4-:R-:W-:-:S03]  /*14830*/  FADD R104, R103, R104 ;  /* 0x0000006867687221 */ /* 0x010fc60000000000 */
[----:B------:R0:W-:Y:S01]  /*14840*/  STL [R1+0x888], R102 ;  /* 0x0008886601007387 */ /* 0x0001e20000100800 */
[----:B------:R-:W-:-:S01]  /*14850*/  FADD R106, R105, R106 ;  /* 0x0000006a696a7221 */ /* 0x000fc20000000000 */
[----:B------:R-:W-:Y:S02]  /*14860*/  FADD R108, R107, R108 ;  /* 0x0000006c6b6c7221 */ /* 0x000fe40000000000 */
[----:B0-----:R-:W3:Y:S04]  /*14870*/  LDL.LU R102, [R1+0xd4c] ;  /* 0x000d4c0001667983 */ /* 0x001ee80000300800 */
[----:B------:R-:W4:Y:S04]  /*14880*/  LDL.LU R103, [R1+0xd48] ;  /* 0x000d480001677983 */ /* 0x000f280000300800 */
[----:B------:R0:W-:Y:S01]  /*14890*/  STL [R1+0x88c], R104 ;  /* 0x00088c6801007387 */ /* 0x0001e20000100800 */
[----:B------:R-:W-:-:S01]  /*148a0*/  FADD R110, R109, R110 ;  /* 0x0000006e6d6e7221 */ /* 0x000fc20000000000 */
[----:B------:R-:W-:-:S02]  /*148b0*/  FADD R112, R111, R112 ;  /* 0x000000706f707221 */ /* 0x000fc40000000000 */
[----:B0-----:R-:W4:Y:S04]  /*148c0*/  LDL.LU R104, [R1+0xd44] ;  /* 0x000d440001687983 */ /* 0x001f280000300800 */
[----:B------:R-:W4:Y:S04]  /*148d0*/  LDL.LU R105, [R1+0xd40] ;  /* 0x000d400001697983 */ /* 0x000f280000300800 */
[----:B------:R0:W-:Y:S01]  /*148e0*/  STL [R1+0x890], R106 ;  /* 0x0008906a01007387 */ /* 0x0001e20000100800 */
[----:B------:R-:W-:-:S03]  /*148f0*/  FADD R114, R113, R114 ;  /* 0x0000007271727221 */ /* 0x000fc60000000000 */
[----:B0-----:R-:W4:Y:S04]  /*14900*/  LDL.LU R106, [R1+0xd3c] ;  /* 0x000d3c00016a7983 */ /* 0x001f280000300800 */
[----:B------:R-:W4:Y:S04]  /*14910*/  LDL.LU R107, [R1+0xd38] ;  /* 0x000d3800016b7983 */ /* 0x000f280000300800 */
[----:B------:R0:W-:Y:S01]  /*14920*/  STL [R1+0x894], R108 ;  /* 0x0008946c01007387 */ /* 0x0001e20000100800 */
[----:B------:R-:W-:-:S01]  /*14930*/  FADD R116, R115, R116 ;  /* 0x0000007473747221 */ /* 0x000fc20000000000 */
[----:B------:R-:W-:-:S02]  /*14940*/  FADD R150, R151, R150 ;  /* 0x0000009697967221 */ /* 0x000fc40000000000 */
        /* <DEDUP_REMOVED lines=9> */
[----:B------:R-:W-:Y:S01]  /*149e0*/  FADD R142, R143, R142 ;  /* 0x0000008e8f8e7221 */ /* 0x000fe20000000000 */
[----:B------:R-:W-:-:S01]  /*149f0*/  FADD R140, R141, R140 ;  /* 0x0000008c8d8c7221 */ /* 0x000fc20000000000 */
        /* <DEDUP_REMOVED lines=8> */
[----:B------:R0:W-:Y:S04]  /*14a80*/  STL [R1+0x8a4], R116 ;  /* 0x0008a47401007387 */ /* 0x0001e80000100800 */
[----:B0-----:R-:W4:Y:S04]  /*14a90*/  LDL.LU R116, [R1+0xd14] ;  /* 0x000d140001747983 */ /* 0x001f280000300800 */
[----:B------:R-:W-:Y:S04]  /*14aa0*/  STL [R1+0x8a8], R150 ;  /* 0x0008a89601007387 */ /* 0x000fe80000100800 */
        /* <DEDUP_REMOVED lines=15> */
[----:B------:R-:W2:Y:S04]  /*14ba0*/  LDL R137, [R1+0x98] ;  /* 0x0000980001897983 */ /* 0x000ea80000100800 */
[----:B------:R-:W-:Y:S04]  /*14bb0*/  STL [R1+0x8e8], R3 ;  /* 0x0008e80301007387 */ /* 0x000fe80000100800 */
[----:B------:R-:W2:Y:S04]  /*14bc0*/  LDL.LU R129, [R1+0x8f4] ;  /* 0x0008f40001817983 */ /* 0x000ea80000300800 */
[----:B------:R0:W-:Y:S04]  /*14bd0*/  STL [R1+0x8ec], R2 ;  /* 0x0008ec0201007387 */ /* 0x0001e80000100800 */
[----:B------:R-:W3:Y:S04]  /*14be0*/  LDL R131, [R1+0x9c] ;  /* 0x00009c0001837983 */ /* 0x000ee80000100800 */
[----:B------:R1:W-:Y:S04]  /*14bf0*/  STL [R1+0x8f0], R0 ;  /* 0x0008f00001007387 */ /* 0x0003e80000100800 */
[----:B0-----:R-:W3:Y:S04]  /*14c00*/  LDL.LU R2, [R1+0x8f8] ;  /* 0x0008f80001027983 */ /* 0x001ee80000300800 */
[----:B------:R-:W4:Y:S04]  /*14c10*/  LDL R133, [R1+0xa0] ;  /* 0x0000a00001857983 */ /* 0x000f280000100800 */
[----:B-1----:R-:W4:Y:S04]  /*14c20*/  LDL.LU R0, [R1+0x8fc] ;  /* 0x0008fc0001007983 */ /* 0x002f280000300800 */
        /* <DEDUP_REMOVED lines=26> */
[----:B------:R-:W4:Y:S01]  /*14dd0*/  LDL.LU R139, [R1+0x908] ;  /* 0x00090800018b7983 */ /* 0x000f220000300800 */
[----:B--2---:R-:W-:-:S05]  /*14de0*/  FADD R129, R137, R129 ;  /* 0x0000008189817221 */ /* 0x004fca0000000000 */
[----:B------:R0:W-:Y:S04]  /*14df0*/  STL [R1+0x8f4], R129 ;  /* 0x0008f48101007387 */ /* 0x0001e80000100800 */
[----:B0-----:R-:W2:Y:S01]  /*14e00*/  LDL.LU R129, [R1+0x94c] ;  /* 0x00094c0001817983 */ /* 0x001ea20000300800 */
[----:B---3--:R-:W-:-:S03]  /*14e10*/  FADD R2, R131, R2 ;  /* 0x0000000283027221 */ /* 0x008fc60000000000 */
[----:B------:R-:W3:Y:S01]  /*14e20*/  LDL.LU R131, [R1+0x948] ;  /* 0x0009480001837983 */ /* 0x000ee20000300800 */
[----:B----4-:R-:W-:-:S03]  /*14e30*/  FADD R0, R133, R0 ;  /* 0x0000000085007221 */ /* 0x010fc60000000000 */
[----:B------:R0:W-:Y:S01]  /*14e40*/  STL [R1+0x8f8], R2 ;  /* 0x0008f80201007387 */ /* 0x0001e20000100800 */
[----:B------:R-:W-:-:S03]  /*14e50*/  FADD R122, R135, R122 ;  /* 0x0000007a877a7221 */ /* 0x000fc60000000000 */
[----:B0-----:R-:W4:Y:S04]  /*14e60*/  LDL.LU R2, [R1+0x90c] ;  /* 0x00090c0001027983 */ /* 0x001f280000300800 */
[----:B------:R0:W-:Y:S01]  /*14e70*/  STL [R1+0x8fc], R0 ;  /* 0x0008fc0001007387 */ /* 0x0001e20000100800 */
[----:B------:R-:W-:-:S03]  /*14e80*/  FADD R118, R120, R118 ;  /* 0x0000007678767221 */ /* 0x000fc60000000000 */
[----:B0-----:R-:W2:Y:S04]  /*14e90*/  LDL.LU R0, [R1+0x910] ;  /* 0x0009100001007983 */ /* 0x001ea80000300800 */
[----:B------:R-:W3:Y:S04]  /*14ea0*/  LDL.LU R133, [R1+0x944] ;  /* 0x0009440001857983 */ /* 0x000ee80000300800 */
[----:B------:R-:W3:Y:S04]  /*14eb0*/  LDL.LU R135, [R1+0x940] ;  /* 0x0009400001877983 */ /* 0x000ee80000300800 */
[----:B------:R0:W-:Y:S04]  /*14ec0*/  STL [R1+0x904], R118 ;  /* 0x0009047601007387 */ /* 0x0001e80000100800 */
[----:B------:R1:W-:Y:S04]  /*14ed0*/  STL [R1+0x900], R122 ;  /* 0x0009007a01007387 */ /* 0x0003e80000100800 */
[----:B0-----:R-:W3:Y:S04]  /*14ee0*/  LDL.LU R118, [R1+0x914] ;  /* 0x0009140001767983 */ /* 0x001ee80000300800 */
[----:B------:R-:W3:Y:S04]  /*14ef0*/  LDL.LU R120, [R1+0x918] ;  /* 0x0009180001787983 */ /* 0x000ee80000300800 */
[----:B------:R-:W3:Y:S04]  /*14f00*/  LDL.LU R151, [R1+0x91c] ;  /* 0x00091c0001977983 */ /* 0x000ee80000300800 */
[----:B------:R-:W3:Y:S04]  /*14f10*/  LDL.LU R149, [R1+0x920] ;  /* 0x0009200001957983 */ /* 0x000ee80000300800 */
[----:B-1----:R-:W3:Y:S04]  /*14f20*/  LDL.LU R122, [R1+0x924] ;  /* 0x00092400017a7983 */ /* 0x002ee80000300800 */
[----:B------:R-:W3:Y:S04]  /*14f30*/  LDL.LU R137, [R1+0x93c] ;  /* 0x00093c0001897983 */ /* 0x000ee80000300800 */
[----:B------:R-:W3:Y:S04]  /*14f40*/  LDL.LU R147, [R1+0x928] ;  /* 0x0009280001937983 */ /* 0x000ee80000300800 */
[----:B------:R-:W3:Y:S04]  /*14f50*/  LDL.LU R145, [R1+0x92c] ;  /* 0x00092c0001917983 */ /* 0x000ee80000300800 */
[----:B------:R-:W3:Y:S01]  /*14f60*/  LDL.LU R143, [R1+0x930] ;  /* 0x00093000018f7983 */ /* 0x000ee20000300800 */
[----:B------:R-:W-:-:S05]  /*14f70*/  FADD R139, R141, R139 ;  /* 0x0000008b8d8b7221 */ /* 0x000fca0000000000 */
[----:B------:R0:W-:Y:S04]  /*14f80*/  STL [R1+0x908], R139 ;  /* 0x0009088b01007387 */ /* 0x0001e80000100800 */
[----:B------:R-:W3:Y:S04]  /*14f90*/  LDL.LU R141, [R1+0x934] ;  /* 0x00093400018d7983 */ /* 0x000ee80000300800 */
[----:B0-----:R-:W3:Y:S01]  /*14fa0*/  LDL.LU R139, [R1+0x938] ;  /* 0x00093800018b7983 */ /* 0x001ee20000300800 */
[----:B------:R-:W-:-:S01]  /*14fb0*/  FADD R127, R128, R127 ;  /* 0x0000007f807f7221 */ /* 0x000fc20000000000 */
[----:B------:R-:W-:Y:S01]  /*14fc0*/  FADD R3, R126, R3 ;  /* 0x000000037e037221 */ /* 0x000fe20000000000 */
[----:B----4-:R-:W-:-:S02]  /*14fd0*/  FADD R2, R125, R2 ;  /* 0x000000027d027221 */ /* 0x010fc40000000000 */
[----:B------:R-:W4:Y:S04]  /*14fe0*/  LDL R125, [R1+0xfc] ;  /* 0x0000fc00017d7983 */ /* 0x000f280000100800 */
[----:B------:R0:W-:Y:S01]  /*14ff0*/  STL [R1+0x90c], R2 ;  /* 0x00090c0201007387 */ /* 0x0001e20000100800 */
[----:B--2---:R-:W-:-:S03]  /*15000*/  FADD R0, R123, R0 ;  /* 0x000000007b007221 */ /* 0x004fc60000000000 */
[----:B0-----:R-:W4:Y:S04]  /*15010*/  LDL.LU R2, [R1+0x958] ;  /* 0x0009580001027983 */ /* 0x001f280000300800 */
[----:B------:R-:W2:Y:S04]  /*15020*/  LDL R123, [R1+0x100] ;  /* 0x00010000017b7983 */ /* 0x000ea80000100800 */
[----:B------:R0:W-:Y:S04]  /*15030*/  STL [R1+0x910], R0 ;  /* 0x0009100001007387 */ /* 0x0001e80000100800 */
[----:B0-----:R-:W2:Y:S01]  /*15040*/  LDL.LU R0, [R1+0x95c] ;  /* 0x00095c0001007983 */ /* 0x001ea20000300800 */
[----:B---3--:R-:W-:-:S03]  /*15050*/  FADD R118, R117, R118 ;  /* 0x0000007675767221 */ /* 0x008fc60000000000 */
[----:B------:R-:W3:Y:S01]  /*15060*/  LDL.LU R117, [R1+0xd10] ;  /* 0x000d100001757983 */ /* 0x000ee20000300800 */
[----:B------:R-:W-:-:S03]  /*15070*/  FADD R120, R119, R120 ;  /* 0x0000007877787221 */ /* 0x000fc60000000000 */
[----:B------:R0:W-:Y:S01]  /*15080*/  STL [R1+0x914], R118 ;  /* 0x0009147601007387 */ /* 0x0001e20000100800 */
[----:B------:R-:W-:-:S01]  /*15090*/  FADD R151, R121, R151 ;  /* 0x0000009779977221 */ /* 0x000fc20000000000 */
[----:B------:R-:W-:Y:S02]  /*150a0*/  FADD R149, R150, R149 ;  /* 0x0000009596957221 */ /* 0x000fe40000000000 */
[----:B0-----:R-:W3:Y:S01]  /*150b0*/  LDL.LU R118, [R1+0xd0c] ;  /* 0x000d0c0001767983 */ /* 0x001ee20000300800 */
[----:B------:R-:W-:-:S03]  /*150c0*/  FADD R122, R124, R122 ;  /* 0x0000007a7c7a7221 */ /* 0x000fc60000000000 */
[----:B------:R-:W3:Y:S04]  /*150d0*/  LDL.LU R119, [R1+0xd08] ;  /* 0x000d080001777983 */ /* 0x000ee80000300800 */
[----:B------:R0:W-:Y:S01]  /*150e0*/  STL [R1+0x918], R120 ;  /* 0x0009187801007387 */ /* 0x0001e20000100800 */
[----:B------:R-:W-:-:S01]  /*150f0*/  FADD R147, R148, R147 ;  /* 0x0000009394937221 */ /* 0x000fc20000000000 */
[----:B------:R-:W-:Y:S02]  /*15100*/  FADD R145, R146, R145 ;  /* 0x0000009192917221 */ /* 0x000fe40000000000 */
[----:B0-----:R-:W3:Y:S01]  /*15110*/  LDL.LU R120, [R1+0xd04] ;  /* 0x000d040001787983 */ /* 0x001ee20000300800 */
[----:B------:R-:W-:-:S03]  /*15120*/  FADD R143, R144, R143 ;  /* 0x0000008f908f7221 */ /* 0x000fc60000000000 */
[----:B------:R-:W3:Y:S04]  /*15130*/  LDL.LU R121, [R1+0xd00] ;  /* 0x000d000001797983 */ /* 0x000ee80000300800 */
[----:B------:R-:W3:Y:S04]  /*15140*/  LDL R124, [R1+0x104] ;  /* 0x00010400017c7983 */ /* 0x000ee80000100800 */
[----:B------:R-:W-:Y:S01]  /*15150*/  STL [R1+0x91c], R151 ;  /* 0x00091c9701007387 */ /* 0x000fe20000100800 */
[----:B------:R-:W-:-:S03]  /*15160*/  FADD R137, R138, R137 ;  /* 0x000000898a897221 */ /* 0x000fc60000000000 */
[----:B------:R0:W-:Y:S01]  /*15170*/  STL [R1+0x924], R122 ;  /* 0x0009247a01007387 */ /* 0x0001e20000100800 */
[----:B------:R-:W-:-:S03]  /*15180*/  FADD R135, R136, R135 ;  /* 0x0000008788877221 */ /* 0x000fc60000000000 */
[----:B------:R-:W-:Y:S01]  /*15190*/  STL [R1+0x920], R149 ;  /* 0x0009209501007387 */ /* 0x000fe20000100800 */
[----:B------:R-:W-:-:S01]  /*151a0*/  FADD R133, R134, R133 ;  /* 0x0000008586857221 */ /* 0x000fc20000000000 */
[----:B------:R-:W-:Y:S02]  /*151b0*/  FADD R131, R132, R131 ;  /* 0x0000008384837221 */ /* 0x000fe40000000000 */
[----:B0-----:R-:W3:Y:S04]  /*151c0*/  LDL.LU R122, [R1+0x960] ;  /* 0x00096000017a7983 */ /* 0x001ee80000300800 */
[----:B------:R-:W-:Y:S01]  /*151d0*/  STL [R1+0x928], R147 ;  /* 0x0009289301007387 */ /* 0x000fe20000100800 */
[----:B------:R-:W-:-:S03]  /*151e0*/  FADD R141, R142, R141 ;  /* 0x0000008d8e8d7221 */ /* 0x000fc60000000000 */
[----:B------:R-:W-:Y:S01]  /*151f0*/  STL [R1+0x92c], R145 ;  /* 0x00092c9101007387 */ /* 0x000fe20000100800 */
[----:B------:R-:W-:-:S03]  /*15200*/  FADD R139, R140, R139 ;  /* 0x0000008b8c8b7221 */ /* 0x000fc60000000000 */
[----:B------:R0:W-:Y:S01]  /*15210*/  STL [R1+0x930], R143 ;  /* 0x0009308f01007387 */ /* 0x0001e20000100800 */
[----:B------:R-:W-:-:S03]  /*15220*/  FADD R129, R130, R129 ;  /* 0x0000008182817221 */ /* 0x000fc60000000000 */
[----:B------:R1:W-:Y:S04]  /*15230*/  STL [R1+0x934], R141 ;  /* 0x0009348d01007387 */ /* 0x0003e80000100800 */
[----:B------:R-:W-:Y:S04]  /*15240*/  STL [R1+0x938], R139 ;  /* 0x0009388b01007387 */ /* 0x000fe80000100800 */
[----:B------:R1:W-:Y:S04]  /*15250*/  STL [R1+0x93c], R137 ;  /* 0x00093c8901007387 */ /* 0x0003e80000100800 */
[----:B------:R1:W-:Y:S04]  /*15260*/  STL [R1+0x940], R135 ;  /* 0x0009408701007387 */ /* 0x0003e80000100800 */
[----:B------:R-:W-:Y:S04]  /*15270*/  STL [R1+0x944], R133 ;  /* 0x0009448501007387 */ /* 0x000fe80000100800 */
[----:B------:R1:W-:Y:S04]  /*15280*/  STL [R1+0x948], R131 ;  /* 0x0009488301007387 */ /* 0x0003e80000100800 */
[----:B0-----:R-:W3:Y:S04]  /*15290*/  LDL R143, [R1+0x108] ;  /* 0x00010800018f7983 */ /* 0x001ee80000100800 */
[----:B------:R0:W-:Y:S04]  /*152a0*/  STL [R1+0x94c], R129 ;  /* 0x00094c8101007387 */ /* 0x0001e80000100800 */
[----:B------:R-:W3:Y:S04]  /*152b0*/  LDL.LU R132, [R1+0x964] ;  /* 0x0009640001847983 */ /* 0x000ee80000300800 */
[----:B------:R-:W-:Y:S04]  /*152c0*/  STL [R1+0x950], R127 ;  /* 0x0009507f01007387 */ /* 0x000fe80000100800 */
[----:B-1----:R-:W3:Y:S04]  /*152d0*/  LDL R141, [R1+0x10c] ;  /* 0x00010c00018d7983 */ /* 0x002ee80000100800 */
[----:B------:R1:W-:Y:S04]  /*152e0*/  STL [R1+0x954], R3 ;  /* 0x0009540301007387 */ /* 0x0003e80000100800 */
[----:B------:R-:W3:Y:S04]  /*152f0*/  LDL.LU R137, [R1+0x968] ;  /* 0x0009680001897983 */ /* 0x000ee80000300800 */
[----:B------:R-:W3:Y:S04]  /*15300*/  LDL R139, [R1+0x110] ;  /* 0x00011000018b7983 */ /* 0x000ee80000100800 */
[----:B------:R-:W3:Y:S04]  /*15310*/  LDL.LU R135, [R1+0x96c] ;  /* 0x00096c0001877983 */ /* 0x000ee80000300800 */
[----:B------:R-:W3:Y:S04]  /*15320*/  LDL R134, [R1+0x114] ;  /* 0x0001140001867983 */ /* 0x000ee80000100800 */
[----:B------:R-:W3:Y:S04]  /*15330*/  LDL.LU R131, [R1+0x970] ;  /* 0x0009700001837983 */ /* 0x000ee80000300800 */
[----:B0-----:R-:W3:Y:S04]  /*15340*/  LDL R129, [R1+0x118] ;  /* 0x0001180001817983 */ /* 0x001ee80000100800 */
[----:B-1----:R-:W3:Y:S04]  /*15350*/  LDL.LU R3, [R1+0x974] ;  /* 0x0009740001037983 */ /* 0x002ee80000300800 */
[----:B------:R-:W3:Y:S04]  /*15360*/  LDL R130, [R1+0x11c] ;  /* 0x00011c0001827983 */ /* 0x000ee80000100800 */
[----:B------:R-:W3:Y:S01]  /*15370*/  LDL.LU R127, [R1+0x978] ;  /* 0x00097800017f7983 */ /* 0x000ee20000300800 */
[----:B----4-:R-:W-:-:S05]  /*15380*/  FADD R2, R125, R2 ;  /* 0x000000027d027221 */ /* 0x010fca0000000000 */
[----:B------:R0:W-:Y:S04]  /*15390*/  STL [R1+0x958], R2 ;  /* 0x0009580201007387 */ /* 0x0001e80000100800 */
[----:B------:R-:W4:Y:S01]  /*153a0*/  LDL R125, [R1+0x120] ;  /* 0x00012000017d7983 */ /* 0x000f220000100800 */
[----:B--2---:R-:W-:-:S05]  /*153b0*/  FADD R0, R123, R0 ;  /* 0x000000007b007221 */ /* 0x004fca0000000000 */
[----:B------:R1:W-:Y:S04]  /*153c0*/  STL [R1+0x95c], R0 ;  /* 0x00095c0001007387 */ /* 0x0003e80000100800 */
[----:B0-----:R-:W4:Y:S04]  /*153d0*/  LDL.LU R2, [R1+0x97c] ;  /* 0x00097c0001027983 */ /* 0x001f280000300800 */
[----:B------:R-:W2:Y:S04]  /*153e0*/  LDL R123, [R1+0x124] ;  /* 0x00012400017b7983 */ /* 0x000ea80000100800 */
[----:B-1----:R-:W2:Y:S04]  /*153f0*/  LDL.LU R0, [R1+0x980] ;  /* 0x0009800001007983 */ /* 0x002ea80000300800 */
[----:B------:R-:W2:Y:S04]  /*15400*/  LDL R149, [R1+0x128] ;  /* 0x0001280001957983 */ /* 0x000ea80000100800 */
[----:B------:R-:W2:Y:S04]  /*15410*/  LDL R133, [R1+0x12c] ;  /* 0x00012c0001857983 */ /* 0x000ea80000100800 */
[----:B------:R-:W2:Y:S01]  /*15420*/  LDL R148, [R1+0x130] ;  /* 0x0001300001947983 */ /* 0x000ea20000100800 */
[----:B---3--:R-:W-:-:S05]  /*15430*/  FADD R122, R124, R122 ;  /* 0x0000007a7c7a7221 */ /* 0x008fca0000000000 */
[----:B------:R0:W-:Y:S04]  /*15440*/  STL [R1+0x960], R122 ;  /* 0x0009607a01007387 */ /* 0x0001e80000100800 */
[----:B------:R-:W3:Y:S04]  /*15450*/  LDL R146, [R1+0x134] ;  /* 0x0001340001927983 */ /* 0x000ee80000100800 */
[----:B------:R-:W3:Y:S04]  /*15460*/  LDL R144, [R1+0x138] ;  /* 0x0001380001907983 */ /* 0x000ee80000100800 */
[----:B------:R-:W3:Y:S04]  /*15470*/  LDL R142, [R1+0x13c] ;  /* 0x00013c00018e7983 */ /* 0x000ee80000100800 */
[----:B------:R-:W3:Y:S04]  /*15480*/  LDL R140, [R1+0x140] ;  /* 0x00014000018c7983 */ /* 0x000ee80000100800 */
[----:B------:R-:W3:Y:S04]  /*15490*/  LDL R138, [R1+0x144] ;  /* 0x00014400018a7983 */ /* 0x000ee80000100800 */
[----:B------:R-:W3:Y:S04]  /*154a0*/  LDL R136, [R1+0x148] ;  /* 0x0001480001887983 */ /* 0x000ee80000100800 */
[----:B------:R-:W3:Y:S04]  /*154b0*/  LDL R128, [R1+0x14c] ;  /* 0x00014c0001807983 */ /* 0x000ee80000100800 */
[----:B------:R-:W3:Y:S04]  /*154c0*/  LDL.LU R126, [R1+0x9a8] ;  /* 0x0009a800017e7983 */ /* 0x000ee80000300800 */
[----:B------:R-:W3:Y:S04]  /*154d0*/  LDL R124, [R1+0x150] ;  /* 0x00015000017c7983 */ /* 0x000ee80000100800 */
[----:B0-----:R-:W3:Y:S01]  /*154e0*/  LDL.LU R122, [R1+0x9ac] ;  /* 0x0009ac00017a7983 */ /* 0x001ee20000300800 */
[----:B------:R-:W-:-:S05]  /*154f0*/  FADD R132, R143, R132 ;  /* 0x000000848f847221 */ /* 0x000fca0000000000 */
[----:B------:R0:W-:Y:S04]  /*15500*/  STL [R1+0x964], R132 ;  /* 0x0009648401007387 */ /* 0x0001e80000100800 */
[----:B0-----:R-:W3:Y:S01]  /*15510*/  LDL.LU R132, [R1+0x9a4] ;  /* 0x0009a40001847983 */ /* 0x001ee20000300800 */
[----:B------:R-:W-:-:S05]  /*15520*/  FADD R137, R141, R137 ;  /* 0x000000898d897221 */ /* 0x000fca0000000000 */
[----:B------:R0:W-:Y:S01]  /*15530*/  STL [R1+0x968], R137 ;  /* 0x0009688901007387 */ /* 0x0001e20000100800 */
[----:B------:R-:W-:-:S03]  /*15540*/  FADD R135, R139, R135 ;  /* 0x000000878b877221 */ /* 0x000fc60000000000 */
[----:B0-----:R-:W3:Y:S01]  /*15550*/  LDL.LU R137, [R1+0x9a0] ;  /* 0x0009a00001897983 */ /* 0x001ee20000300800 */
[----:B------:R-:W-:-:S03]  /*15560*/  FADD R131, R134, R131 ;  /* 0x0000008386837221 */ /* 0x000fc60000000000 */
[----:B------:R-:W3:Y:S04]  /*15570*/  LDL.LU R139, [R1+0x99c] ;  /* 0x00099c00018b7983 */ /* 0x000ee80000300800 */
[----:B------:R-:W3:Y:S01]  /*15580*/  LDL.LU R141, [R1+0x998] ;  /* 0x00099800018d7983 */ /* 0x000ee20000300800 */
[----:B------:R-:W-:-:S03]  /*15590*/  FADD R3, R129, R3 ;  /* 0x0000000381037221 */ /* 0x000fc60000000000 */
[----:B------:R-:W-:Y:S04]  /*155a0*/  STL [R1+0x96c], R135 ;  /* 0x00096c8701007387 */ /* 0x000fe80000100800 */
[----:B------:R0:W-:Y:S04]  /*155b0*/  STL [R1+0x974], R3 ;  /* 0x0009740301007387 */ /* 0x0001e80000100800 */
[----:B------:R1:W-:Y:S04]  /*155c0*/  STL [R1+0x970], R131 ;  /* 0x0009708301007387 */ /* 0x0003e80000100800 */
[----:B0-----:R-:W3:Y:S04]  /*155d0*/  LDL.LU R3, [R1+0x984] ;  /* 0x0009840001037983 */ /* 0x001ee80000300800 */
[----:B------:R-:W3:Y:S04]  /*155e0*/  LDL.LU R129, [R1+0x988] ;  /* 0x0009880001817983 */ /* 0x000ee80000300800 */
[----:B------:R-:W3:Y:S04]  /*155f0*/  LDL.LU R143, [R1+0x994] ;  /* 0x00099400018f7983 */ /* 0x000ee80000300800 */
[----:B------:R-:W3:Y:S04]  /*15600*/  LDL.LU R147, [R1+0x98c] ;  /* 0x00098c0001937983 */ /* 0x000ee80000300800 */
[----:B------:R-:W3:Y:S01]  /*15610*/  LDL.LU R145, [R1+0x990] ;  /* 0x0009900001917983 */ /* 0x000ee20000300800 */
[----:B------:R-:W-:-:S05]  /*15620*/  FADD R127, R130, R127 ;  /* 0x0000007f827f7221 */ /* 0x000fca0000000000 */
[----:B------:R0:W-:Y:S04]  /*15630*/  STL [R1+0x978], R127 ;  /* 0x0009787f01007387 */ /* 0x0001e80000100800 */
[----:B------:R-:W3:Y:S04]  /*15640*/  LDL R135, [R1+0x154] ;  /* 0x0001540001877983 */ /* 0x000ee80000100800 */
[----:B------:R-:W3:Y:S01]  /*15650*/  LDL.LU R130, [R1+0x9b0] ;  /* 0x0009b00001827983 */ /* 0x000ee20000300800 */
[----:B----4-:R-:W-:-:S05]  /*15660*/  FADD R2, R125, R2 ;  /* 0x000000027d027221 */ /* 0x010fca0000000000 */
[----:B------:R4:W-:Y:S01]  /*15670*/  STL [R1+0x97c], R2 ;  /* 0x00097c0201007387 */ /* 0x0009e20000100800 */
[----:B--2---:R-:W-:-:S03]  /*15680*/  FADD R0, R123, R0 ;  /* 0x000000007b007221 */ /* 0x004fc60000000000 */
[----:B------:R-:W2:Y:S04]  /*15690*/  LDL R134, [R1+0x158] ;  /* 0x0001580001867983 */ /* 0x000ea80000100800 */
[----:B------:R4:W-:Y:S04]  /*156a0*/  STL [R1+0x980], R0 ;  /* 0x0009800001007387 */ /* 0x0009e80000100800 */
[----:B-1----:R-:W2:Y:S04]  /*156b0*/  LDL R131, [R1+0x15c] ;  /* 0x00015c0001837983 */ /* 0x002ea80000100800 */
[----:B0-----:R-:W2:Y:S04]  /*156c0*/  LDL R127, [R1+0x160] ;  /* 0x00016000017f7983 */ /* 0x001ea80000100800 */
[----:B------:R-:W2:Y:S04]  /*156d0*/  LDL R125, [R1+0x164] ;  /* 0x00016400017d7983 */ /* 0x000ea80000100800 */
[----:B----4-:R-:W2:Y:S04]  /*156e0*/  LDL.LU R2, [R1+0x9c0] ;  /* 0x0009c00001027983 */ /* 0x010ea80000300800 */
[----:B------:R-:W4:Y:S04]  /*156f0*/  LDL R123, [R1+0x168] ;  /* 0x00016800017b7983 */ /* 0x000f280000100800 */
[----:B------:R-:W4:Y:S01]  /*15700*/  LDL.LU R0, [R1+0x9c4] ;  /* 0x0009c40001007983 */ /* 0x000f220000300800 */
[----:B---3--:R-:W-:-:S01]  /*15710*/  FADD R126, R128, R126 ;  /* 0x0000007e807e7221 */ /* 0x008fc20000000000 */
[----:B------:R-:W-:Y:S01]  /*15720*/  FADD R122, R124, R122 ;  /* 0x0000007a7c7a7221 */ /* 0x000fe20000000000 */
[----:B------:R-:W-:-:S01]  /*15730*/  FADD R132, R136, R132 ;  /* 0x0000008488847221 */ /* 0x000fc20000000000 */
[----:B------:R-:W-:Y:S01]  /*15740*/  FADD R137, R138, R137 ;  /* 0x000000898a897221 */ /* 0x000fe20000000000 */
[----:B------:R-:W-:-:S01]  /*15750*/  FADD R139, R140, R139 ;  /* 0x0000008b8c8b7221 */ /* 0x000fc20000000000 */
[----:B------:R-:W-:Y:S01]  /*15760*/  FADD R141, R142, R141 ;  /* 0x0000008d8e8d7221 */ /* 0x000fe20000000000 */
[----:B------:R-:W-:-:S01]  /*15770*/  FADD R3, R149, R3 ;  /* 0x0000000395037221 */ /* 0x000fc20000000000 */
[----:B------:R-:W-:-:S04]  /*15780*/  FADD R129, R133, R129 ;  /* 0x0000008185817221 */ /* 0x000fc80000000000 */
[----:B------:R0:W-:Y:S01]  /*15790*/  STL [R1+0x984], R3 ;  /* 0x0009840301007387 */ /* 0x0001e20000100800 */
[----:B------:R-:W-:-:S01]  /*157a0*/  FADD R143, R144, R143 ;  /* 0x0000008f908f7221 */ /* 0x000fc20000000000 */
[----:B------:R-:W-:Y:S02]  /*157b0*/  FADD R147, R148, R147 ;  /* 0x0000009394937221 */ /* 0x000fe40000000000 */
[----:B0-----:R-:W3:Y:S01]  /*157c0*/  LDL.LU R3, [R1+0x9bc] ;  /* 0x0009bc0001037983 */ /* 0x001ee20000300800 */
[----:B------:R-:W-:-:S03]  /*157d0*/  FADD R145, R146, R145 ;  /* 0x0000009192917221 */ /* 0x000fc60000000000 */
[----:B------:R-:W3:Y:S04]  /*157e0*/  LDL.LU R133, [R1+0x9b4] ;  /* 0x0009b40001857983 */ /* 0x000ee80000300800 */
[----:B------:R0:W-:Y:S04]  /*157f0*/  STL [R1+0x988], R129 ;  /* 0x0009888101007387 */ /* 0x0001e80000100800 */
[----:B0-----:R-:W3:Y:S04]  /*15800*/  LDL.LU R129, [R1+0x9b8] ;  /* 0x0009b80001817983 */ /* 0x001ee80000300800 */
[----:B------:R-:W-:Y:S04]  /*15810*/  STL [R1+0x98c], R147 ;  /* 0x00098c9301007387 */ /* 0x000fe80000100800 */
[----:B------:R-:W-:Y:S04]  /*15820*/  STL [R1+0x990], R145 ;  /* 0x0009909101007387 */ /* 0x000fe80000100800 */
[----:B------:R0:W-:Y:S04]  /*15830*/  STL [R1+0x994], R143 ;  /* 0x0009948f01007387 */ /* 0x0001e80000100800 */
[----:B------:R-:W-:Y:S04]  /*15840*/  STL [R1+0x998], R141 ;  /* 0x0009988d01007387 */ /* 0x000fe80000100800 */
[----:B------:R-:W-:Y:S04]  /*15850*/  STL [R1+0x99c], R139 ;  /* 0x00099c8b01007387 */ /* 0x000fe80000100800 */
[----:B------:R-:W-:Y:S04]  /*15860*/  STL [R1+0x9a0], R137 ;  /* 0x0009a08901007387 */ /* 0x000fe80000100800 */
[----:B------:R-:W3:Y:S04]  /*15870*/  LDL R144, [R1+0x16c] ;  /* 0x00016c0001907983 */ /* 0x000ee80000100800 */
[----:B------:R1:W-:Y:S04]  /*15880*/  STL [R1+0x9a4], R132 ;  /* 0x0009a48401007387 */ /* 0x0003e80000100800 */
[----:B0-----:R-:W3:Y:S04]  /*15890*/  LDL R143, [R1+0x170] ;  /* 0x00017000018f7983 */ /* 0x001ee80000100800 */
[----:B------:R0:W-:Y:S04]  /*158a0*/  STL [R1+0x9a8], R126 ;  /* 0x0009a87e01007387 */ /* 0x0001e80000100800 */
[----:B------:R-:W3:Y:S04]  /*158b0*/  LDL R142, [R1+0x174] ;  /* 0x00017400018e7983 */ /* 0x000ee80000100800 */
[----:B------:R0:W-:Y:S04]  /*158c0*/  STL [R1+0x9ac], R122 ;  /* 0x0009ac7a01007387 */ /* 0x0001e80000100800 */
[----:B------:R-:W3:Y:S04]  /*158d0*/  LDL R138, [R1+0x178] ;  /* 0x00017800018a7983 */ /* 0x000ee80000100800 */
[----:B-1----:R-:W3:Y:S04]  /*158e0*/  LDL R132, [R1+0x17c] ;  /* 0x00017c0001847983 */ /* 0x002ee80000100800 */
[----:B------:R-:W3:Y:S04]  /*158f0*/  LDL R128, [R1+0x180] ;  /* 0x0001800001807983 */ /* 0x000ee80000100800 */
[----:B0-----:R-:W3:Y:S04]  /*15900*/  LDL.LU R126, [R1+0x9dc] ;  /* 0x0009dc00017e7983 */ /* 0x001ee80000300800 */
[----:B------:R-:W3:Y:S04]  /*15910*/  LDL R124, [R1+0x184] ;  /* 0x00018400017c7983 */ /* 0x000ee80000100800 */
[----:B------:R-:W3:Y:S04]  /*15920*/  LDL.LU R122, [R1+0x9e0] ;  /* 0x0009e000017a7983 */ /* 0x000ee80000300800 */
[----:B------:R-:W3:Y:S04]  /*15930*/  LDL.LU R136, [R1+0x9c8] ;  /* 0x0009c80001887983 */ /* 0x000ee80000300800 */
[----:B------:R-:W3:Y:S01]  /*15940*/  LDL.LU R139, [R1+0x9cc] ;  /* 0x0009cc00018b7983 */ /* 0x000ee20000300800 */
[----:B------:R-:W-:-:S03]  /*15950*/  FADD R130, R135, R130 ;  /* 0x0000008287827221 */ /* 0x000fc60000000000 */
[----:B------:R-:W3:Y:S04]  /*15960*/  LDL.LU R140, [R1+0x9d0] ;  /* 0x0009d000018c7983 */ /* 0x000ee80000300800 */
[----:B------:R0:W-:Y:S04]  /*15970*/  STL [R1+0x9b0], R130 ;  /* 0x0009b08201007387 */ /* 0x0001e80000100800 */
[----:B0-----:R-:W3:Y:S01]  /*15980*/  LDL.LU R130, [R1+0x9d8] ;  /* 0x0009d80001827983 */ /* 0x001ee20000300800 */
[----:B--2---:R-:W-:-:S01]  /*15990*/  FADD R2, R125, R2 ;  /* 0x000000027d027221 */ /* 0x004fc20000000000 */
[----:B----4-:R-:W-:Y:S01]  /*159a0*/  FADD R0, R123, R0 ;  /* 0x000000007b007221 */ /* 0x010fe20000000000 */
[----:B---3--:R-:W-:-:S01]  /*159b0*/  FADD R3, R127, R3 ;  /* 0x000000037f037221 */ /* 0x008fc20000000000 */
[----:B------:R-:W-:-:S02]  /*159c0*/  FADD R133, R134, R133 ;  /* 0x0000008586857221 */ /* 0x000fc40000000000 */
[----:B------:R-:W2:Y:S04]  /*159d0*/  LDL.LU R134, [R1+0x9d4] ;  /* 0x0009d40001867983 */ /* 0x000ea80000300800 */
[----:B------:R0:W-:Y:S01]  /*159e0*/  STL [R1+0x9b4], R133 ;  /* 0x0009b48501007387 */ /* 0x0001e20000100800 */
[----:B------:R-:W-:-:S05]  /*159f0*/  FADD R129, R131, R129 ;  /* 0x0000008183817221 */ /* 0x000fca0000000000 */
[----:B------:R-:W-:Y:S04]  /*15a00*/  STL [R1+0x9b8], R129 ;  /* 0x0009b88101007387 */ /* 0x000fe80000100800 */
[----:B------:R-:W3:Y:S04]  /*15a10*/  LDL R147, [R1+0x188] ;  /* 0x0001880001937983 */ /* 0x000ee80000100800 */
[----:B------:R-:W-:Y:S04]  /*15a20*/  STL [R1+0x9bc], R3 ;  /* 0x0009bc0301007387 */ /* 0x000fe80000100800 */
[----:B------:R-:W4:Y:S04]  /*15a30*/  LDL R145, [R1+0x18c] ;  /* 0x00018c0001917983 */ /* 0x000f280000100800 */
[----:B------:R-:W-:Y:S04]  /*15a40*/  STL [R1+0x9c0], R2 ;  /* 0x0009c00201007387 */ /* 0x000fe80000100800 */
[----:B------:R-:W3:Y:S04]  /*15a50*/  LDL R141, [R1+0x190] ;  /* 0x00019000018d7983 */ /* 0x000ee80000100800 */
[----:B------:R1:W-:Y:S04]  /*15a60*/  STL [R1+0x9c4], R0 ;  /* 0x0009c40001007387 */ /* 0x0003e80000100800 */
[----:B------:R-:W4:Y:S04]  /*15a70*/  LDL R137, [R1+0x194] ;  /* 0x0001940001897983 */ /* 0x000f280000100800 */
[----:B------:R-:W3:Y:S04]  /*15a80*/  LDL R135, [R1+0x198] ;  /* 0x0001980001877983 */ /* 0x000ee80000100800 */
        /* <DEDUP_REMOVED lines=8> */
[----:B------:R-:W4:Y:S01]  /*15b10*/  LDL.LU R123, [R1+0xa04] ;  /* 0x000a0400017b7983 */ /* 0x000f220000300800 */
[----:B------:R-:W-:-:S01]  /*15b20*/  FADD R136, R144, R136 ;  /* 0x0000008890887221 */ /* 0x000fc20000000000 */
[----:B------:R-:W-:-:S04]  /*15b30*/  FADD R139, R143, R139 ;  /* 0x0000008b8f8b7221 */ /* 0x000fc80000000000 */
[----:B------:R0:W-:Y:S04]  /*15b40*/  STL [R1+0x9c8], R136 ;  /* 0x0009c88801007387 */ /* 0x0001e80000100800 */
[----:B0-----:R-:W4:Y:S04]  /*15b50*/  LDL.LU R136, [R1+0x9f0] ;  /* 0x0009f00001887983 */ /* 0x001f280000300800 */
[----:B------:R0:W-:Y:S04]  /*15b60*/  STL [R1+0x9cc], R139 ;  /* 0x0009cc8b01007387 */ /* 0x0001e80000100800 */
[----:B0-----:R-:W4:Y:S04]  /*15b70*/  LDL.LU R139, [R1+0x9ec] ;  /* 0x0009ec00018b7983 */ /* 0x001f280000300800 */
[----:B------:R-:W4:Y:S04]  /*15b80*/  LDL.LU R146, [R1+0x9e4] ;  /* 0x0009e40001927983 */ /* 0x000f280000300800 */
[----:B------:R-:W4:Y:S01]  /*15b90*/  LDL.LU R143, [R1+0x9e8] ;  /* 0x0009e800018f7983 */ /* 0x000f220000300800 */
[----:B------:R-:W-:-:S01]  /*15ba0*/  FADD R140, R142, R140 ;  /* 0x0000008c8e8c7221 */ /* 0x000fc20000000000 */
[----:B------:R-:W-:Y:S01]  /*15bb0*/  FADD R122, R124, R122 ;  /* 0x0000007a7c7a7221 */ /* 0x000fe20000000000 */
[----:B------:R-:W-:-:S01]  /*15bc0*/  FADD R130, R132, R130 ;  /* 0x0000008284827221 */ /* 0x000fc20000000000 */
[----:B------:R-:W-:-:S02]  /*15bd0*/  FADD R126, R128, R126 ;  /* 0x0000007e807e7221 */ /* 0x000fc40000000000 */
[----:B------:R-:W-:Y:S01]  /*15be0*/  STL [R1+0x9d0], R140 ;  /* 0x0009d08c01007387 */ /* 0x000fe20000100800 */
[----:B--2---:R-:W-:-:S05]  /*15bf0*/  FADD R134, R138, R134 ;  /* 0x000000868a867221 */ /* 0x004fca0000000000 */
[----:B------:R-:W-:Y:S04]  /*15c00*/  STL [R1+0x9d4], R134 ;  /* 0x0009d48601007387 */ /* 0x000fe80000100800 */
[----:B------:R0:W-:Y:S04]  /*15c10*/  STL [R1+0x9e0], R122 ;  /* 0x0009e07a01007387 */ /* 0x0001e80000100800 */
[----:B------:R-:W-:Y:S04]  /*15c20*/  STL [R1+0x9d8], R130 ;  /* 0x0009d88201007387 */ /* 0x000fe80000100800 */
[----:B0-----:R-:W2:Y:S04]  /*15c30*/  LDL R122, [R1+0x1ac] ;  /* 0x0001ac00017a7983 */ /* 0x001ea80000100800 */
[----:B------:R0:W-:Y:S04]  /*15c40*/  STL [R1+0x9dc], R126 ;  /* 0x0009dc7e01007387 */ /* 0x0001e80000100800 */
[----:B------:R-:W2:Y:S04]  /*15c50*/  LDL R124, [R1+0x1b0] ;  /* 0x0001b000017c7983 */ /* 0x000ea80000100800 */
[----:B------:R-:W2:Y:S04]  /*15c60*/  LDL R128, [R1+0x1b8] ;  /* 0x0001b80001807983 */ /* 0x000ea80000100800 */
[----:B0-----:R-:W2:Y:S04]  /*15c70*/  LDL R126, [R1+0x1b4] ;  /* 0x0001b400017e7983 */ /* 0x001ea80000100800 */
[----:B------:R-:W2:Y:S04]  /*15c80*/  LDL R130, [R1+0x1bc] ;  /* 0x0001bc0001827983 */ /* 0x000ea80000100800 */
[----:B------:R-:W2:Y:S04]  /*15c90*/  LDL R148, [R1+0x1c0] ;  /* 0x0001c00001947983 */ /* 0x000ea80000100800 */
[----:B------:R-:W2:Y:S04]  /*15ca0*/  LDL R144, [R1+0x1c4] ;  /* 0x0001c40001907983 */ /* 0x000ea80000100800 */
[----:B------:R-:W2:Y:S01]  /*15cb0*/  LDL R142, [R1+0x1c8] ;  /* 0x0001c800018e7983 */ /* 0x000ea20000100800 */
[----:B---3--:R-:W-:-:S03]  /*15cc0*/  FADD R133, R135, R133 ;  /* 0x0000008587857221 */ /* 0x008fc60000000000 */
[----:B------:R-:W3:Y:S04]  /*15cd0*/  LDL R140, [R1+0x1cc] ;  /* 0x0001cc00018c7983 */ /* 0x000ee80000100800 */
[----:B------:R-:W3:Y:S01]  /*15ce0*/  LDL R138, [R1+0x1d0] ;  /* 0x0001d000018a7983 */ /* 0x000ee20000100800 */
[----:B----4-:R-:W-:-:S03]  /*15cf0*/  FADD R0, R131, R0 ;  /* 0x0000000083007221 */ /* 0x010fc60000000000 */
[----:B------:R-:W4:Y:S04]  /*15d00*/  LDL R134, [R1+0x1d4] ;  /* 0x0001d40001867983 */ /* 0x000f280000100800 */
[----:B------:R-:W2:Y:S01]  /*15d10*/  LDL R132, [R1+0x1d8] ;  /* 0x0001d80001847983 */ /* 0x000ea20000100800 */
[----:B------:R-:W-:-:S01]  /*15d20*/  FADD R2, R129, R2 ;  /* 0x0000000281027221 */ /* 0x000fc20000000000 */
[----:B------:R-:W-:Y:S01]  /*15d30*/  FADD R3, R127, R3 ;  /* 0x000000037f037221 */ /* 0x000fe20000000000 */
[----:B------:R-:W-:-:S01]  /*15d40*/  FADD R123, R125, R123 ;  /* 0x0000007b7d7b7221 */ /* 0x000fc20000000000 */
[----:B------:R-:W-:Y:S01]  /*15d50*/  FADD R136, R137, R136 ;  /* 0x0000008889887221 */ /* 0x000fe20000000000 */
[----:B------:R-:W-:-:S01]  /*15d60*/  FADD R139, R141, R139 ;  /* 0x0000008b8d8b7221 */ /* 0x000fc20000000000 */
[----:B------:R-:W-:Y:S01]  /*15d70*/  FADD R146, R147, R146 ;  /* 0x0000009293927221 */ /* 0x000fe20000000000 */
[----:B------:R-:W-:-:S04]  /*15d80*/  FADD R143, R145, R143 ;  /* 0x0000008f918f7221 */ /* 0x000fc80000000000 */
[----:B------:R-:W-:Y:S04]  /*15d90*/  STL [R1+0x9e4], R146 ;  /* 0x0009e49201007387 */ /* 0x000fe80000100800 */
[----:B------:R-:W-:Y:S04]  /*15da0*/  STL [R1+0x9e8], R143 ;  /* 0x0009e88f01007387 */ /* 0x000fe80000100800 */
[----:B------:R-:W-:Y:S04]  /*15db0*/  STL [R1+0x9ec], R139 ;  /* 0x0009ec8b01007387 */ /* 0x000fe80000100800 */
[----:B------:R0:W-:Y:S04]  /*15dc0*/  STL [R1+0x9f8], R0 ;  /* 0x0009f80001007387 */ /* 0x0001e80000100800 */
[----:B------:R-:W-:Y:S04]  /*15dd0*/  STL [R1+0x9f0], R136 ;  /* 0x0009f08801007387 */ /* 0x000fe80000100800 */
[----:B0-----:R-:W3:Y:S04]  /*15de0*/  LDL.LU R0, [R1+0xa38] ;  /* 0x000a380001007983 */ /* 0x001ee80000300800 */
[----:B------:R-:W-:Y:S04]  /*15df0*/  STL [R1+0x9f4], R133 ;  /* 0x0009f48501007387 */ /* 0x000fe80000100800 */
[----:B------:R0:W-:Y:S04]  /*15e00*/  STL [R1+0x9fc], R2 ;  /* 0x0009fc0201007387 */ /* 0x0001e80000100800 */
[----:B0-----:R-:W2:Y:S04]  /*15e10*/  LDL.LU R2, [R1+0xa34] ;  /* 0x000a340001027983 */ /* 0x001ea80000300800 */
[----:B------:R0:W-:Y:S04]  /*15e20*/  STL [R1+0xa00], R3 ;  /* 0x000a000301007387 */ /* 0x0001e80000100800 */
[----:B0-----:R-:W4:Y:S04]  /*15e30*/  LDL.LU R3, [R1+0xa30] ;  /* 0x000a300001037983 */ /* 0x001f280000300800 */
[----:B------:R0:W-:Y:S04]  /*15e40*/  STL [R1+0xa04], R123 ;  /* 0x000a047b01007387 */ /* 0x0001e80000100800 */
[----:B0-----:R-:W4:Y:S04]  /*15e50*/  LDL.LU R123, [R1+0xa08] ;  /* 0x000a0800017b7983 */ /* 0x001f280000300800 */
        /* <DEDUP_REMOVED lines=16> */
[----:B------:R-:W4:Y:S01]  /*15f60*/  LDL R145, [R1+0x1fc] ;  /* 0x0001fc0001917983 */ /* 0x000f220000100800 */
[----:B---3--:R-:W-:-:S01]  /*15f70*/  FADD R0, R4, R0 ;  /* 0x0000000004007221 */ /* 0x008fc20000000000 */
[----:B--2---:R-:W-:Y:S01]  /*15f80*/  FADD R2, R132, R2 ;  /* 0x0000000284027221 */ /* 0x004fe20000000000 */
[----:B----4-:R-:W-:-:S02]  /*15f90*/  FADD R123, R122, R123 ;  /* 0x0000007b7a7b7221 */ /* 0x010fc40000000000 */
[----:B------:R-:W2:Y:S01]  /*15fa0*/  LDL.LU R122, [R1+0xcfc] ;  /* 0x000cfc00017a7983 */ /* 0x000ea20000300800 */
[----:B------:R-:W-:-:S03]  /*15fb0*/  FADD R125, R124, R125 ;  /* 0x0000007d7c7d7221 */ /* 0x000fc60000000000 */
[----:B------:R0:W-:Y:S01]  /*15fc0*/  STL [R1+0xa08], R123 ;  /* 0x000a087b01007387 */ /* 0x0001e20000100800 */
[----:B------:R-:W-:-:S01]  /*15fd0*/  FADD R127, R126, R127 ;  /* 0x0000007f7e7f7221 */ /* 0x000fc20000000000 */
[----:B------:R-:W-:Y:S02]  /*15fe0*/  FADD R129, R128, R129 ;  /* 0x0000008180817221 */ /* 0x000fe40000000000 */
[----:B0-----:R-:W3:Y:S04]  /*15ff0*/  LDL.LU R123, [R1+0xcf8] ;  /* 0x000cf800017b7983 */ /* 0x001ee80000300800 */
[----:B------:R-:W4:Y:S04]  /*16000*/  LDL.LU R124, [R1+0xcf4] ;  /* 0x000cf400017c7983 */ /* 0x000f280000300800 */
[----:B------:R0:W-:Y:S01]  /*16010*/  STL [R1+0xa0c], R125 ;  /* 0x000a0c7d01007387 */ /* 0x0001e20000100800 */
[----:B------:R-:W-:-:S01]  /*16020*/  FADD R150, R130, R150 ;  /* 0x0000009682967221 */ /* 0x000fc20000000000 */
[----:B------:R-:W-:Y:S01]  /*16030*/  FADD R146, R148, R146 ;  /* 0x0000009294927221 */ /* 0x000fe20000000000 */
[----:B------:R-:W-:-:S01]  /*16040*/  FADD R143, R144, R143 ;  /* 0x0000008f908f7221 */ /* 0x000fc20000000000 */
[----:B------:R-:W-:Y:S01]  /*16050*/  FADD R141, R142, R141 ;  /* 0x0000008d8e8d7221 */ /* 0x000fe20000000000 */
        /* <DEDUP_REMOVED lines=11> */
[----:B------:R-:W-:Y:S04]  /*16110*/  STL [R1+0xa18], R150 ;  /* 0x000a189601007387 */ /* 0x000fe80000100800 */
[----:B------:R-:W-:Y:S04]  /*16120*/  STL [R1+0xa1c], R146 ;  /* 0x000a1c9201007387 */ /* 0x000fe80000100800 */
[----:B------:R-:W-:Y:S04]  /*16130*/  STL [R1+0xa20], R143 ;  /* 0x000a208f01007387 */ /* 0x000fe80000100800 */
[----:B------:R-:W-:Y:S04]  /*16140*/  STL [R1+0xa24], R141 ;  /* 0x000a248d01007387 */ /* 0x000fe80000100800 */
[----:B------:R-:W-:Y:S04]  /*16150*/  STL [R1+0xa28], R139 ;  /* 0x000a288b01007387 */ /* 0x000fe80000100800 */
[----:B------:R0:W-:Y:S04]  /*16160*/  STL [R1+0xa2c], R136 ;  /* 0x000a2c8801007387 */ /* 0x0001e80000100800 */
[----:B------:R-:W2:Y:S04]  /*16170*/  LDL.LU R132, [R1+0xa3c] ;  /* 0x000a3c0001847983 */ /* 0x000ea80000300800 */
[----:B------:R1:W-:Y:S04]  /*16180*/  STL [R1+0xa30], R3 ;  /* 0x000a300301007387 */ /* 0x0003e80000100800 */
[----:B------:R-:W3:Y:S04]  /*16190*/  LDL.LU R134, [R1+0xa40] ;  /* 0x000a400001867983 */ /* 0x000ee80000300800 */
[----:B------:R1:W-:Y:S04]  /*161a0*/  STL [R1+0xa34], R2 ;  /* 0x000a340201007387 */ /* 0x0003e80000100800 */
[----:B0-----:R-:W4:Y:S04]  /*161b0*/  LDL.LU R136, [R1+0xa44] ;  /* 0x000a440001887983 */ /* 0x001f280000300800 */
[----:B------:R0:W-:Y:S04]  /*161c0*/  STL [R1+0xa38], R0 ;  /* 0x000a380001007387 */ /* 0x0001e80000100800 */
        /* <DEDUP_REMOVED lines=11> */
[----:B-1----:R-:W4:Y:S04]  /*16280*/  LDL.LU R3, [R1+0xa74] ;  /* 0x000a740001037983 */ /* 0x002f280000300800 */
[----:B------:R-:W4:Y:S04]  /*16290*/  LDL.LU R2, [R1+0xa78] ;  /* 0x000a780001027983 */ /* 0x000f280000300800 */
[----:B0-----:R-:W4:Y:S01]  /*162a0*/  LDL.LU R0, [R1+0xa7c] ;  /* 0x000a7c0001007983 */ /* 0x001f220000300800 */
[----:B--2---:R-:W-:-:S03]  /*162b0*/  FADD R132, R131, R132 ;  /* 0x0000008483847221 */ /* 0x004fc60000000000 */
[----:B------:R-:W2:Y:S04]  /*162c0*/  LDL.LU R131, [R1+0xcd8] ;  /* 0x000cd80001837983 */ /* 0x000ea80000300800 */
[----:B------:R0:W-:Y:S01]  /*162d0*/  STL [R1+0xa3c], R132 ;  /* 0x000a3c8401007387 */ /* 0x0001e20000100800 */
[----:B---3--:R-:W-:-:S03]  /*162e0*/  FADD R134, R133, R134 ;  /* 0x0000008685867221 */ /* 0x008fc60000000000 */
[----:B0-----:R-:W3:Y:S01]  /*162f0*/  LDL.LU R132, [R1+0xcd4] ;  /* 0x000cd40001847983 */ /* 0x001ee20000300800 */
[----:B----4-:R-:W-:-:S03]  /*16300*/  FADD R136, R135, R136 ;  /* 0x0000008887887221 */ /* 0x010fc60000000000 */
[----:B------:R-:W4:Y:S04]  /*16310*/  LDL.LU R133, [R1+0xcd0] ;  /* 0x000cd00001857983 */ /* 0x000f280000300800 */
[----:B------:R0:W-:Y:S01]  /*16320*/  STL [R1+0xa40], R134 ;  /* 0x000a408601007387 */ /* 0x0001e20000100800 */
[----:B------:R-:W-:-:S01]  /*16330*/  FADD R138, R137, R138 ;  /* 0x0000008a898a7221 */ /* 0x000fc20000000000 */
[----:B------:R-:W-:Y:S02]  /*16340*/  FADD R150, R151, R150 ;  /* 0x0000009697967221 */ /* 0x000fe40000000000 */
[----:B0-----:R-:W4:Y:S01]  /*16350*/  LDL.LU R134, [R1+0xccc] ;  /* 0x000ccc0001867983 */ /* 0x001f220000300800 */
[----:B------:R-:W-:-:S03]  /*16360*/  FADD R148, R149, R148 ;  /* 0x0000009495947221 */ /* 0x000fc60000000000 */
[----:B------:R-:W4:Y:S01]  /*16370*/  LDL.LU R135, [R1+0xcc8] ;  /* 0x000cc80001877983 */ /* 0x000f220000300800 */
[----:B------:R-:W-:-:S03]  /*16380*/  FADD R146, R147, R146 ;  /* 0x0000009293927221 */ /* 0x000fc60000000000 */
[----:B------:R0:W-:Y:S01]  /*16390*/  STL [R1+0xa44], R136 ;  /* 0x000a448801007387 */ /* 0x0001e20000100800 */
[----:B------:R-:W-:-:S01]  /*163a0*/  FADD R144, R145, R144 ;  /* 0x0000009091907221 */ /* 0x000fc20000000000 */
[----:B------:R-:W-:Y:S01]  /*163b0*/  FADD R143, R24, R143 ;  /* 0x0000008f188f7221 */ /* 0x000fe20000000000 */
[----:B------:R-:W-:-:S01]  /*163c0*/  FADD R142, R25, R142 ;  /* 0x0000008e198e7221 */ /* 0x000fc20000000000 */
[----:B0-----:R-:W4:Y:S04]  /*163d0*/  LDL.LU R136, [R1+0xcc4] ;  /* 0x000cc40001887983 */ /* 0x001f280000300800 */
[----:B------:R-:W4:Y:S01]  /*163e0*/  LDL.LU R137, [R1+0xcc0] ;  /* 0x000cc00001897983 */ /* 0x000f220000300800 */
[----:B------:R-:W-:-:S03]  /*163f0*/  FADD R141, R26, R141 ;  /* 0x0000008d1a8d7221 */ /* 0x000fc60000000000 */
[----:B------:R0:W-:Y:S01]  /*16400*/  STL [R1+0xa48], R138 ;  /* 0x000a488a01007387 */ /* 0x0001e20000100800 */
[----:B------:R-:W-:-:S01]  /*16410*/  FADD R140, R27, R140 ;  /* 0x0000008c1b8c7221 */ /* 0x000fc20000000000 */
[----:B------:R-:W-:Y:S01]  /*16420*/  FADD R139, R28, R139 ;  /* 0x0000008b1c8b7221 */ /* 0x000fe20000000000 */
[----:B------:R-:W-:-:S01]  /*16430*/  FADD R4, R29, R4 ;  /* 0x000000041d047221 */ /* 0x000fc20000000000 */
[----:B0-----:R-:W4:Y:S04]  /*16440*/  LDL.LU R138, [R1+0xcbc] ;  /* 0x000cbc00018a7983 */ /* 0x001f280000300800 */
[----:B------:R0:W-:Y:S04]  /*16450*/  STL [R1+0xa4c], R150 ;  /* 0x000a4c9601007387 */ /* 0x0001e80000100800 */
[----:B------:R1:W-:Y:S04]  /*16460*/  STL [R1+0xa50], R148 ;  /* 0x000a509401007387 */ /* 0x0003e80000100800 */
[----:B------:R1:W-:Y:S01]  /*16470*/  STL [R1+0xa54], R146 ;  /* 0x000a549201007387 */ /* 0x0003e20000100800 */
[----:B------:R-:W-:-:S03]  /*16480*/  FADD R3, R30, R3 ;  /* 0x000000031e037221 */ /* 0x000fc60000000000 */
[----:B------:R1:W-:Y:S04]  /*16490*/  STL [R1+0xa58], R144 ;  /* 0x000a589001007387 */ /* 0x0003e80000100800 */
[----:B------:R1:W-:Y:S01]  /*164a0*/  STL [R1+0xa5c], R143 ;  /* 0x000a5c8f01007387 */ /* 0x0003e20000100800 */
[----:B------:R-:W-:-:S03]  /*164b0*/  FADD R2, R31, R2 ;  /* 0x000000021f027221 */ /* 0x000fc60000000000 */
[----:B------:R1:W-:Y:S04]  /*164c0*/  STL [R1+0xa60], R142 ;  /* 0x000a608e01007387 */ /* 0x0003e80000100800 */
[----:B------:R1:W-:Y:S01]  /*164d0*/  STL [R1+0xa64], R141 ;  /* 0x000a648d01007387 */ /* 0x0003e20000100800 */
[----:B------:R-:W-:-:S03]  /*164e0*/  FADD R0, R32, R0 ;  /* 0x0000000020007221 */ /* 0x000fc60000000000 */
[----:B------:R1:W-:Y:S04]  /*164f0*/  STL [R1+0xa68], R140 ;  /* 0x000a688c01007387 */ /* 0x0003e80000100800 */
[----:B------:R1:W-:Y:S04]  /*16500*/  STL [R1+0xa6c], R139 ;  /* 0x000a6c8b01007387 */ /* 0x0003e80000100800 */
[----:B------:R1:W-:Y:S04]  /*16510*/  STL [R1+0xa70], R4 ;  /* 0x000a700401007387 */ /* 0x0003e80000100800 */
[----:B------:R-:W2:Y:S04]  /*16520*/  LDL.LU R151, [R1+0xa80] ;  /* 0x000a800001977983 */ /* 0x000ea80000300800 */
[----:B------:R1:W-:Y:S04]  /*16530*/  STL [R1+0xa74], R3 ;  /* 0x000a740301007387 */ /* 0x0003e80000100800 */
[----:B0-----:R-:W3:Y:S04]  /*16540*/  LDL.LU R150, [R1+0xa84] ;  /* 0x000a840001967983 */ /* 0x001ee80000300800 */
[----:B------:R0:W-:Y:S04]  /*16550*/  STL [R1+0xa78], R2 ;  /* 0x000a780201007387 */ /* 0x0001e80000100800 */
[----:B------:R-:W4:Y:S04]  /*16560*/  LDL.LU R149, [R1+0xa88] ;  /* 0x000a880001957983 */ /* 0x000f280000300800 */
[----:B------:R0:W-:Y:S04]  /*16570*/  STL [R1+0xa7c], R0 ;  /* 0x000a7c0001007387 */ /* 0x0001e80000100800 */
        /* <DEDUP_REMOVED lines=12> */
[----:B0-----:R-:W4:Y:S04]  /*16640*/  LDL.LU R2, [R1+0xabc] ;  /* 0x000abc0001027983 */ /* 0x001f280000300800 */
[----:B------:R-:W4:Y:S01]  /*16650*/  LDL.LU R0, [R1+0xac0] ;  /* 0x000ac00001007983 */ /* 0x000f220000300800 */
[----:B--2---:R-:W-:-:S01]  /*16660*/  FADD R151, R33, R151 ;  /* 0x0000009721977221 */ /* 0x004fc20000000000 */
[----:B---3--:R-:W-:-:S04]  /*16670*/  FADD R150, R34, R150 ;  /* 0x0000009622967221 */ /* 0x008fc80000000000 */
        /* <DEDUP_REMOVED lines=28> */
[----:B0-----:R-:W4:Y:S01]  /*16840*/  LDL.LU R151, [R1+0xac4] ;  /* 0x000ac40001977983 */ /* 0x001f220000300800 */
[----:B------:R-:W-:-:S03]  /*16850*/  FADD R0, R49, R0 ;  /* 0x0000000031007221 */ /* 0x000fc60000000000 */
[----:B------:R0:W-:Y:S04]  /*16860*/  STL [R1+0xab8], R3 ;  /* 0x000ab80301007387 */ /* 0x0001e80000100800 */
[----:B-1----:R-:W4:Y:S04]  /*16870*/  LDL.LU R150, [R1+0xac8] ;  /* 0x000ac80001967983 */ /* 0x002f280000300800 */
[----:B------:R1:W-:Y:S04]  /*16880*/  STL [R1+0xabc], R2 ;  /* 0x000abc0201007387 */ /* 0x0003e80000100800 */
[----:B--2---:R-:W2:Y:S04]  /*16890*/  LDL.LU R149, [R1+0xacc] ;  /* 0x000acc0001957983 */ /* 0x004ea80000300800 */
[----:B------:R1:W-:Y:S04]  /*168a0*/  STL [R1+0xac0], R0 ;  /* 0x000ac00001007387 */ /* 0x0003e80000100800 */
[----:B---3--:R-:W3:Y:S04]  /*168b0*/  LDL.LU R148, [R1+0xad0] ;  /* 0x000ad00001947983 */ /* 0x008ee80000300800 */
[----:B----4-:R-:W4:Y:S04]  /*168c0*/  LDL.LU R147, [R1+0xad4] ;  /* 0x000ad40001937983 */ /* 0x010f280000300800 */
        /* <DEDUP_REMOVED lines=10> */
[----:B-1----:R-:W4:Y:S04]  /*16970*/  LDL.LU R2, [R1+0xb00] ;  /* 0x000b000001027983 */ /* 0x002f280000300800 */
[----:B------:R-:W4:Y:S01]  /*16980*/  LDL.LU R0, [R1+0xb04] ;  /* 0x000b040001007983 */ /* 0x000f220000300800 */
[----:B------:R-:W-:-:S01]  /*16990*/  FADD R151, R50, R151 ;  /* 0x0000009732977221 */ /* 0x000fc20000000000 */
[----:B------:R-:W-:-:S04]  /*169a0*/  FADD R150, R51, R150 ;  /* 0x0000009633967221 */ /* 0x000fc80000000000 */
[----:B------:R0:W-:Y:S01]  /*169b0*/  STL [R1+0xac4], R151 ;  /* 0x000ac49701007387 */ /* 0x0001e20000100800 */
[----:B--2---:R-:W-:-:S03]  /*169c0*/  FADD R149, R52, R149 ;  /* 0x0000009534957221 */ /* 0x004fc60000000000 */
        /* <DEDUP_REMOVED lines=202> */
[----:B------:R-:W-:Y:S01]  /*17670*/  STL [R1+0xbd4], R151 ;  /* 0x000bd49701007387 */ /* 0x000fe20000100800 */
[----:B--2---:R-:W-:-:S03]  /*17680*/  FADD R149, R120, R149 ;  /* 0x0000009578957221 */ /* 0x004fc60000000000 */
        /* <DEDUP_REMOVED lines=22> */
[----:B------:R0:W-:Y:S04]  /*177f0*/  STL [R1+0xc04], R139 ;  /* 0x000c048b01007387 */ /* 0x0001e80000100800 */
[----:B------:R-:W-:Y:S04]  /*17800*/  STL [R1+0xc08], R4 ;  /* 0x000c080401007387 */ /* 0x000fe80000100800 */
[----:B0-----:R-:W2:Y:S01]  /*17810*/  LDL.LU R139, [R1+0xc18] ;  /* 0x000c1800018b7983 */ /* 0x001ea20000300800 */
[----:B------:R-:W-:-:S01]  /*17820*/  FADD R3, R132, R3 ;  /* 0x0000000384037221 */ /* 0x000fc20000000000 */
[----:B------:R-:W-:Y:S01]  /*17830*/  FADD R2, R133, R2 ;  /* 0x0000000285027221 */ /* 0x000fe20000000000 */
[----:B------:R-:W-:-:S03]  /*17840*/  FADD R0, R134, R0 ;  /* 0x0000000086007221 */ /* 0x000fc60000000000 */
[----:B------:R0:W-:Y:S04]  /*17850*/  STL [R1+0xc0c], R3 ;  /* 0x000c0c0301007387 */ /* 0x0001e80000100800 */
[----:B------:R-:W3:Y:S04]  /*17860*/  LDL.LU R140, [R1+0xc1c] ;  /* 0x000c1c00018c7983 */ /* 0x000ee80000300800 */
[----:B------:R1:W-:Y:S04]  /*17870*/  STL [R1+0xc10], R2 ;  /* 0x000c100201007387 */ /* 0x0003e80000100800 */
[----:B------:R-:W4:Y:S04]  /*17880*/  LDL.LU R141, [R1+0xc20] ;  /* 0x000c2000018d7983 */ /* 0x000f280000300800 */
        /* <DEDUP_REMOVED lines=13> */
[----:B------:R-:W4:Y:S04]  /*17960*/  LDL.LU R0, [R1+0xc54] ;  /* 0x000c540001007983 */ /* 0x000f280000300800 */
[----:B------:R-:W4:Y:S01]  /*17970*/  LDL.LU R4, [R1+0xc58] ;  /* 0x000c580001047983 */ /* 0x000f220000300800 */
[----:B--2---:R-:W-:-:S05]  /*17980*/  FADD R139, R135, R139 ;  /* 0x0000008b878b7221 */ /* 0x004fca0000000000 */
[----:B------:R0:W-:Y:S04]  /*17990*/  STL [R1+0xc18], R139 ;  /* 0x000c188b01007387 */ /* 0x0001e80000100800 */
[----:B0-----:R-:W2:Y:S01]  /*179a0*/  LDL.LU R139, [R1+0xcb8] ;  /* 0x000cb800018b7983 */ /* 0x001ea20000300800 */
[----:B---3--:R-:W-:-:S01]  /*179b0*/  FADD R140, R136, R140 ;  /* 0x0000008c888c7221 */ /* 0x008fc20000000000 */
[----:B----4-:R-:W-:-:S04]  /*179c0*/  FADD R141, R137, R141 ;  /* 0x0000008d898d7221 */ /* 0x010fc80000000000 */
[----:B------:R0:W-:Y:S01]  /*179d0*/  STL [R1+0xc1c], R140 ;  /* 0x000c1c8c01007387 */ /* 0x0001e20000100800 */
[----:B------:R-:W-:-:S03]  /*179e0*/  FADD R142, R138, R142 ;  /* 0x0000008e8a8e7221 */ /* 0x000fc60000000000 */
[----:B0-----:R-:W3:Y:S04]  /*179f0*/  LDL.LU R140, [R1+0xcb4] ;  /* 0x000cb400018c7983 */ /* 0x001ee80000300800 */
[----:B------:R0:W-:Y:S04]  /*17a00*/  STL [R1+0xc20], R141 ;  /* 0x000c208d01007387 */ /* 0x0001e80000100800 */
[----:B0-----:R-:W4:Y:S04]  /*17a10*/  LDL.LU R141, [R1+0xcb0] ;  /* 0x000cb000018d7983 */ /* 0x001f280000300800 */
[----:B------:R0:W-:Y:S04]  /*17a20*/  STL [R1+0xc24], R142 ;  /* 0x000c248e01007387 */ /* 0x0001e80000100800 */
[----:B0-----:R-:W4:Y:S01]  /*17a30*/  LDL.LU R142, [R1+0xcac] ;  /* 0x000cac00018e7983 */ /* 0x001f220000300800 */
[----:B--2---:R-:W-:-:S05]  /*17a40*/  FADD R143, R139, R143 ;  /* 0x0000008f8b8f7221 */ /* 0x004fca0000000000 */
[----:B------:R0:W-:Y:S04]  /*17a50*/  STL [R1+0xc28], R143 ;  /* 0x000c288f01007387 */ /* 0x0001e80000100800 */
[----:B0-----:R-:W2:Y:S01]  /*17a60*/  LDL.LU R143, [R1+0xca8] ;  /* 0x000ca800018f7983 */ /* 0x001ea20000300800 */
[----:B---3--:R-:W-:-:S05]  /*17a70*/  FADD R144, R140, R144 ;  /* 0x000000908c907221 */ /* 0x008fca0000000000 */
[----:B------:R0:W-:Y:S01]  /*17a80*/  STL [R1+0xc2c], R144 ;  /* 0x000c2c9001007387 */ /* 0x0001e20000100800 */
[----:B----4-:R-:W-:-:S03]  /*17a90*/  FADD R145, R141, R145 ;  /* 0x000000918d917221 */ /* 0x010fc60000000000 */
[----:B0-----:R-:W3:Y:S04]  /*17aa0*/  LDL.LU R144, [R1+0xca4] ;  /* 0x000ca40001907983 */ /* 0x001ee80000300800 */
[----:B------:R0:W-:Y:S01]  /*17ab0*/  STL [R1+0xc30], R145 ;  /* 0x000c309101007387 */ /* 0x0001e20000100800 */
[----:B------:R-:W-:-:S03]  /*17ac0*/  FADD R146, R142, R146 ;  /* 0x000000928e927221 */ /* 0x000fc60000000000 */
        /* <DEDUP_REMOVED lines=21> */
[----:B0-----:R0:W5:Y:S04]  /*17c20*/  LDL.LU R3, [R1+0xc84] ;  /* 0x000c840001037983 */ /* 0x0011680000300800 */
[----:B------:R1:W-:Y:S01]  /*17c30*/  STL [R1+0xc50], R2 ;  /* 0x000c500201007387 */ /* 0x0003e20000100800 */
[----:B------:R-:W-:-:S03]  /*17c40*/  FADD R0, R150, R0 ;  /* 0x0000000096007221 */ /* 0x000fc60000000000 */
[----:B-1----:R0:W5:Y:S04]  /*17c50*/  LDL.LU R2, [R1+0xc80] ;  /* 0x000c800001027983 */ /* 0x0021680000300800 */
[----:B------:R1:W-:Y:S04]  /*17c60*/  STL [R1+0xc54], R0 ;  /* 0x000c540001007387 */ /* 0x0003e80000100800 */
[----:B-1----:R0:W5:Y:S01]  /*17c70*/  LDL.LU R0, [R1+0xc7c] ;  /* 0x000c7c0001007983 */ /* 0x0021620000300800 */
[----:B------:R-:W-:Y:S01]  /*17c80*/  UMOV UR6, URZ ;  /* 0x0000003f00067c82 */ /* 0x000fe20008000000 */
[----:B--2---:R-:W-:-:S05]  /*17c90*/  FADD R4, R4, R151 ;  /* 0x0000009704047221 */ /* 0x004fca0000000000 */
[----:B------:R0:W-:Y:S02]  /*17ca0*/  STL [R1+0xc58], R4 ;  /* 0x000c580401007387 */ /* 0x0001e40000100800 */
.L_x_29:
[----:B------:R-:W-:Y:S05]  /*17cb0*/  @!P1 BRA `(.L_x_30) ;  /* 0x0000000000049947 */ /* 0x000fea0003800000 */
[----:B------:R-:W-:Y:S01]  /*17cc0*/  BPT.TRAP 0x1 ;  /* 0x000000040000795c */ /* 0x000fe20000300000 */
.L_x_30:
[----:B0-----:R-:W2:Y:S04]  /*17cd0*/  LDL R4, [R1+0xc64] ;  /* 0x000c640001047983 */ /* 0x001ea80000100800 */
[----:B-----5:R0:W-:Y:S04]  /*17ce0*/  STL [R1+0xc7c], R0 ;  /* 0x000c7c0001007387 */ /* 0x0201e80000100800 */
[----:B0-----:R-:W3:Y:S01]  /*17cf0*/  LDL R0, [R1+0xc68] ;  /* 0x000c680001007983 */ /* 0x001ee20000100800 */
[----:B--2---:R-:W-:-:S13]  /*17d00*/  ISETP.NE.AND P0, PT, R4, RZ, PT ;  /* 0x000000ff0400720c */ /* 0x004fda0003f05270 */
[----:B------:R-:W-:-:S05]  /*17d10*/  VOTEU.ANY UP0, P0 ;  /* 0x00000000003f7886 */ /* 0x000fca0000000100 */
[----:B------:R-:W-:-:S04]  /*17d20*/  @UP0 ULEA UR8, UR22, UR17, 0x3 ;  /* 0x0000001116080291 */ /* 0x000fc8000f8e183f */
[----:B------:R-:W-:-:S06]  /*17d30*/  @UP0 UIADD3 UR8, UR8, 0x48, URZ ;  /* 0x0000004808080890 */ /* 0x000fcc000fffe03f */
[----:B------:R-:W-:-:S05]  /*17d40*/  IMAD.U32 R4, RZ, RZ, UR8 ;  /* 0x00000008ff047e24 */ /* 0x000fca000f8e00ff */
[----:B---3--:R-:W-:Y:S02]  /*17d50*/  @P0 PRMT R4, R0, 0x654, R4 ;  /* 0x0000065400040816 */ /* 0x008fe40000000004 */
[----:B------:R0:W5:Y:S01]  /*17d60*/  LDL.LU R0, [R1+0xc7c] ;  /* 0x000c7c0001007983 */ /* 0x0001620000300800 */
[----:B------:R-:W-:Y:S01]  /*17d70*/  UISETP.GT.U32.AND UP0, UPT, UR13, 0x1, UPT ;  /* 0x000000010d00788c */ /* 0x000fe2000bf04070 */
[----:B------:R0:W-:Y:S05]  /*17d80*/  @P0 SYNCS.ARRIVE.TRANS64.RED.A1T0 RZ, [R4+URZ], RZ ;  /* 0x000000ff04ff09a7 */ /* 0x0001ea000810043f */
[----:B------:R-:W-:-:S13]  /*17d90*/  PLOP3.LUT P0, PT, PT, PT, UP0, 0x80, 0x0 ;  /* 0x000000000000781c */ /* 0x000fda0003f0f008 */
[----:B0-----:R-:W-:Y:S05]  /*17da0*/  @P0 BRA `(.L_x_31) ;  /* 0x0000000000040947 */ /* 0x001fea0003800000 */
[----:B------:R-:W-:Y:S01]  /*17db0*/  BPT.TRAP 0x1 ;  /* 0x000000040000795c */ /* 0x000fe20000300000 */
.L_x_31:
[----:B------:R-:W-:Y:S01]  /*17dc0*/  UIADD3 UR19, UR19, 0x1, URZ ;  /* 0x0000000113137890 */ /* 0x000fe2000fffe03f */
[C---:B------:R-:W-:Y:S01]  /*17dd0*/  ISETP.GT.AND P0, PT, R3.reuse, 0x1, PT ;  /* 0x000000010300780c */ /* 0x040fe20003f04270 */
[----:B------:R-:W-:Y:S01]  /*17de0*/  UIADD3 UR22, UR22, 0x1, URZ ;  /* 0x0000000116167890 */ /* 0x000fe2000fffe03f */
[----:B------:R-:W-:Y:S01]  /*17df0*/  VIADD R3, R3, 0xffffffff ;  /* 0xffffffff03037836 */ /* 0x000fe20000000000 */
[----:B------:R-:W-:Y:S02]  /*17e00*/  UISETP.NE.AND UP0, UPT, UR19, 0x9, UPT ;  /* 0x000000091300788c */ /* 0x000fe4000bf05270 */
[----:B------:R-:W-:Y:S02]  /*17e10*/  UISETP.NE.AND UP1, UPT, UR22, 0x9, UPT ;  /* 0x000000091600788c */ /* 0x000fe4000bf25270 */
[----:B------:R-:W-:Y:S02]  /*17e20*/  USEL UR8, URZ, 0x1, UP0 ;  /* 0x000000013f087887 */ /* 0x000fe40008000000 */
[----:B------:R-:W-:-:S02]  /*17e30*/  USEL UR19, UR19, URZ, UP0 ;  /* 0x0000003f13137287 */ /* 0x000fc40008000000 */
[----:B------:R-:W-:Y:S02]  /*17e40*/  USEL UR22, UR22, URZ, UP1 ;  /* 0x0000003f16167287 */ /* 0x000fe40008800000 */
[----:B------:R-:W-:Y:S01]  /*17e50*/  LOP3.LUT R2, R2, UR8, RZ, 0x3c, !PT ;  /* 0x0000000802027c12 */ /* 0x000fe2000f8e3cff */
[----:B------:R-:W-:Y:S01]  /*17e60*/  UMOV UR8, 0x1 ;  /* 0x0000000100087882 */ /* 0x000fe20000000000 */
[----:B------:R-:W-:Y:S08]  /*17e70*/  @P0 BRA `(.L_x_32) ;  /* 0xffffff50008c0947 */ /* 0x000ff0000383ffff */
.L_x_24:
[----:B------:R-:W-:-:S04]  /*17e80*/  UISETP.NE.AND UP0, UPT, UR6, URZ, UPT ;  /* 0x0000003f0600728c */ /* 0x000fc8000bf05270 */
[----:B------:R-:W-:-:S06]  /*17e90*/  USEL UR6, URZ, 0x1, !UP0 ;  /* 0x000000013f067887 */ /* 0x000fcc000c000000 */
[----:B------:R-:W-:-:S13]  /*17ea0*/  ISETP.NE.AND P0, PT, RZ, UR6, PT ;  /* 0x00000006ff007c0c */ /* 0x000fda000bf05270 */
[----:B------:R-:W-:Y:S05]  /*17eb0*/  @!P0 BRA `(.L_x_33) ;  /* 0x0000007800a88947 */ /* 0x000fea0003800000 */
[----:B------:R0:W-:Y:S04]  /*17ec0*/  STL [R1+0xe70], R27 ;  /* 0x000e701b01007387 */ /* 0x0001e80000100800 */
[----:B0-----:R-:W4:Y:S04]  /*17ed0*/  LDL.LU R27, [R1+0x400] ;  /* 0x00040000011b7983 */ /* 0x001f280000300800 */
[----:B------:R0:W-:Y:S04]  /*17ee0*/  STL [R1+0xe6c], R28 ;  /* 0x000e6c1c01007387 */ /* 0x0001e80000100800 */
[----:B0-----:R-:W2:Y:S04]  /*17ef0*/  LDL.LU R28, [R1+0x404] ;  /* 0x00040400011c7983 */ /* 0x001ea80000300800 */
[----:B------:R0:W-:Y:S04]  /*17f00*/  STL [R1+0xe68], R29 ;  /* 0x000e681d01007387 */ /* 0x0001e80000100800 */
[----:B0-----:R-:W3:Y:S04]  /*17f10*/  LDL.LU R29, [R1+0x408] ;  /* 0x00040800011d7983 */ /* 0x001ee80000300800 */
        /* <DEDUP_REMOVED lines=128> */
[----:B------:R-:W3:Y:S04]  /*18720*/  LDL.LU R2, [R1+0x628] ;  /* 0x0006280001027983 */ /* 0x000ee80000300800 */
[----:B------:R-:W3:Y:S04]  /*18730*/  LDL.LU R3, [R1+0x5d0] ;  /* 0x0005d00001037983 */ /* 0x000ee80000300800 */
[----:B------:R-:W3:Y:S04]  /*18740*/  LDL.LU R4, [R1+0x62c] ;  /* 0x00062c0001047983 */ /* 0x000ee80000300800 */
        /* <DEDUP_REMOVED lines=116> */
[----:B-----5:R0:W-:Y:S04]  /*18e90*/  STL [R1+0xc7c], R0 ;  /* 0x000c7c0001007387 */ /* 0x0201e80000100800 */
[----:B0-----:R-:W3:Y:S01]  /*18ea0*/  LDL.LU R0, [R1+0x50c] ;  /* 0x00050c0001007983 */ /* 0x001ee20000300800 */
[----:B----4-:R-:W-:Y:S01]  /*18eb0*/  FADD R5, R27, R5 ;  /* 0x000000051b057221 */ /* 0x010fe20000000000 */
[----:B--2---:R-:W-:Y:S01]  /*18ec0*/  FADD R6, R28, R6 ;  /* 0x000000061c067221 */ /* 0x004fe20000000000 */
[----:B---3--:R-:W-:Y:S01]  /*18ed0*/  FADD R7, R29, R7 ;  /* 0x000000071d077221 */ /* 0x008fe20000000000 */
[----:B------:R-:W2:Y:S01]  /*18ee0*/  LDL.LU R27, [R1+0xe70] ;  /* 0x000e7000011b7983 */ /* 0x000ea20000300800 */
[----:B------:R-:W-:Y:S01]  /*18ef0*/  FADD R8, R30, R8 ;  /* 0x000000081e087221 */ /* 0x000fe20000000000 */
        /* <DEDUP_REMOVED lines=118> */
[----:B------:R-:W-:Y:S01]  /*19660*/  FADD R196, R90, R196 ;  /* 0x000000c45ac47221 */ /* 0x000fe20000000000 */
[----:B------:R-:W-:Y:S02]  /*19670*/  FADD R113, R114, R113 ;  /* 0x0000007172717221 */ /* 0x000fe40000000000 */
[----:B------:R-:W4:Y:S01]  /*19680*/  LDL.LU R87, [R1+0xd80] ;  /* 0x000d800001577983 */ /* 0x000f220000300800 */
[----:B------:R-:W-:Y:S01]  /*19690*/  FADD R197, R91, R197 ;  /* 0x000000c55bc57221 */ /* 0x000fe20000000000 */
[----:B------:R-:W-:Y:S02]  /*196a0*/  FADD R111, R112, R111 ;  /* 0x0000006f706f7221 */ /* 0x000fe40000000000 */
[----:B------:R-:W4:Y:S01]  /*196b0*/  LDL.LU R88, [R1+0xd7c] ;  /* 0x000d7c0001587983 */ /* 0x000f220000300800 */
[----:B------:R-:W-:Y:S01]  /*196c0*/  FADD R198, R92, R198 ;  /* 0x000000c65cc67221 */ /* 0x000fe20000000000 */
[----:B------:R-:W-:-:S02]  /*196d0*/  FADD R109, R110, R109 ;  /* 0x0000006d6e6d7221 */ /* 0x000fc40000000000 */
[----:B------:R-:W4:Y:S01]  /*196e0*/  LDL.LU R89, [R1+0xd78] ;  /* 0x000d780001597983 */ /* 0x000f220000300800 */
[----:B------:R-:W-:Y:S01]  /*196f0*/  FADD R199, R93, R199 ;  /* 0x000000c75dc77221 */ /* 0x000fe20000000000 */
[----:B------:R-:W-:Y:S02]  /*19700*/  FADD R107, R108, R107 ;  /* 0x0000006b6c6b7221 */ /* 0x000fe40000000000 */
        /* <DEDUP_REMOVED lines=8> */
[----:B------:R-:W-:Y:S01]  /*19790*/  FADD R97, R98, R97 ;  /* 0x0000006162617221 */ /* 0x000fe20000000000 */
[----:B------:R-:W-:Y:S01]  /*197a0*/  FADD R95, R96, R95 ;  /* 0x0000005f605f7221 */ /* 0x000fe20000000000 */
[----:B------:R0:W-:Y:S01]  /*197b0*/  STL [R1+0x600], R113 ;  /* 0x0006007101007387 */ /* 0x0001e20000100800 */
        /* <DEDUP_REMOVED lines=52> */
[----:B------:R-:W-:-:S03]  /*19b00*/  FADD R237, R115, R237 ;  /* 0x000000ed73ed7221 */ /* 0x000fc60000000000 */
        /* <DEDUP_REMOVED lines=38> */
[----:B------:R-:W4:Y:S04]  /*19d70*/  LDL.LU R112, [R1+0x224] ;  /* 0x0002240001707983 */ /* 0x000f280000300800 */
[----:B-1----:R-:W4:Y:S04]  /*19d80*/  LDL.LU R111, [R1+0x680] ;  /* 0x00068000016f7983 */ /* 0x002f280000300800 */
[----:B------:R-:W4:Y:S04]  /*19d90*/  LDL.LU R110, [R1+0x228] ;  /* 0x00022800016e7983 */ /* 0x000f280000300800 */
[----:B------:R-:W4:Y:S04]  /*19da0*/  LDL.LU R109, [R1+0x684] ;  /* 0x00068400016d7983 */ /* 0x000f280000300800 */
[----:B------:R-:W4:Y:S04]  /*19db0*/  LDL.LU R108, [R1+0x22c] ;  /* 0x00022c00016c7983 */ /* 0x000f280000300800 */
[----:B--2---:R-:W2:Y:S04]  /*19dc0*/  LDL.LU R107, [R1+0x688] ;  /* 0x00068800016b7983 */ /* 0x004ea80000300800 */
[----:B------:R-:W2:Y:S04]  /*19dd0*/  LDL.LU R106, [R1+0x230] ;  /* 0x00023000016a7983 */ /* 0x000ea80000300800 */
[----:B------:R-:W2:Y:S04]  /*19de0*/  LDL.LU R105, [R1+0x68c] ;  /* 0x00068c0001697983 */ /* 0x000ea80000300800 */
[----:B------:R-:W2:Y:S04]  /*19df0*/  LDL.LU R104, [R1+0x234] ;  /* 0x0002340001687983 */ /* 0x000ea80000300800 */
[----:B---3--:R-:W3:Y:S04]  /*19e00*/  LDL.LU R103, [R1+0x690] ;  /* 0x0006900001677983 */ /* 0x008ee80000300800 */
[----:B------:R-:W3:Y:S04]  /*19e10*/  LDL.LU R102, [R1+0x238] ;  /* 0x0002380001667983 */ /* 0x000ee80000300800 */
        /* <DEDUP_REMOVED lines=10> */
[----:B------:R-:W3:Y:S01]  /*19ec0*/  LDL.LU R4, [R1+0x6a8] ;  /* 0x0006a80001047983 */ /* 0x000ee20000300800 */
[----:B----4-:R-:W-:-:S05]  /*19ed0*/  FADD R151, R0, R151 ;  /* 0x0000009700977221 */ /* 0x010fca0000000000 */
[----:B------:R0:W-:Y:S01]  /*19ee0*/  STL [R1+0x630], R151 ;  /* 0x0006309701007387 */ /* 0x0001e20000100800 */
[----:B------:R-:W-:Y:S01]  /*19ef0*/  FADD R149, R150, R149 ;  /* 0x0000009596957221 */ /* 0x000fe20000000000 */
[----:B------:R-:W-:-:S04]  /*19f00*/  FADD R147, R148, R147 ;  /* 0x0000009394937221 */ /* 0x000fc80000000000 */
        /* <DEDUP_REMOVED lines=39> */
[----:B--2---:R-:W-:-:S03]  /*1a180*/  FADD R107, R108, R107 ;  /* 0x0000006b6c6b7221 */ /* 0x004fc60000000000 */
[----:B------:R2:W-:Y:S01]  /*1a190*/  STL [R1+0x684], R109 ;  /* 0x0006846d01007387 */ /* 0x0005e20000100800 */
[----:B------:R-:W-:-:S03]  /*1a1a0*/  FADD R105, R106, R105 ;  /* 0x000000696a697221 */ /* 0x000fc60000000000 */
[----:B------:R2:W-:Y:S01]  /*1a1b0*/  STL [R1+0x688], R107 ;  /* 0x0006886b01007387 */ /* 0x0005e20000100800 */
[----:B---3--:R-:W-:-:S03]  /*1a1c0*/  FADD R103, R104, R103 ;  /* 0x0000006768677221 */ /* 0x008fc60000000000 */
        /* <DEDUP_REMOVED lines=9> */
[----:B------:R-:W3:Y:S04]  /*1a260*/  LDL.LU R0, [R1+0x250] ;  /* 0x0002500001007983 */ /* 0x000ee80000300800 */
[----:B------:R3:W-:Y:S01]  /*1a270*/  STL [R1+0x6a0], R95 ;  /* 0x0006a05f01007387 */ /* 0x0007e20000100800 */
[----:B------:R-:W-:-:S03]  /*1a280*/  FADD R2, R94, R2 ;  /* 0x000000025e027221 */ /* 0x000fc60000000000 */
[----:B0-----:R-:W3:Y:S04]  /*1a290*/  LDL.LU R151, [R1+0x6ac] ;  /* 0x0006ac0001977983 */ /* 0x001ee80000300800 */
[----:B------:R0:W-:Y:S01]  /*1a2a0*/  STL [R1+0x6a4], R2 ;  /* 0x0006a40201007387 */ /* 0x0001e20000100800 */
[----:B------:R-:W-:-:S03]  /*1a2b0*/  FADD R4, R3, R4 ;  /* 0x0000000403047221 */ /* 0x000fc60000000000 */
[----:B------:R-:W3:Y:S04]  /*1a2c0*/  LDL.LU R150, [R1+0x254] ;  /* 0x0002540001967983 */ /* 0x000ee80000300800 */
[----:B------:R0:W-:Y:S04]  /*1a2d0*/  STL [R1+0x6a8], R4 ;  /* 0x0006a80401007387 */ /* 0x0001e80000100800 */
[----:B-1----:R-:W3:Y:S04]  /*1a2e0*/  LDL.LU R149, [R1+0x6b0] ;  /* 0x0006b00001957983 */ /* 0x002ee80000300800 */
[----:B------:R-:W3:Y:S04]  /*1a2f0*/  LDL.LU R148, [R1+0x258] ;  /* 0x0002580001947983 */ /* 0x000ee80000300800 */
        /* <DEDUP_REMOVED lines=54> */
[----:B0-----:R-:W3:Y:S04]  /*1a660*/  LDL.LU R2, [R1+0x720] ;  /* 0x0007200001027983 */ /* 0x001ee80000300800 */
[----:B------:R-:W3:Y:S04]  /*1a670*/  LDL.LU R3, [R1+0x2c8] ;  /* 0x0002c80001037983 */ /* 0x000ee80000300800 */
[----:B------:R-:W3:Y:S01]  /*1a680*/  LDL.LU R4, [R1+0x724] ;  /* 0x0007240001047983 */ /* 0x000ee20000300800 */
[----:B------:R-:W-:-:S05]  /*1a690*/  FADD R151, R0, R151 ;  /* 0x0000009700977221 */ /* 0x000fca0000000000 */
[----:B------:R0:W-:Y:S01]  /*1a6a0*/  STL [R1+0x6ac], R151 ;  /* 0x0006ac9701007387 */ /* 0x0001e20000100800 */
[----:B------:R-:W-:Y:S01]  /*1a6b0*/  FADD R149, R150, R149 ;  /* 0x0000009596957221 */ /* 0x000fe20000000000 */
        /* <DEDUP_REMOVED lines=337> */
[----:B------:R-:W4:Y:S04]  /*1bbd0*/  LDL.LU R122, [R1] ;  /* 0x00000000017a7983 */ /* 0x000f280000300800 */
        /* <DEDUP_REMOVED lines=280> */
[----:B------:R-:W-:Y:S01]  /*1cd60*/  STL [R1+0x918], R151 ;  /* 0x0009189701007387 */ /* 0x000fe20000100800 */
[----:B------:R-:W-:Y:S01]  /*1cd70*/  FADD R149, R150, R149 ;  /* 0x0000009596957221 */ /* 0x000fe20000000000 */
[----:B----4-:R-:W-:-:S04]  /*1cd80*/  FADD R147, R148, R147 ;  /* 0x0000009394937221 */ /* 0x010fc80000000000 */
        /* <DEDUP_REMOVED lines=27> */
[----:B--2---:R-:W-:-:S03]  /*1cf40*/  FADD R119, R120, R119 ;  /* 0x0000007778777221 */ /* 0x004fc60000000000 */
[----:B------:R-:W-:Y:S01]  /*1cf50*/  STL [R1+0x954], R121 ;  /* 0x0009547901007387 */ /* 0x000fe20000100800 */
[----:B------:R-:W-:-:S03]  /*1cf60*/  FADD R117, R118, R117 ;  /* 0x0000007576757221 */ /* 0x000fc60000000000 */
[----:B------:R-:W-:Y:S01]  /*1cf70*/  STL [R1+0x958], R119 ;  /* 0x0009587701007387 */ /* 0x000fe20000100800 */
[----:B---3--:R-:W-:-:S03]  /*1cf80*/  FADD R115, R116, R115 ;  /* 0x0000007374737221 */ /* 0x008fc60000000000 */
        /* <DEDUP_REMOVED lines=19> */
[----:B------:R-:W-:Y:S01]  /*1d0c0*/  STL [R1+0x984], R97 ;  /* 0x0009846101007387 */ /* 0x000fe20000100800 */
[----:B------:R-:W-:Y:S01]  /*1d0d0*/  FADD R95, R96, R95 ;  /* 0x0000005f605f7221 */ /* 0x000fe20000000000 */
[----:B------:R-:W-:Y:S02]  /*1d0e0*/  FADD R2, R94, R2 ;  /* 0x000000025e027221 */ /* 0x000fe40000000000 */
[----:B------:R-:W2:Y:S04]  /*1d0f0*/  LDL.LU R94, [R1+0x138] ;  /* 0x00013800015e7983 */ /* 0x000ea80000300800 */
[----:B------:R0:W-:Y:S01]  /*1d100*/  STL [R1+0x988], R95 ;  /* 0x0009885f01007387 */ /* 0x0001e20000100800 */
[----:B------:R-:W-:-:S03]  /*1d110*/  FADD R4, R3, R4 ;  /* 0x0000000403047221 */ /* 0x000fc60000000000 */
[----:B0-----:R-:W2:Y:S04]  /*1d120*/  LDL.LU R95, [R1+0x994] ;  /* 0x00099400015f7983 */ /* 0x001ea80000300800 */
[----:B------:R0:W-:Y:S04]  /*1d130*/  STL [R1+0x98c], R2 ;  /* 0x00098c0201007387 */ /* 0x0001e80000100800 */
[----:B------:R-:W3:Y:S04]  /*1d140*/  LDL.LU R96, [R1+0x13c] ;  /* 0x00013c0001607983 */ /* 0x000ee80000300800 */
[----:B------:R1:W-:Y:S04]  /*1d150*/  STL [R1+0x990], R4 ;  /* 0x0009900401007387 */ /* 0x0003e80000100800 */
[----:B------:R-:W3:Y:S04]  /*1d160*/  LDL.LU R97, [R1+0x998] ;  /* 0x0009980001617983 */ /* 0x000ee80000300800 */
        /* <DEDUP_REMOVED lines=57> */
[----:B-1----:R-:W4:Y:S01]  /*1d500*/  LDL.LU R4, [R1+0xa0c] ;  /* 0x000a0c0001047983 */ /* 0x002f220000300800 */
[----:B--2---:R-:W-:-:S03]  /*1d510*/  FADD R95, R94, R95 ;  /* 0x0000005f5e5f7221 */ /* 0x004fc60000000000 */
[----:B------:R-:W2:Y:S04]  /*1d520*/  LDL.LU R94, [R1+0xd64] ;  /* 0x000d6400015e7983 */ /* 0x000ea80000300800 */
[----:B------:R0:W-:Y:S01]  /*1d530*/  STL [R1+0x994], R95 ;  /* 0x0009945f01007387 */ /* 0x0001e20000100800 */
[----:B---3--:R-:W-:-:S03]  /*1d540*/  FADD R97, R96, R97 ;  /* 0x0000006160617221 */ /* 0x008fc60000000000 */
[----:B0-----:R-:W3:Y:S04]  /*1d550*/  LDL.LU R95, [R1+0xd60] ;  /* 0x000d6000015f7983 */ /* 0x001ee80000300800 */
[----:B------:R-:W3:Y:S01]  /*1d560*/  LDL.LU R96, [R1+0xd5c] ;  /* 0x000d5c0001607983 */ /* 0x000ee20000300800 */
[----:B----4-:R-:W-:-:S03]  /*1d570*/  FADD R99, R98, R99 ;  /* 0x0000006362637221 */ /* 0x010fc60000000000 */
[----:B------:R0:W-:Y:S01]  /*1d580*/  STL [R1+0x998], R97 ;  /* 0x0009986101007387 */ /* 0x0001e20000100800 */
[----:B------:R-:W-:-:S03]  /*1d590*/  FADD R101, R100, R101 ;  /* 0x0000006564657221 */ /* 0x000fc60000000000 */
[----:B0-----:R-:W4:Y:S04]  /*1d5a0*/  LDL.LU R97, [R1+0xd58] ;  /* 0x000d580001617983 */ /* 0x001f280000300800 */
[----:B------:R-:W4:Y:S01]  /*1d5b0*/  LDL.LU R98, [R1+0xd54] ;  /* 0x000d540001627983 */ /* 0x000f220000300800 */
[----:B------:R-:W-:-:S03]  /*1d5c0*/  FADD R103, R102, R103 ;  /* 0x0000006766677221 */ /* 0x000fc60000000000 */
[----:B------:R0:W-:Y:S01]  /*1d5d0*/  STL [R1+0x99c], R99 ;  /* 0x00099c6301007387 */ /* 0x0001e20000100800 */
[----:B------:R-:W-:-:S03]  /*1d5e0*/  FADD R105, R104, R105 ;  /* 0x0000006968697221 */ /* 0x000fc60000000000 */
[----:B0-----:R-:W4:Y:S04]  /*1d5f0*/  LDL.LU R99, [R1+0xd50] ;  /* 0x000d500001637983 */ /* 0x001f280000300800 */
[----:B------:R-:W4:Y:S04]  /*1d600*/  LDL.LU R100, [R1+0xd4c] ;  /* 0x000d4c0001647983 */ /* 0x000f280000300800 */
[----:B------:R0:W-:Y:S01]  /*1d610*/  STL [R1+0x9a0], R101 ;  /* 0x0009a06501007387 */ /* 0x0001e20000100800 */
[----:B------:R-:W-:Y:S01]  /*1d620*/  FADD R107, R106, R107 ;  /* 0x0000006b6a6b7221 */ /* 0x000fe20000000000 */
        /* <DEDUP_REMOVED lines=27> */
[----:B------:R-:W-:Y:S01]  /*1d7e0*/  FADD R143, R144, R143 ;  /* 0x0000008f908f7221 */ /* 0x000fe20000000000 */
[----:B------:R-:W-:Y:S01]  /*1d7f0*/  FADD R141, R142, R141 ;  /* 0x0000008d8e8d7221 */ /* 0x000fe20000000000 */
        /* <DEDUP_REMOVED lines=13> */
[----:B------:R-:W-:Y:S04]  /*1d8d0*/  STL [R1+0x9c4], R151 ;  /* 0x0009c49701007387 */ /* 0x000fe80000100800 */
[----:B------:R-:W-:Y:S04]  /*1d8e0*/  STL [R1+0x9c8], R149 ;  /* 0x0009c89501007387 */ /* 0x000fe80000100800 */
        /* <DEDUP_REMOVED lines=13> */
[----:B------:R-:W-:Y:S04]  /*1d9c0*/  STL [R1+0x9ec], R131 ;  /* 0x0009ec8301007387 */ /* 0x000fe80000100800 */
[----:B------:R-:W-:Y:S01]  /*1d9d0*/  STL [R1+0x9f0], R129 ;  /* 0x0009f08101007387 */ /* 0x000fe20000100800 */
[----:B------:R-:W-:-:S03]  /*1d9e0*/  FADD R2, R118, R2 ;  /* 0x0000000276027221 */ /* 0x000fc60000000000 */
[----:B------:R-:W-:Y:S04]  /*1d9f0*/  STL [R1+0x9f4], R127 ;  /* 0x0009f47f01007387 */ /* 0x000fe80000100800 */
[----:B------:R-:W-:Y:S04]  /*1da00*/  STL [R1+0x9f8], R125 ;  /* 0x0009f87d01007387 */ /* 0x000fe80000100800 */
[----:B------:R-:W-:Y:S04]  /*1da10*/  STL [R1+0x9fc], R123 ;  /* 0x0009fc7b01007387 */ /* 0x000fe80000100800 */
[----:B------:R-:W-:Y:S04]  /*1da20*/  STL [R1+0xa00], R121 ;  /* 0x000a007901007387 */ /* 0x000fe80000100800 */
[----:B------:R-:W2:Y:S04]  /*1da30*/  LDL.LU R118, [R1+0x1b4] ;  /* 0x0001b40001767983 */ /* 0x000ea80000300800 */
[----:B------:R0:W-:Y:S04]  /*1da40*/  STL [R1+0xa04], R119 ;  /* 0x000a047701007387 */ /* 0x0001e80000100800 */
[----:B------:R-:W2:Y:S01]  /*1da50*/  LDL.LU R150, [R1+0xa10] ;  /* 0x000a100001967983 */ /* 0x000ea20000300800 */
[----:B------:R-:W-:-:S03]  /*1da60*/  FADD R4, R3, R4 ;  /* 0x0000000403047221 */ /* 0x000fc60000000000 */
[----:B------:R1:W-:Y:S04]  /*1da70*/  STL [R1+0xa08], R2 ;  /* 0x000a080201007387 */ /* 0x0003e80000100800 */
[----:B0-----:R-:W3:Y:S04]  /*1da80*/  LDL.LU R119, [R1+0x1b8] ;  /* 0x0001b80001777983 */ /* 0x001ee80000300800 */
[----:B------:R0:W-:Y:S04]  /*1da90*/  STL [R1+0xa0c], R4 ;  /* 0x000a0c0401007387 */ /* 0x0001e80000100800 */
[----:B-1----:R-:W3:Y:S04]  /*1daa0*/  LDL.LU R2, [R1+0xa14] ;  /* 0x000a140001027983 */ /* 0x002ee80000300800 */
[----:B------:R-:W4:Y:S04]  /*1dab0*/  LDL.LU R120, [R1+0x1bc] ;  /* 0x0001bc0001787983 */ /* 0x000f280000300800 */
[----:B------:R-:W4:Y:S04]  /*1dac0*/  LDL.LU R3, [R1+0xa18] ;  /* 0x000a180001037983 */ /* 0x000f280000300800 */
[----:B------:R-:W4:Y:S04]  /*1dad0*/  LDL.LU R121, [R1+0x1c0] ;  /* 0x0001c00001797983 */ /* 0x000f280000300800 */
        /* <DEDUP_REMOVED lines=31> */
[----:B--2---:R-:W-:-:S03]  /*1dcd0*/  FADD R150, R118, R150 ;  /* 0x0000009676967221 */ /* 0x004fc60000000000 */
[----:B------:R-:W2:Y:S04]  /*1dce0*/  LDL.LU R118, [R1+0xd04] ;  /* 0x000d040001767983 */ /* 0x000ea80000300800 */
        /* <DEDUP_REMOVED lines=8> */
[----:B------:R-:W3:Y:S01]  /*1dd70*/  LDL.LU R120, [R1+0xcfc] ;  /* 0x000cfc0001787983 */ /* 0x000ee20000300800 */
[----:B------:R-:W-:-:S03]  /*1dd80*/  FADD R123, R122, R123 ;  /* 0x0000007b7a7b7221 */ /* 0x000fc60000000000 */
[----:B------:R0:W-:Y:S01]  /*1dd90*/  STL [R1+0xa18], R3 ;  /* 0x000a180301007387 */ /* 0x0001e20000100800 */
[----:B------:R-:W-:-:S03]  /*1dda0*/  FADD R125, R124, R125 ;  /* 0x0000007d7c7d7221 */ /* 0x000fc60000000000 */
[----:B0-----:R-:W3:Y:S04]  /*1ddb0*/  LDL.LU R3, [R1+0xa64] ;  /* 0x000a640001037983 */ /* 0x001ee80000300800 */
[----:B------:R-:W3:Y:S04]  /*1ddc0*/  LDL.LU R121, [R1+0xcf8] ;  /* 0x000cf80001797983 */ /* 0x000ee80000300800 */
[----:B------:R0:W-:Y:S01]  /*1ddd0*/  STL [R1+0xa1c], R4 ;  /* 0x000a1c0401007387 */ /* 0x0001e20000100800 */
[----:B------:R-:W-:Y:S01]  /*1dde0*/  FADD R127, R126, R127 ;  /* 0x0000007f7e7f7221 */ /* 0x000fe20000000000 */
[----:B------:R-:W-:-:S02]  /*1ddf0*/  FADD R129, R128, R129 ;  /* 0x0000008180817221 */ /* 0x000fc40000000000 */
[----:B0-----:R-:W3:Y:S04]  /*1de00*/  LDL.LU R4, [R1+0xa68] ;  /* 0x000a680001047983 */ /* 0x001ee80000300800 */
[----:B------:R-:W3:Y:S04]  /*1de10*/  LDL.LU R122, [R1+0xcf4] ;  /* 0x000cf400017a7983 */ /* 0x000ee80000300800 */
[----:B------:R0:W-:Y:S01]  /*1de20*/  STL [R1+0xa20], R123 ;  /* 0x000a207b01007387 */ /* 0x0001e20000100800 */
[----:B------:R-:W-:-:S03]  /*1de30*/  FADD R131, R130, R131 ;  /* 0x0000008382837221 */ /* 0x000fc60000000000 */
        /* <DEDUP_REMOVED lines=42> */
[----:B------:R0:W-:Y:S04]  /*1e0e0*/  STL [R1+0xa4c], R146 ;  /* 0x000a4c9201007387 */ /* 0x0001e80000100800 */
[----:B0-----:R-:W3:Y:S04]  /*1e0f0*/  LDL.LU R146, [R1+0xa80] ;  /* 0x000a800001927983 */ /* 0x001ee80000300800 */
[----:B------:R-:W3:Y:S04]  /*1e100*/  LDL.LU R140, [R1+0xcac] ;  /* 0x000cac00018c7983 */ /* 0x000ee80000300800 */
[----:B------:R0:W-:Y:S04]  /*1e110*/  STL [R1+0xa50], R147 ;  /* 0x000a509301007387 */ /* 0x0001e80000100800 */
[----:B0-----:R-:W3:Y:S04]  /*1e120*/  LDL.LU R147, [R1+0xa84] ;  /* 0x000a840001937983 */ /* 0x001ee80000300800 */
[----:B------:R0:W-:Y:S01]  /*1e130*/  STL [R1+0xa54], R148 ;  /* 0x000a549401007387 */ /* 0x0001e20000100800 */
[----:B--2---:R-:W-:-:S03]  /*1e140*/  FADD R150, R24, R150 ;  /* 0x0000009618967221 */ /* 0x004fc60000000000 */
[----:B0-----:R-:W2:Y:S04]  /*1e150*/  LDL.LU R148, [R1+0xa88] ;  /* 0x000a880001947983 */ /* 0x001ea80000300800 */
[----:B------:R0:W-:Y:S04]  /*1e160*/  STL [R1+0xa58], R149 ;  /* 0x000a589501007387 */ /* 0x0001e80000100800 */
[----:B0-----:R-:W2:Y:S04]  /*1e170*/  LDL.LU R149, [R1+0xa8c] ;  /* 0x000a8c0001957983 */ /* 0x001ea80000300800 */
[----:B------:R0:W-:Y:S04]  /*1e180*/  STL [R1+0xa5c], R150 ;  /* 0x000a5c9601007387 */ /* 0x0001e80000100800 */
[----:B0-----:R-:W2:Y:S04]  /*1e190*/  LDL.LU R150, [R1+0xa90] ;  /* 0x000a900001967983 */ /* 0x001ea80000300800 */
[----:B------:R-:W2:Y:S04]  /*1e1a0*/  LDL.LU R151, [R1+0xa94] ;  /* 0x000a940001977983 */ /* 0x000ea80000300800 */
[----:B------:R-:W2:Y:S01]  /*1e1b0*/  LDL.LU R0, [R1+0xa98] ;  /* 0x000a980001007983 */ /* 0x000ea20000300800 */
[----:B----4-:R-:W-:Y:S01]  /*1e1c0*/  FADD R2, R25, R2 ;  /* 0x0000000219027221 */ /* 0x010fe20000000000 */
[----:B---3--:R-:W-:-:S04]  /*1e1d0*/  FADD R3, R26, R3 ;  /* 0x000000031a037221 */ /* 0x008fc80000000000 */
[----:B------:R0:W-:Y:S01]  /*1e1e0*/  STL [R1+0xa60], R2 ;  /* 0x000a600201007387 */ /* 0x0001e20000100800 */
[----:B------:R-:W-:-:S03]  /*1e1f0*/  FADD R4, R27, R4 ;  /* 0x000000041b047221 */ /* 0x000fc60000000000 */
[----:B------:R-:W3:Y:S04]  /*1e200*/  LDL.LU R27, [R1+0xacc] ;  /* 0x000acc00011b7983 */ /* 0x000ee80000300800 */
[----:B------:R1:W-:Y:S04]  /*1e210*/  STL [R1+0xa64], R3 ;  /* 0x000a640301007387 */ /* 0x0003e80000100800 */
[----:B------:R-:W4:Y:S04]  /*1e220*/  LDL.LU R26, [R1+0xad0] ;  /* 0x000ad000011a7983 */ /* 0x000f280000300800 */
[----:B------:R-:W4:Y:S04]  /*1e230*/  LDL.LU R25, [R1+0xad4] ;  /* 0x000ad40001197983 */ /* 0x000f280000300800 */
[----:B------:R1:W-:Y:S04]  /*1e240*/  STL [R1+0xa68], R4 ;  /* 0x000a680401007387 */ /* 0x0003e80000100800 */
[----:B------:R-:W4:Y:S04]  /*1e250*/  LDL.LU R24, [R1+0xad8] ;  /* 0x000ad80001187983 */ /* 0x000f280000300800 */
[----:B0-----:R-:W4:Y:S04]  /*1e260*/  LDL.LU R2, [R1+0xadc] ;  /* 0x000adc0001027983 */ /* 0x001f280000300800 */
[----:B-1----:R-:W4:Y:S04]  /*1e270*/  LDL.LU R3, [R1+0xae0] ;  /* 0x000ae00001037983 */ /* 0x002f280000300800 */
[----:B------:R-:W4:Y:S01]  /*1e280*/  LDL.LU R4, [R1+0xae4] ;  /* 0x000ae40001047983 */ /* 0x000f220000300800 */
[----:B------:R-:W-:-:S05]  /*1e290*/  FADD R141, R28, R141 ;  /* 0x0000008d1c8d7221 */ /* 0x000fca0000000000 */
[----:B------:R0:W-:Y:S04]  /*1e2a0*/  STL [R1+0xa6c], R141 ;  /* 0x000a6c8d01007387 */ /* 0x0001e80000100800 */
[----:B0-----:R-:W4:Y:S01]  /*1e2b0*/  LDL.LU R141, [R1+0xca8] ;  /* 0x000ca800018d7983 */ /* 0x001f220000300800 */
[----:B------:R-:W-:-:S03]  /*1e2c0*/  FADD R142, R29, R142 ;  /* 0x0000008e1d8e7221 */ /* 0x000fc60000000000 */
[----:B------:R-:W4:Y:S04]  /*1e2d0*/  LDL.LU R28, [R1+0xac8] ;  /* 0x000ac800011c7983 */ /* 0x000f280000300800 */
        /* <DEDUP_REMOVED lines=20> */
[----:B------:R0:W-:Y:S01]  /*1e420*/  STL [R1+0xa84], R147 ;  /* 0x000a849301007387 */ /* 0x0001e20000100800 */
[----:B--2---:R-:W-:-:S03]  /*1e430*/  FADD R148, R35, R148 ;  /* 0x0000009423947221 */ /* 0x004fc60000000000 */
[----:B0-----:R-:W2:Y:S04]  /*1e440*/  LDL.LU R147, [R1+0xc90] ;  /* 0x000c900001937983 */ /* 0x001ea80000300800 */
[----:B------:R-:W2:Y:S04]  /*1e450*/  LDL.LU R34, [R1+0xab0] ;  /* 0x000ab00001227983 */ /* 0x000ea80000300800 */
[----:B------:R0:W-:Y:S01]  /*1e460*/  STL [R1+0xa88], R148 ;  /* 0x000a889401007387 */ /* 0x0001e20000100800 */
[----:B------:R-:W-:-:S03]  /*1e470*/  FADD R149, R36, R149 ;  /* 0x0000009524957221 */ /* 0x000fc60000000000 */
[----:B0-----:R-:W2:Y:S04]  /*1e480*/  LDL.LU R148, [R1+0xc8c] ;  /* 0x000c8c0001947983 */ /* 0x001ea80000300800 */
[----:B------:R-:W2:Y:S01]  /*1e490*/  LDL.LU R35, [R1+0xaac] ;  /* 0x000aac0001237983 */ /* 0x000ea20000300800 */
[----:B------:R-:W-:-:S03]  /*1e4a0*/  FADD R150, R37, R150 ;  /* 0x0000009625967221 */ /* 0x000fc60000000000 */
[----:B------:R0:W-:Y:S01]  /*1e4b0*/  STL [R1+0xa8c], R149 ;  /* 0x000a8c9501007387 */ /* 0x0001e20000100800 */
[----:B------:R-:W-:Y:S01]  /*1e4c0*/  FADD R151, R38, R151 ;  /* 0x0000009726977221 */ /* 0x000fe20000000000 */
[----:B------:R-:W-:Y:S02]  /*1e4d0*/  FADD R0, R39, R0 ;  /* 0x0000000027007221 */ /* 0x000fe40000000000 */
[----:B0-----:R-:W2:Y:S04]  /*1e4e0*/  LDL.LU R149, [R1+0xc88] ;  /* 0x000c880001957983 */ /* 0x001ea80000300800 */
[----:B------:R-:W2:Y:S04]  /*1e4f0*/  LDL.LU R36, [R1+0xaa8] ;  /* 0x000aa80001247983 */ /* 0x000ea80000300800 */
[----:B------:R0:W-:Y:S04]  /*1e500*/  STL [R1+0xa90], R150 ;  /* 0x000a909601007387 */ /* 0x0001e80000100800 */
[----:B0-----:R-:W2:Y:S04]  /*1e510*/  LDL.LU R150, [R1+0xc84] ;  /* 0x000c840001967983 */ /* 0x001ea80000300800 */
[----:B------:R-:W2:Y:S04]  /*1e520*/  LDL.LU R37, [R1+0xaa4] ;  /* 0x000aa40001257983 */ /* 0x000ea80000300800 */
[----:B------:R0:W-:Y:S04]  /*1e530*/  STL [R1+0xa94], R151 ;  /* 0x000a949701007387 */ /* 0x0001e80000100800 */
[----:B0-----:R-:W2:Y:S04]  /*1e540*/  LDL.LU R151, [R1+0xc80] ;  /* 0x000c800001977983 */ /* 0x001ea80000300800 */
[----:B------:R-:W2:Y:S04]  /*1e550*/  LDL.LU R38, [R1+0xaa0] ;  /* 0x000aa00001267983 */ /* 0x000ea80000300800 */
[----:B------:R0:W-:Y:S04]  /*1e560*/  STL [R1+0xa98], R0 ;  /* 0x000a980001007387 */ /* 0x0001e80000100800 */
[----:B0-----:R0:W5:Y:S04]  /*1e570*/  LDL.LU R0, [R1+0xc7c] ;  /* 0x000c7c0001007983 */ /* 0x0011680000300800 */
[----:B------:R-:W2:Y:S01]  /*1e580*/  LDL.LU R39, [R1+0xa9c] ;  /* 0x000a9c0001277983 */ /* 0x000ea20000300800 */
[----:B---3--:R-:W-:Y:S01]  /*1e590*/  FADD R27, R52, R27 ;  /* 0x0000001b341b7221 */ /* 0x008fe20000000000 */
[----:B----4-:R-:W-:Y:S01]  /*1e5a0*/  FADD R26, R53, R26 ;  /* 0x0000001a351a7221 */ /* 0x010fe20000000000 */
[----:B------:R-:W-:Y:S01]  /*1e5b0*/  FADD R25, R54, R25 ;  /* 0x0000001936197221 */ /* 0x000fe20000000000 */
        /* <DEDUP_REMOVED lines=10> */
[----:B--2---:R-:W-:Y:S01]  /*1e660*/  FADD R34, R45, R34 ;  /* 0x000000222d227221 */ /* 0x004fe20000000000 */
[----:B------:R-:W-:Y:S01]  /*1e670*/  FADD R35, R44, R35 ;  /* 0x000000232c237221 */ /* 0x000fe20000000000 */
[----:B------:R-:W-:Y:S01]  /*1e680*/  FADD R36, R43, R36 ;  /* 0x000000242b247221 */ /* 0x000fe20000000000 */
[----:B------:R-:W-:Y:S01]  /*1e690*/  FADD R37, R42, R37 ;  /* 0x000000252a257221 */ /* 0x000fe20000000000 */
[----:B------:R-:W-:Y:S01]  /*1e6a0*/  FADD R38, R41, R38 ;  /* 0x0000002629267221 */ /* 0x000fe20000000000 */
[----:B------:R-:W-:-:S05]  /*1e6b0*/  FADD R39, R40, R39 ;  /* 0x0000002728277221 */ /* 0x000fca0000000000 */
[----:B------:R1:W-:Y:S04]  /*1e6c0*/  STL [R1+0xa9c], R39 ;  /* 0x000a9c2701007387 */ /* 0x0003e80000100800 */
        /* <DEDUP_REMOVED lines=15> */
[----:B------:R-:W4:Y:S04]  /*1e7c0*/  LDL.LU R51, [R1+0xae8] ;  /* 0x000ae80001337983 */ /* 0x000f280000300800 */
[----:B------:R0:W-:Y:S04]  /*1e7d0*/  STL [R1+0xadc], R2 ;  /* 0x000adc0201007387 */ /* 0x0001e80000100800 */
[----:B------:R-:W4:Y:S04]  /*1e7e0*/  LDL.LU R50, [R1+0xaec] ;  /* 0x000aec0001327983 */ /* 0x000f280000300800 */
        /* <DEDUP_REMOVED lines=13> */
[----:B--2---:R-:W2:Y:S04]  /*1e8c0*/  LDL.LU R38, [R1+0xb1c] ;  /* 0x000b1c0001267983 */ /* 0x004ea80000300800 */
[----:B---3--:R-:W3:Y:S04]  /*1e8d0*/  LDL.LU R37, [R1+0xb20] ;  /* 0x000b200001257983 */ /* 0x008ee80000300800 */
[----:B----4-:R-:W4:Y:S04]  /*1e8e0*/  LDL.LU R36, [R1+0xb24] ;  /* 0x000b240001247983 */ /* 0x010f280000300800 */
        /* <DEDUP_REMOVED lines=258> */
[----:B------:R-:W-:Y:S01]  /*1f910*/  FADD R3, R150, R3 ;  /* 0x0000000396037221 */ /* 0x000fe20000000000 */
[----:B------:R-:W-:-:S05]  /*1f920*/  FADD R4, R4, R151 ;  /* 0x0000009704047221 */ /* 0x000fca0000000000 */
[----:B------:R0:W-:Y:S04]  /*1f930*/  STL [R1+0xc58], R4 ;  /* 0x000c580401007387 */ /* 0x0001e80000100800 */
[----:B------:R0:W-:Y:S04]  /*1f940*/  STL [R1+0xc50], R2 ;  /* 0x000c500201007387 */ /* 0x0001e80000100800 */
[----:B------:R0:W-:Y:S02]  /*1f950*/  STL [R1+0xc54], R3 ;  /* 0x000c540301007387 */ /* 0x0001e40000100800 */
.L_x_33:
[----:B0-----:R-:W0:Y:S02]  /*1f960*/  LDC R2, c[0x0][0x28c] ;  /* 0x0000a300ff027b82 */ /* 0x001e240000000800 */
[----:B0-----:R-:W-:-:S13]  /*1f970*/  ISETP.GE.AND P0, PT, R2, 0x1, PT ;  /* 0x000000010200780c */ /* 0x001fda0003f06270 */
[----:B------:R-:W-:Y:S05]  /*1f980*/  @!P0 BRA `(.L_x_34) ;  /* 0x0000000000648947 */ /* 0x000fea0003800000 */
[----:B------:R-:W-:-:S06]  /*1f990*/  UISETP.NE.AND UP0, UPT, UR29, 0x3, UPT ;  /* 0x000000031d00788c */ /* 0x000fcc000bf05270 */
[----:B------:R-:W-:-:S13]  /*1f9a0*/  PLOP3.LUT P0, PT, PT, PT, UP0, 0x80, 0x0 ;  /* 0x000000000000781c */ /* 0x000fda0003f0f008 */
[----:B------:R-:W-:Y:S05]  /*1f9b0*/  @!P0 BRA `(.L_x_35) ;  /* 0x0000000000048947 */ /* 0x000fea0003800000 */
[----:B------:R-:W-:Y:S01]  /*1f9c0*/  BPT.TRAP 0x1 ;  /* 0x000000040000795c */ /* 0x000fe20000300000 */
.L_x_35:
[----:B------:R-:W4:Y:S01]  /*1f9d0*/  LDL R2, [R1+0xc64] ;  /* 0x000c640001027983 */ /* 0x000f220000100800 */
[----:B------:R-:W-:Y:S01]  /*1f9e0*/  BSSY B0, `(.L_x_36) ;  /* 0x000000f000007945 */ /* 0x000fe20003800000 */
[----:B----4-:R-:W-:-:S13]  /*1f9f0*/  ISETP.NE.AND P0, PT, R2, RZ, PT ;  /* 0x000000ff0200720c */ /* 0x010fda0003f05270 */
[----:B------:R-:W-:Y:S05]  /*1fa00*/  @!P0 BRA `(.L_x_37) ;  /* 0x0000000000308947 */ /* 0x000fea0003800000 */
[----:B------:R-:W4:Y:S01]  /*1fa10*/  LDL R3, [R1+0xc68] ;  /* 0x000c680001037983 */ /* 0x000f220000100800 */
[----:B------:R-:W-:-:S04]  /*1fa20*/  UISETP.LT.AND UP0, UPT, UR16, 0x1, UPT ;  /* 0x000000011000788c */ /* 0x000fc8000bf01270 */
[----:B------:R-:W-:-:S04]  /*1fa30*/  USEL UR8, UR16, 0x1, UP0 ;  /* 0x0000000110087887 */ /* 0x000fc80008000000 */
[----:B------:R-:W-:-:S04]  /*1fa40*/  UIADD3 UR8, UR5, UR16, -UR8 ;  /* 0x0000001005087290 */ /* 0x000fc8000fffe808 */
[----:B------:R-:W-:-:S04]  /*1fa50*/  UIMAD.WIDE.U32 UR6, UR8, 0x38e38e39, URZ ;  /* 0x38e38e39080678a5 */ /* 0x000fc8000f8e003f */
[----:B------:R-:W-:-:S04]  /*1fa60*/  USHF.R.U32.HI UR6, URZ, 0x1, UR7 ;  /* 0x000000013f067899 */ /* 0x000fc80008011607 */
[----:B------:R-:W-:-:S04]  /*1fa70*/  UIMAD UR8, UR6, -0x9, UR8 ;  /* 0xfffffff7060878a4 */ /* 0x000fc8000f8e0208 */
[----:B------:R-:W-:-:S04]  /*1fa80*/  ULEA UR8, UR8, UR17, 0x3 ;  /* 0x0000001108087291 */ /* 0x000fc8000f8e183f */
[----:B------:R-:W-:-:S06]  /*1fa90*/  UIADD3 UR8, UR8, 0x48, URZ ;  /* 0x0000004808087890 */ /* 0x000fcc000fffe03f */
[----:B------:R-:W-:-:S05]  /*1faa0*/  IMAD.U32 R2, RZ, RZ, UR8 ;  /* 0x00000008ff027e24 */ /* 0x000fca000f8e00ff */
[----:B----4-:R-:W-:-:S04]  /*1fab0*/  PRMT R2, R3, 0x654, R2 ;  /* 0x0000065403027816 */ /* 0x010fc80000000002 */
[----:B------:R0:W-:Y:S03]  /*1fac0*/  SYNCS.ARRIVE.TRANS64.RED.A1T0 RZ, [R2+URZ], RZ ;  /* 0x000000ff02ff79a7 */ /* 0x0001e6000810043f */
.L_x_37:
[----:B------:R-:W-:Y:S05]  /*1fad0*/  BSYNC B0 ;  /* 0x0000000000007941 */ /* 0x000fea0003800000 */
.L_x_36:
[----:B------:R-:W-:-:S06]  /*1fae0*/  UISETP.GT.U32.AND UP0, UPT, UR13, 0x1, UPT ;  /* 0x000000010d00788c */ /* 0x000fcc000bf04070 */
[----:B------:R-:W-:-:S13]  /*1faf0*/  PLOP3.LUT P0, PT, PT, PT, UP0, 0x80, 0x0 ;  /* 0x000000000000781c */ /* 0x000fda0003f0f008 */
[----:B------:R-:W-:Y:S05]  /*1fb00*/  @P0 BRA `(.L_x_34) ;  /* 0x0000000000040947 */ /* 0x000fea0003800000 */
[----:B------:R-:W-:Y:S01]  /*1fb10*/  BPT.TRAP 0x1 ;  /* 0x000000040000795c */ /* 0x000fe20000300000 */
.L_x_34:
[----:B------:R-:W4:Y:S01]  /*1fb20*/  LDL.LU R3, [R1+0xc5c] ;  /* 0x000c5c0001037983 */ /* 0x000f220000300800 */
[----:B------:R-:W1:Y:S01]  /*1fb30*/  LDC R27, c[0x0][0x288] ;  /* 0x0000a200ff1b7b82 */ /* 0x000e620000000800 */
[----:B------:R-:W-:Y:S01]  /*1fb40*/  ULDC UR6, c[0x0][0x284] ;  /* 0x0000a10000067ab9 */ /* 0x000fe20000000800 */
[----:B0-----:R-:W0:Y:S01]  /*1fb50*/  S2R R2, SR_TID.X ;  /* 0x0000000000027919 */ /* 0x001e220000002100 */
[----:B------:R-:W-:Y:S02]  /*1fb60*/  UISETP.GE.U32.AND UP1, UPT, UR16, 0x9, UPT ;  /* 0x000000091000788c */ /* 0x000fe4000bf26070 */
[----:B------:R-:W-:Y:S01]  /*1fb70*/  UIADD3 UR5, UR16, UR5, URZ ;  /* 0x0000000510057290 */ /* 0x000fe2000fffe03f */
[----:B------:R-:W2:Y:S01]  /*1fb80*/  LDL.LU R30, [R1+0xc60] ;  /* 0x000c6000011e7983 */ /* 0x000ea20000300800 */
[----:B------:R-:W-:Y:S02]  /*1fb90*/  USHF.R.S32.HI UR9, URZ, 0x1f, UR12 ;  /* 0x0000001f3f097899 */ /* 0x000fe4000801140c */
[----:B------:R-:W-:Y:S01]  /*1fba0*/  UISETP.GT.U32.AND UP0, UPT, UR5, 0x8, UPT ;  /* 0x000000080500788c */ /* 0x000fe2000bf04070 */
[----:B------:R-:W-:-:S03]  /*1fbb0*/  ULDC.64 UR10, c[0x0][0x5d0] ;  /* 0x00017400000a7ab9 */ /* 0x000fc60000000a00 */
[----:B------:R-:W-:Y:S02]  /*1fbc0*/  UISETP.LT.U32.AND UP0, UPT, UR16, 0x9, UP0 ;  /* 0x000000091000788c */ /* 0x000fe40008701070 */
[----:B------:R-:W-:-:S04]  /*1fbd0*/  UIMAD UR8, UR9, UR10, URZ ;  /* 0x0000000a090872a4 */ /* 0x000fc8000f8e023f */
[----:B------:R-:W-:Y:S01]  /*1fbe0*/  UIMAD UR8, UR12, UR11, UR8 ;  /* 0x0000000b0c0872a4 */ /* 0x000fe2000f8e0208 */
[C---:B0-----:R-:W-:Y:S01]  /*1fbf0*/  IMAD.SHL.U32 R26, R2.reuse, 0x2, RZ ;  /* 0x00000002021a7824 */ /* 0x041fe200078e00ff */
[--C-:B------:R-:W-:Y:S02]  /*1fc00*/  SHF.R.U32.HI R25, RZ, 0x2, R2.reuse ;  /* 0x00000002ff197819 */ /* 0x100fe40000011602 */
[----:B------:R-:W-:Y:S02]  /*1fc10*/  LOP3.LUT R36, R2, 0x60, RZ, 0xc0, !PT ;  /* 0x0000006002247812 */ /* 0x000fe400078ec0ff */
[----:B------:R-:W-:Y:S02]  /*1fc20*/  SHF.R.U32.HI R24, RZ, 0x7, R2 ;  /* 0x00000007ff187819 */ /* 0x000fe40000011602 */
[----:B------:R-:W-:Y:S02]  /*1fc30*/  LOP3.LUT R26, R26, 0x6, RZ, 0xc0, !PT ;  /* 0x000000061a1a7812 */ /* 0x000fe400078ec0ff */
[----:B------:R-:W-:-:S02]  /*1fc40*/  LOP3.LUT R2, R2, 0x3, RZ, 0xc0, !PT ;  /* 0x0000000302027812 */ /* 0x000fc400078ec0ff */
[----:B------:R-:W-:Y:S02]  /*1fc50*/  LOP3.LUT R25, R25, 0x7, RZ, 0xc0, !PT ;  /* 0x0000000719197812 */ /* 0x000fe400078ec0ff */
[----:B------:R-:W-:Y:S01]  /*1fc60*/  SHF.R.U32.HI R36, RZ, 0x1, R36 ;  /* 0x00000001ff247819 */ /* 0x000fe20000011624 */
[----:B-1----:R-:W-:Y:S01]  /*1fc70*/  IMAD R2, R2, -0x2, R27 ;  /* 0xfffffffe02027824 */ /* 0x002fe200078e021b */
[----:B------:R-:W-:-:S05]  /*1fc80*/  LOP3.LUT R24, R24, 0x1, RZ, 0xc0, !PT ;  /* 0x0000000118187812 */ /* 0x000fca00078ec0ff */
[----:B------:R-:W-:-:S05]  /*1fc90*/  IMAD.SHL.U32 R4, R24, 0x40, RZ ;  /* 0x0000004018047824 */ /* 0x000fca00078e00ff */
[----:B------:R-:W-:Y:S01]  /*1fca0*/  LOP3.LUT R4, R4, 0x40, R25, 0xe2, !PT ;  /* 0x0000004004047812 */ /* 0x000fe200078ee219 */
[----:B----4-:R-:W-:Y:S01]  /*1fcb0*/  IMAD.SHL.U32 R28, R3, 0x100, RZ ;  /* 0x00000100031c7824 */ /* 0x010fe200078e00ff */
[----:B------:R-:W-:Y:S02]  /*1fcc0*/  PRMT R26, R26, 0x6540, R3 ;  /* 0x000065401a1a7816 */ /* 0x000fe40000000003 */
[----:B------:R-:W-:Y:S02]  /*1fcd0*/  IADD3 R3, RZ, -R36, -R25 ;  /* 0x80000024ff037210 */ /* 0x000fe40007ffe819 */
[----:B------:R-:W-:Y:S01]  /*1fce0*/  ISETP.GE.AND P0, PT, R28, R27, PT ;  /* 0x0000001b1c00720c */ /* 0x000fe20003f06270 */
[----:B------:R-:W-:Y:S01]  /*1fcf0*/  IMAD.IADD R28, R2, 0x1, -R28 ;  /* 0x00000001021c7824 */ /* 0x000fe200078e0a1c */
[----:B------:R-:W-:Y:S01]  /*1fd00*/  SHF.R.S32.HI R27, RZ, 0x1f, R26 ;  /* 0x0000001fff1b7819 */ /* 0x000fe2000001141a */
[----:B------:R-:W-:Y:S02]  /*1fd10*/  IMAD R3, R24, -0x40, R3 ;  /* 0xffffffc018037824 */ /* 0x000fe400078e0203 */
[----:B--2---:R-:W-:-:S02]  /*1fd20*/  IMAD.SHL.U32 R2, R30, 0x200, RZ ;  /* 0x000002001e027824 */ /* 0x004fc400078e00ff */
[----:B------:R-:W-:Y:S02]  /*1fd30*/  IMAD.U32 R24, RZ, RZ, UR10 ;  /* 0x0000000aff187e24 */ /* 0x000fe4000f8e00ff */
[----:B------:R-:W-:Y:S01]  /*1fd40*/  IMAD.WIDE R38, R30, 0x200, RZ ;  /* 0x000002001e267825 */ /* 0x000fe200078e02ff */
[C---:B------:R-:W-:Y:S02]  /*1fd50*/  IADD3 R29, -R2.reuse, UR6, R3 ;  /* 0x00000006021d7c10 */ /* 0x040fe4000fffe103 */
[----:B------:R-:W-:Y:S01]  /*1fd60*/  ISETP.GE.OR P0, PT, R2, UR6, P0 ;  /* 0x0000000602007c0c */ /* 0x000fe20008706670 */
[----:B------:R-:W-:Y:S01]  /*1fd70*/  IMAD.MOV.U32 R2, RZ, RZ, -0x1 ;  /* 0xffffffffff027424 */ /* 0x000fe200078e00ff */
[----:B------:R-:W-:Y:S01]  /*1fd80*/  @UP1 UIMAD.WIDE.U32 UR6, UR5, 0x38e38e39, URZ ;  /* 0x38e38e39050618a5 */ /* 0x000fe2000f8e003f */
[----:B------:R-:W-:Y:S01]  /*1fd90*/  IMAD.WIDE.U32 R24, R24, UR12, R26 ;  /* 0x0000000c18187c25 */ /* 0x000fe2000f8e001a */
[----:B------:R-:W-:Y:S02]  /*1fda0*/  LOP3.LUT R36, R38, R4, R36, 0xfe, !PT ;  /* 0x0000000426247212 */ /* 0x000fe400078efe24 */
[----:B------:R0:W-:Y:S01]  /*1fdb0*/  STL [R1+0xa8], R2 ;  /* 0x0000a80201007387 */ /* 0x0001e20000100800 */
[----:B------:R-:W-:Y:S01]  /*1fdc0*/  @UP1 USHF.R.U32.HI UR6, URZ, 0x1, UR7 ;  /* 0x000000013f061899 */ /* 0x000fe20008011607 */
[----:B------:R-:W-:Y:S01]  /*1fdd0*/  VIADD R25, R25, UR8 ;  /* 0x0000000819197c36 */ /* 0x000fe20008000000 */
[----:B------:R-:W-:-:S04]  /*1fde0*/  USEL UR7, URZ, 0x1, !UP0 ;  /* 0x000000013f077887 */ /* 0x000fc8000c000000 */
[----:B------:R-:W-:-:S04]  /*1fdf0*/  ULOP3.LUT UR4, UR4, UR7, URZ, 0x3c, !UPT ;  /* 0x0000000704047292 */ /* 0x000fc8000f8e3c3f */
[----:B------:R-:W-:Y:S01]  /*1fe00*/  @UP1 ULOP3.LUT UR4, UR4, 0x1, UR6, 0x78, !UPT ;  /* 0x0000000104041892 */ /* 0x000fe2000f8e7806 */
[----:B0-----:R-:W-:Y:S11]  /*1fe10*/  @P0 BRA `(.L_x_38) ;  /* 0x0000038c00240947 */ /* 0x001ff60003800000 */
[----:B------:R-:W0:Y:S01]  /*1fe20*/  LDC.64 R2, c[0x0][0x5c8] ;  /* 0x00017200ff027b82 */ /* 0x000e220000000a00 */
[----:B------:R-:W-:Y:S01]  /*1fe30*/  FSETP.NEU.AND P0, PT, RZ, UR24, PT ;  /* 0x00000018ff007c0b */ /* 0x000fe2000bf0d000 */
[----:B------:R-:W-:Y:S01]  /*1fe40*/  BSSY B0, `(.L_x_38) ;  /* 0x00038c6000007945 */ /* 0x000fe20003800000 */
[-C--:B0-----:R-:W-:Y:S02]  /*1fe50*/  IMAD R30, R39, R2.reuse, RZ ;  /* 0x00000002271e7224 */ /* 0x081fe400078e02ff */
[----:B------:R-:W-:-:S04]  /*1fe60*/  IMAD.WIDE.U32 R24, R36, R2, R24 ;  /* 0x0000000224187225 */ /* 0x000fc800078e0018 */
[----:B------:R-:W-:-:S04]  /*1fe70*/  IMAD R30, R36, R3, R30 ;  /* 0x00000003241e7224 */ /* 0x000fc800078e021e */
[----:B------:R-:W-:Y:S01]  /*1fe80*/  IMAD.IADD R30, R25, 0x1, R30 ;  /* 0x00000001191e7824 */ /* 0x000fe200078e021e */
[----:B------:R-:W-:Y:S06]  /*1fe90*/  @!P0 BRA `(.L_x_39) ;  /* 0x000001f800cc8947 */ /* 0x000fec0003800000 */
[----:B------:R-:W-:Y:S01]  /*1fea0*/  ULDC.64 UR6, c[0x0][0x5b8] ;  /* 0x00016e0000067ab9 */ /* 0x000fe20000000a00 */
[----:B------:R-:W2:Y:S01]  /*1feb0*/  LDL.LU R37, [R1+0x600] ;  /* 0x0006000001257983 */ /* 0x000ea20000300800 */
[----:B------:R-:W-:Y:S01]  /*1fec0*/  IMAD.U32 R4, RZ, RZ, UR6 ;  /* 0x00000006ff047e24 */ /* 0x000fe2000f8e00ff */
[----:B------:R-:W-:Y:S01]  /*1fed0*/  UIMAD UR6, UR9, UR6, URZ ;  /* 0x00000006090672a4 */ /* 0x000fe2000f8e023f */
[----:B------:R-:W-:Y:S01]  /*1fee0*/  ISETP.GE.AND P1, PT, R29, 0x1, PT ;  /* 0x000000011d00780c */ /* 0x000fe20003f26270 */
[----:B------:R-:W4:Y:S01]  /*1fef0*/  LDL.LU R40, [R1+0x604] ;  /* 0x0006040001287983 */ /* 0x000f220000300800 */
[----:B------:R-:W-:Y:S01]  /*1ff00*/  IMAD.WIDE.U32 R26, R4, UR12, R26 ;  /* 0x0000000c041a7c25 */ /* 0x000fe2000f8e001a */
[----:B------:R-:W-:Y:S01]  /*1ff10*/  UIMAD UR6, UR12, UR7, UR6 ;  /* 0x000000070c0672a4 */ /* 0x000fe2000f8e0206 */
[C---:B------:R-:W-:Y:S01]  /*1ff20*/  ISETP.LT.OR P2, PT, R28.reuse, 0x1, !P1 ;  /* 0x000000011c00780c */ /* 0x040fe20004f41670 */
[----:B------:R-:W-:Y:S01]  /*1ff30*/  ULDC.64 UR8, c[0x0][0x5a8] ;  /* 0x00016a0000087ab9 */ /* 0x000fe20000000a00 */
[----:B------:R-:W-:Y:S01]  /*1ff40*/  IMAD.MOV.U32 R34, RZ, RZ, R26 ;  /* 0x000000ffff227224 */ /* 0x000fe200078e001a */
[----:B------:R-:W-:Y:S01]  /*1ff50*/  ISETP.LT.OR P3, PT, R28, 0x2, !P1 ;  /* 0x000000021c00780c */ /* 0x000fe20004f61670 */
[----:B------:R-:W3:Y:S01]  /*1ff60*/  LDL.LU R41, [R1+0x608] ;  /* 0x0006080001297983 */ /* 0x000ee20000300800 */
[----:B------:R-:W-:Y:S01]  /*1ff70*/  VIADD R35, R27, UR6 ;  /* 0x000000061b237c36 */ /* 0x000fe20008000000 */
[----:B------:R-:W-:-:S02]  /*1ff80*/  ULDC.64 UR6, c[0x0][0x5b0] ;  /* 0x00016c0000067ab9 */ /* 0x000fc40000000a00 */
[----:B------:R-:W-:Y:S02]  /*1ff90*/  IMAD R4, R39, UR6, RZ ;  /* 0x0000000627047c24 */ /* 0x000fe4000f8e02ff */
[----:B------:R-:W-:-:S03]  /*1ffa0*/  IMAD.WIDE.U32 R26, R36, UR6, R34 ;  /* 0x00000006241a7c25 */ /* 0x000fc6000f8e0022 */
[----:B------:R-:W0:Y:S01]  /*1ffb0*/  @!P2 LDC.64 R32, c[0x0][0x5c0] ;  /* 0x00017000ff20ab82 */ /* 0x000e220000000a00 */
[----:B------:R-:W-:Y:S01]  /*1ffc0*/  IMAD R4, R36, UR7, R4 ;  /* 0x0000000724047c24 */ /* 0x000fe2000f8e0204 */
[----:B------:R-:W-:-:S04]  /*1ffd0*/  IADD3 R26, P0, R26, UR8, RZ ;  /* 0x000000081a1a7c10 */ /* 0x000fc8000ff1e0ff */
[--C-:B------:R-:W-:Y:S02]  /*1ffe0*/  IADD3.X R27, R27, UR9, R4.reuse, P0, !PT ;  /* 0x000000091b1b7c10 */ /* 0x100fe400087fe404 */
[----:B------:R-:W-:-:S06]  /*1fff0*/  PRMT R4, RZ, 0x7610, R4 ;  /* 0x00007610ff047816 */ /* 0x000fcc0000000004 */
[----:B------:R-:W2:Y:S02]  /*20000*/  @!P2 LDG.E.U8 R4, desc[UR20][R26.64] ;  /* 0x000000141a04a981 */ /* 0x000ea4000c1e1100 */
[----:B--2---:R-:W-:-:S04]  /*20010*/  LOP3.LUT R4, R4, 0xff, RZ, 0xc0, !PT ;  /* 0x000000ff04047812 */ /* 0x004fc800078ec0ff */
[----:B------:R-:W-:-:S05]  /*20020*/  F2FP.F16.E4M3.UNPACK_B R4, R4 ;  /* 0x00000004ff04723e */ /* 0x000fca00020006ff */
[----:B------:R-:W-:-:S05]  /*20030*/  HADD2.F32 R4, -RZ, R4.H0_H0 ;  /* 0x20000004ff047230 */ /* 0x000fca0000004100 */
[----:B------:R-:W-:-:S04]  /*20040*/  FMUL R4, R4, UR24 ;  /* 0x0000001804047c20 */ /* 0x000fc80008400000 */
[----:B------:R-:W-:Y:S01]  /*20050*/  FFMA R31, R5, UR23, R4 ;  /* 0x00000017051f7c23 */ /* 0x000fe20008000004 */
[----:B0-----:R-:W-:-:S04]  /*20060*/  @!P2 IADD3 R4, P0, R24, R32, RZ ;  /* 0x000000201804a210 */ /* 0x001fc80007f1e0ff */
[----:B------:R-:W-:Y:S01]  /*20070*/  F2FP.SATFINITE.E4M3.F32.PACK_AB_MERGE_C R31, RZ, R31, RZ ;  /* 0x0000001fff1f723e */ /* 0x000fe200048070ff */
[----:B------:R-:W-:-:S05]  /*20080*/  @!P2 IMAD.X R5, R30, 0x1, R33, P0 ;  /* 0x000000011e05a824 */ /* 0x000fca00000e0621 */
[----:B------:R0:W-:Y:S02]  /*20090*/  @!P2 STG.E.U8 desc[UR20][R4.64], R31 ;  /* 0x0000001f0400a986 */ /* 0x0001e4000c101114 */
[----:B0-----:R-:W-:Y:S01]  /*200a0*/  PRMT R31, RZ, 0x7610, R31 ;  /* 0x00007610ff1f7816 */ /* 0x001fe2000000001f */
[----:B------:R-:W0:Y:S05]  /*200b0*/  @!P3 LDC.64 R4, c[0x0][0x5c0] ;  /* 0x00017000ff04bb82 */ /* 0x000e2a0000000a00 */
[----:B------:R-:W2:Y:S01]  /*200c0*/  @!P3 LDG.E.U8 R31, desc[UR20][R26.64+0x1] ;  /* 0x000001141a1fb981 */ /* 0x000ea2000c1e1100 */
[----:B0-----:R-:W-:-:S05]  /*200d0*/  @!P3 IADD3 R4, P0, R24, R4, RZ ;  /* 0x000000041804b210 */ /* 0x001fca0007f1e0ff */
[----:B------:R-:W-:Y:S01]  /*200e0*/  @!P3 IMAD.X R5, R30, 0x1, R5, P0 ;  /* 0x000000011e05b824 */ /* 0x000fe200000e0605 */
[----:B--2---:R-:W-:-:S04]  /*200f0*/  LOP3.LUT R31, R31, 0xff, RZ, 0xc0, !PT ;  /* 0x000000ff1f1f7812 */ /* 0x004fc800078ec0ff */
[----:B------:R-:W-:-:S05]  /*20100*/  F2FP.F16.E4M3.UNPACK_B R31, R31 ;  /* 0x0000001fff1f723e */ /* 0x000fca00020006ff */
[----:B------:R-:W-:-:S05]  /*20110*/  HADD2.F32 R31, -RZ, R31.H0_H0 ;  /* 0x2000001fff1f7230 */ /* 0x000fca0000004100 */
[----:B------:R-:W-:-:S04]  /*20120*/  FMUL R31, R31, UR24 ;  /* 0x000000181f1f7c20 */ /* 0x000fc80008400000 */
[----:B------:R-:W-:-:S05]  /*20130*/  FFMA R31, R6, UR23, R31 ;  /* 0x00000017061f7c23 */ /* 0x000fca000800001f */
[----:B------:R-:W-:-:S05]  /*20140*/  F2FP.SATFINITE.E4M3.F32.PACK_AB_MERGE_C R31, RZ, R31, RZ ;  /* 0x0000001fff1f723e */ /* 0x000fca00048070ff */
[----:B------:R0:W-:Y:S02]  /*20150*/  @!P3 STG.E.U8 desc[UR20][R4.64+0x1], R31 ;  /* 0x0000011f0400b986 */ /* 0x0001e4000c101114 */
[----:B0-----:R-:W-:-:S05]  /*20160*/  IADD3 R4, P0, R36, 0x8, RZ ;  /* 0x0000000824047810 */ /* 0x001fca0007f1e0ff */
[----:B------:R-:W-:Y:S01]  /*20170*/  IMAD.X R6, RZ, RZ, R39, P0 ;  /* 0x000000ffff067224 */ /* 0x000fe200000e0627 */
[----:B------:R-:W-:-:S03]  /*20180*/  ISETP.GE.AND P0, PT, R29, 0x9, PT ;  /* 0x000000091d00780c */ /* 0x000fc60003f06270 */
[----:B------:R-:W-:Y:S01]  /*20190*/  IMAD R6, R6, UR6, RZ ;  /* 0x0000000606067c24 */ /* 0x000fe2000f8e02ff */
[----:B------:R-:W-:-:S03]  /*201a0*/  ISETP.LT.OR P2, PT, R28, 0x1, !P0 ;  /* 0x000000011c00780c */ /* 0x000fc60004741670 */
[C---:B------:R-:W-:Y:S02]  /*201b0*/  IMAD R6, R4.reuse, UR7, R6 ;  /* 0x0000000704067c24 */ /* 0x040fe4000f8e0206 */
[----:B------:R-:W-:-:S03]  /*201c0*/  IMAD.WIDE.U32 R4, R4, UR6, R34 ;  /* 0x0000000604047c25 */ /* 0x000fc6000f8e0022 */
[----:B------:R-:W-:-:S05]  /*201d0*/  IADD3 R4, P3, R4, UR8, RZ ;  /* 0x0000000804047c10 */ /* 0x000fca000ff7e0ff */
[----:B------:R-:W0:Y:S01]  /*201e0*/  @!P2 LDC.64 R32, c[0x0][0x5c0] ;  /* 0x00017000ff20ab82 */ /* 0x000e220000000a00 */
[--C-:B------:R-:W-:Y:S02]  /*201f0*/  IADD3.X R5, R5, UR9, R6.reuse, P3, !PT ;  /* 0x0000000905057c10 */ /* 0x100fe40009ffe406 */
[----:B------:R-:W-:-:S06]  /*20200*/  PRMT R6, RZ, 0x7610, R6 ;  /* 0x00007610ff067816 */ /* 0x000fcc0000000006 */
[----:B------:R-:W2:Y:S01]  /*20210*/  @!P2 LDG.E.U8 R6, desc[UR20][R4.64] ;  /* 0x000000140406a981 */ /* 0x000ea2000c1e1100 */
[----:B------:R-:W-:Y:S02]  /*20220*/  ISETP.LT.OR P3, PT, R28, 0x2, !P0 ;  /* 0x000000021c00780c */ /* 0x000fe40004761670 */
[----:B--2---:R-:W-:-:S04]  /*20230*/  LOP3.LUT R6, R6, 0xff, RZ, 0xc0, !PT ;  /* 0x000000ff06067812 */ /* 0x004fc800078ec0ff */
[----:B------:R-:W-:-:S05]  /*20240*/  F2FP.F16.E4M3.UNPACK_B R6, R6 ;  /* 0x00000006ff06723e */ /* 0x000fca00020006ff */
[----:B------:R-:W-:-:S05]  /*20250*/  HADD2.F32 R6, -RZ, R6.H0_H0 ;  /* 0x20000006ff067230 */ /* 0x000fca0000004100 */
[----:B------:R-:W-:-:S04]  /*20260*/  FMUL R6, R6, UR24 ;  /* 0x0000001806067c20 */ /* 0x000fc80008400000 */
[----:B------:R-:W-:Y:S01]  /*20270*/  FFMA R31, R7, UR23, R6 ;  /* 0x00000017071f7c23 */ /* 0x000fe20008000006 */
[----:B0-----:R-:W-:-:S04]  /*20280*/  @!P2 IADD3 R6, P4, P5, R24, UR28, R32 ;  /* 0x0000001c1806ac10 */ /* 0x001fc8000fd9e020 */
[----:B------:R-:W-:Y:S02]  /*20290*/  @!P2 IADD3.X R7, R30, UR27, R33, P4, P5 ;  /* 0x0000001b1e07ac10 */ /* 0x000fe4000a7ea421 */
[----:B------:R-:W-:-:S05]  /*202a0*/  F2FP.SATFINITE.E4M3.F32.PACK_AB_MERGE_C R31, RZ, R31, RZ ;  /* 0x0000001fff1f723e */ /* 0x000fca00048070ff */
[----:B------:R0:W-:Y:S02]  /*202b0*/  @!P2 STG.E.U8 desc[UR20][R6.64], R31 ;  /* 0x0000001f0600a986 */ /* 0x0001e4000c101114 */
[----:B0-----:R-:W-:Y:S01]  /*202c0*/  PRMT R31, RZ, 0x7610, R31 ;  /* 0x00007610ff1f7816 */ /* 0x001fe2000000001f */
[----:B------:R-:W0:Y:S05]  /*202d0*/  @!P3 LDC.64 R6, c[0x0][0x5c0] ;  /* 0x00017000ff06bb82 */ /* 0x000e2a0000000a00 */
[----:B------:R-:W2:Y:S01]  /*202e0*/  @!P3 LDG.E.U8 R31, desc[UR20][R4.64+0x1] ;  /* 0x00000114041fb981 */ /* 0x000ea2000c1e1100 */
[----:B------:R-:W-:Y:S02]  /*202f0*/  ISETP.LT.OR P2, PT, R28, 0x9, !P1 ;  /* 0x000000091c00780c */ /* 0x000fe40004f41670 */
[----:B0-----:R-:W-:-:S04]  /*20300*/  @!P3 IADD3 R6, P4, P5, R24, UR28, R6 ;  /* 0x0000001c1806bc10 */ /* 0x001fc8000fd9e006 */
[----:B------:R-:W-:Y:S02]  /*20310*/  @!P3 IADD3.X R7, R30, UR27, R7, P4, P5 ;  /* 0x0000001b1e07bc10 */ /* 0x000fe4000a7ea407 */
[----:B--2---:R-:W-:-:S04]  /*20320*/  LOP3.LUT R31, R31, 0xff, RZ, 0xc0, !PT ;  /* 0x000000ff1f1f7812 */ /* 0x004fc800078ec0ff */
[----:B------:R-:W-:-:S05]  /*20330*/  F2FP.F16.E4M3.UNPACK_B R31, R31 ;  /* 0x0000001fff1f723e */ /* 0x000fca00020006ff */
[----:B------:R-:W-:-:S05]  /*20340*/  HADD2.F32 R31, -RZ, R31.H0_H0 ;  /* 0x2000001fff1f7230 */ /* 0x000fca0000004100 */
[----:B------:R-:W-:-:S04]  /*20350*/  FMUL R31, R31, UR24 ;  /* 0x000000181f1f7c20 */ /* 0x000fc80008400000 */
[----:B------:R-:W-:Y:S01]  /*20360*/  FFMA R31, R8, UR23, R31 ;  /* 0x00000017081f7c23 */ /* 0x000fe2000800001f */
[----:B------:R-:W-:-:S04]  /*20370*/  PRMT R8, RZ, 0x7610, R8 ;  /* 0x00007610ff087816 */ /* 0x000fc80000000008 */
[----:B------:R-:W-:-:S05]  /*20380*/  F2FP.SATFINITE.E4M3.F32.PACK_AB_MERGE_C R31, RZ, R31, RZ ;  /* 0x0000001fff1f723e */ /* 0x000fca00048070ff */
[----:B------:R0:W-:Y:S04]  /*20390*/  @!P3 STG.E.U8 desc[UR20][R6.64+0x1], R31 ;  /* 0x0000011f0600b986 */ /* 0x0001e8000c101114 */
[----:B------:R-:W2:Y:S01]  /*203a0*/  @!P2 LDG.E.U8 R8, desc[UR20][R26.64+0x8] ;  /* 0x000008141a08a981 */ /* 0x000ea2000c1e1100 */
[----:B------:R-:W-:Y:S01]  /*203b0*/  ISETP.LT.OR P3, PT, R28, 0xa, !P1 ;  /* 0x0000000a1c00780c */ /* 0x000fe20004f61670 */
[----:B0-----:R-:W0:Y:S02]  /*203c0*/  @!P2 LDC.64 R6, c[0x0][0x5c0] ;  /* 0x00017000ff06ab82 */ /* 0x001e240000000a00 */
        /* <DEDUP_REMOVED lines=9> */
[----:B0-----:R-:W-:Y:S01]  /*20460*/  PRMT R8, RZ, 0x7610, R8 ;  /* 0x00007610ff087816 */ /* 0x001fe20000000008 */
[----:B------:R-:W0:Y:S05]  /*20470*/  @!P3 LDC.64 R6, c[0x0][0x5c0] ;  /* 0x00017000ff06bb82 */ /* 0x000e2a0000000a00 */
[----:B------:R-:W2:Y:S01]  /*20480*/  @!P3 LDG.E.U8 R8, desc[UR20][R26.64+0x9] ;  /* 0x000009141a08b981 */ /* 0x000ea2000c1e1100 */
[----:B------:R-:W-:Y:S02]  /*20490*/  ISETP.LT.OR P2, PT, R28, 0x9, !P0 ;  /* 0x000000091c00780c */ /* 0x000fe40004741670 */
        /* <DEDUP_REMOVED lines=306> */
[----:B------:R-:W-:Y:S02]  /*217c0*/  F2FP.SATFINITE.E4M3.F32.PACK_AB_MERGE_C R9, RZ, R8, RZ ;  /* 0x00000008ff09723e */ /* 0x000fe400048070ff */
[----:B------:R-:W-:-:S03]  /*217d0*/  PRMT R8, RZ, 0x7610, R8 ;  /* 0x00007610ff087816 */ /* 0x000fc60000000008 */
        /* <DEDUP_REMOVED lines=17> */
[----:B0-----:R-:W-:-:S04]  /*218f0*/  @!P2 IADD3 R6, P4, P5, R24, UR28, R6 ;  /* 0x0000001c1806ac10 */ /* 0x001fc8000fd9e006 */
[----:B------:R-:W-:Y:S02]  /*21900*/  @!P2 IADD3.X R7, R30, UR27, R7, P4, P5 ;  /* 0x0000001b1e07ac10 */ /* 0x000fe4000a7ea407 */
[----:B--2---:R-:W-:-:S04]  /*21910*/  LOP3.LUT R8, R8, 0xff, RZ, 0xc0, !PT ;  /* 0x000000ff08087812 */ /* 0x004fc800078ec0ff */
[----:B------:R-:W-:-:S05]  /*21920*/  F2FP.F16.E4M3.UNPACK_B R8, R8 ;  /* 0x00000008ff08723e */ /* 0x000fca00020006ff */
[----:B------:R-:W-:-:S05]  /*21930*/  HADD2.F32 R8, -RZ, R8.H0_H0 ;  /* 0x20000008ff087230 */ /* 0x000fca0000004100 */
[----:B------:R-:W-:-:S04]  /*21940*/  FMUL R8, R8, UR24 ;  /* 0x0000001808087c20 */ /* 0x000fc80008400000 */
[--C-:B------:R-:W-:Y:S01]  /*21950*/  FFMA R163, R163, UR23, R8.reuse ;  /* 0x00000017a3a37c23 */ /* 0x100fe20008000008 */
[----:B------:R-:W-:-:S04]  /*21960*/  PRMT R8, RZ, 0x7610, R8 ;  /* 0x00007610ff087816 */ /* 0x000fc80000000008 */
[----:B------:R-:W-:-:S05]  /*21970*/  F2FP.SATFINITE.E4M3.F32.PACK_AB_MERGE_C R163, RZ, R163, RZ ;  /* 0x000000a3ffa3723e */ /* 0x000fca00048070ff */
        /* <DEDUP_REMOVED lines=972> */
[----:B------:R-:W-:Y:S02]  /*25640*/  FFMA R8, R37, UR23, R8 ;  /* 0x0000001725087c23 */ /* 0x000fe40008000008 */
[----:B------:R-:W2:Y:S03]  /*25650*/  LDL.LU R37, [R1+0x60c] ;  /* 0x00060c0001257983 */ /* 0x000ea60000300800 */
[----:B------:R-:W-:Y:S02]  /*25660*/  F2FP.SATFINITE.E4M3.F32.PACK_AB_MERGE_C R9, RZ, R8, RZ ;  /* 0x00000008ff09723e */ /* 0x000fe400048070ff */
[----:B------:R-:W-:-:S03]  /*25670*/  PRMT R8, RZ, 0x7610, R8 ;  /* 0x00007610ff087816 */ /* 0x000fc60000000008 */
[----:B------:R0:W-:Y:S04]  /*25680*/  @!P3 STG.E.U8 desc[UR20][R6.64+0xd1], R9 ;  /* 0x0000d1090600b986 */ /* 0x0001e8000c101114 */
[----:B------:R-:W4:Y:S01]  /*25690*/  @!P2 LDG.E.U8 R8, desc[UR20][R4.64+0xd0] ;  /* 0x0000d0140408a981 */ /* 0x000f22000c1e1100 */
[----:B------:R-:W-:Y:S01]  /*256a0*/  ISETP.LT.OR P3, PT, R28, 0xd2, !P0 ;  /* 0x000000d21c00780c */ /* 0x000fe20004761670 */
[----:B0-----:R-:W0:Y:S02]  /*256b0*/  @!P2 LDC.64 R6, c[0x0][0x5c0] ;  /* 0x00017000ff06ab82 */ /* 0x001e240000000a00 */
[----:B0-----:R-:W-:-:S04]  /*256c0*/  @!P2 IADD3 R6, P4, P5, R24, UR28, R6 ;  /* 0x0000001c1806ac10 */ /* 0x001fc8000fd9e006 */
[----:B------:R-:W-:Y:S02]  /*256d0*/  @!P2 IADD3.X R7, R30, UR27, R7, P4, P5 ;  /* 0x0000001b1e07ac10 */ /* 0x000fe4000a7ea407 */
[----:B----4-:R-:W-:-:S04]  /*256e0*/  LOP3.LUT R8, R8, 0xff, RZ, 0xc0, !PT ;  /* 0x000000ff08087812 */ /* 0x010fc800078ec0ff */
[----:B------:R-:W-:-:S05]  /*256f0*/  F2FP.F16.E4M3.UNPACK_B R8, R8 ;  /* 0x00000008ff08723e */ /* 0x000fca00020006ff */
[----:B------:R-:W-:-:S05]  /*25700*/  HADD2.F32 R8, -RZ, R8.H0_H0 ;  /* 0x20000008ff087230 */ /* 0x000fca0000004100 */
[----:B------:R-:W-:-:S04]  /*25710*/  FMUL R8, R8, UR24 ;  /* 0x0000001808087c20 */ /* 0x000fc80008400000 */
[----:B------:R-:W-:Y:S02]  /*25720*/  FFMA R8, R40, UR23, R8 ;  /* 0x0000001728087c23 */ /* 0x000fe40008000008 */
[----:B------:R-:W4:Y:S03]  /*25730*/  LDL.LU R40, [R1+0x610] ;  /* 0x0006100001287983 */ /* 0x000f260000300800 */
[----:B------:R-:W-:Y:S02]  /*25740*/  F2FP.SATFINITE.E4M3.F32.PACK_AB_MERGE_C R9, RZ, R8, RZ ;  /* 0x00000008ff09723e */ /* 0x000fe400048070ff */
[----:B------:R-:W-:-:S03]  /*25750*/  PRMT R8, RZ, 0x7610, R8 ;  /* 0x00007610ff087816 */ /* 0x000fc60000000008 */
[----:B------:R0:W-:Y:S04]  /*25760*/  @!P2 STG.E.U8 desc[UR20][R6.64+0xd0], R9 ;  /* 0x0000d0090600a986 */ /* 0x0001e8000c101114 */
[----:B------:R-:W3:Y:S01]  /*25770*/  @!P3 LDG.E.U8 R8, desc[UR20][R4.64+0xd1] ;  /* 0x0000d1140408b981 */ /* 0x000ee2000c1e1100 */
[----:B------:R-:W-:Y:S01]  /*25780*/  ISETP.LT.OR P2, PT, R28, 0xd9, !P1 ;  /* 0x000000d91c00780c */ /* 0x000fe20004f41670 */
[----:B0-----:R-:W0:Y:S02]  /*25790*/  @!P3 LDC.64 R6, c[0x0][0x5c0] ;  /* 0x00017000ff06bb82 */ /* 0x001e240000000a00 */
[----:B0-----:R-:W-:-:S04]  /*257a0*/  @!P3 IADD3 R6, P4, P5, R24, UR28, R6 ;  /* 0x0000001c1806bc10 */ /* 0x001fc8000fd9e006 */
[----:B------:R-:W-:Y:S02]  /*257b0*/  @!P3 IADD3.X R7, R30, UR27, R7, P4, P5 ;  /* 0x0000001b1e07bc10 */ /* 0x000fe4000a7ea407 */
[----:B---3--:R-:W-:-:S04]  /*257c0*/  LOP3.LUT R8, R8, 0xff, RZ, 0xc0, !PT ;  /* 0x000000ff08087812 */ /* 0x008fc800078ec0ff */
[----:B------:R-:W-:-:S05]  /*257d0*/  F2FP.F16.E4M3.UNPACK_B R8, R8 ;  /* 0x00000008ff08723e */ /* 0x000fca00020006ff */
[----:B------:R-:W-:-:S05]  /*257e0*/  HADD2.F32 R8, -RZ, R8.H0_H0 ;  /* 0x20000008ff087230 */ /* 0x000fca0000004100 */
[----:B------:R-:W-:-:S04]  /*257f0*/  FMUL R8, R8, UR24 ;  /* 0x0000001808087c20 */ /* 0x000fc80008400000 */
[----:B------:R-:W-:Y:S02]  /*25800*/  FFMA R8, R41, UR23, R8 ;  /* 0x0000001729087c23 */ /* 0x000fe40008000008 */
[----:B------:R-:W3:Y:S03]  /*25810*/  LDL.LU R41, [R1+0x614] ;  /* 0x0006140001297983 */ /* 0x000ee60000300800 */
        /* <DEDUP_REMOVED lines=20> */
[----:B0-----:R-:W-:-:S05]  /*25960*/  @!P3 IADD3 R6, P4, R24, R6, RZ ;  /* 0x000000061806b210 */ /* 0x001fca0007f9e0ff */
[----:B------:R-:W-:Y:S01]  /*25970*/  @!P3 IMAD.X R7, R30, 0x1, R7, P4 ;  /* 0x000000011e07b824 */ /* 0x000fe200020e0607 */
        /* <DEDUP_REMOVED lines=54> */
[----:B0-----:R-:W-:-:S05]  /*25ce0*/  @!P3 IADD3 R6, P4, R24, R6, RZ ;  /* 0x000000061806b210 */ /* 0x001fca0007f9e0ff */
[----:B------:R-:W-:Y:S01]  /*25cf0*/  @!P3 IMAD.X R7, R30, 0x1, R7, P4 ;  /* 0x000000011e07b824 */ /* 0x000fe200020e0607 */
        /* <DEDUP_REMOVED lines=144> */
[----:B------:R-:W-:Y:S01]  /*26600*/  FFMA R8, R37, UR23, R8 ;  /* 0x0000001725087c23 */ /* 0x000fe20008000008 */
[----:B------:R-:W-:Y:S01]  /*26610*/  ISETP.LT.OR P1, PT, R28, 0xfa, !P1 ;  /* 0x000000fa1c00780c */ /* 0x000fe20004f21670 */
[----:B------:R-:W2:Y:S03]  /*26620*/  LDL.LU R37, [R1+0x654] ;  /* 0x0006540001257983 */ /* 0x000ea60000300800 */
[----:B------:R-:W-:Y:S02]  /*26630*/  F2FP.SATFINITE.E4M3.F32.PACK_AB_MERGE_C R9, RZ, R8, RZ ;  /* 0x00000008ff09723e */ /* 0x000fe400048070ff */
[----:B------:R-:W-:-:S03]  /*26640*/  PRMT R8, RZ, 0x7610, R8 ;  /* 0x00007610ff087816 */ /* 0x000fc60000000008 */
[----:B------:R0:W-:Y:S04]  /*26650*/  @!P3 STG.E.U8 desc[UR20][R6.64+0xf1], R9 ;  /* 0x0000f1090600b986 */ /* 0x0001e8000c101114 */
[----:B------:R-:W4:Y:S01]  /*26660*/  @!P2 LDG.E.U8 R8, desc[UR20][R26.64+0xf8] ;  /* 0x0000f8141a08a981 */ /* 0x000f22000c1e1100 */
        /* <DEDUP_REMOVED lines=21> */
[----:B------:R-:W-:-:S05]  /*267c0*/  FFMA R8, R41, UR23, R8 ;  /* 0x0000001729087c23 */ /* 0x000fca0008000008 */
        /* <DEDUP_REMOVED lines=12> */
[----:B--2---:R-:W-:Y:S02]  /*26890*/  FFMA R8, R37, UR23, R8 ;  /* 0x0000001725087c23 */ /* 0x004fe40008000008 */
[----:B------:R-:W2:Y:S03]  /*268a0*/  LDL.LU R37, [R1+0x65c] ;  /* 0x00065c0001257983 */ /* 0x000ea60000300800 */
[----:B------:R-:W-:Y:S02]  /*268b0*/  F2FP.SATFINITE.E4M3.F32.PACK_AB_MERGE_C R9, RZ, R8, RZ ;  /* 0x00000008ff09723e */ /* 0x000fe400048070ff */
[----:B------:R-:W-:-:S03]  /*268c0*/  PRMT R8, RZ, 0x7610, R8 ;  /* 0x00007610ff087816 */ /* 0x000fc60000000008 */
[----:B------:R0:W-:Y:S04]  /*268d0*/  @!P2 STG.E.U8 desc[UR20][R6.64+0xf8], R9 ;  /* 0x0000f8090600a986 */ /* 0x0001e8000c101114 */
[----:B------:R-:W3:Y:S01]  /*268e0*/  @!P1 LDG.E.U8 R8, desc[UR20][R4.64+0xf9] ;  /* 0x0000f91404089981 */ /* 0x000ee2000c1e1100 */
[----:B0-----:R-:W0:Y:S02]  /*268f0*/  @!P1 LDC.64 R6, c[0x0][0x5c0] ;  /* 0x00017000ff069b82 */ /* 0x001e240000000a00 */
[----:B0-----:R-:W-:-:S04]  /*26900*/  @!P1 IADD3 R6, P4, P5, R24, UR28, R6 ;  /* 0x0000001c18069c10 */ /* 0x001fc8000fd9e006 */
[----:B------:R-:W-:Y:S02]  /*26910*/  @!P1 IADD3.X R7, R30, UR27, R7, P4, P5 ;  /* 0x0000001b1e079c10 */ /* 0x000fe4000a7ea407 */
[----:B---3--:R-:W-:Y:S02]  /*26920*/  LOP3.LUT R4, R8, 0xff, RZ, 0xc0, !PT ;  /* 0x000000ff08047812 */ /* 0x008fe400078ec0ff */
[----:B------:R-:W-:Y:S02]  /*26930*/  IADD3 R8, P0, R36, 0x80, RZ ;  /* 0x0000008024087810 */ /* 0x000fe40007f1e0ff */
[----:B------:R-:W-:-:S03]  /*26940*/  F2FP.F16.E4M3.UNPACK_B R4, R4 ;  /* 0x00000004ff04723e */ /* 0x000fc600020006ff */
[----:B------:R-:W-:Y:S01]  /*26950*/  IMAD.X R10, RZ, RZ, R39, P0 ;  /* 0x000000ffff0a7224 */ /* 0x000fe200000e0627 */
[----:B------:R-:W-:Y:S01]  /*26960*/  ISETP.GE.AND P0, PT, R29, 0x81, PT ;  /* 0x000000811d00780c */ /* 0x000fe20003f06270 */
[----:B------:R-:W-:Y:S02]  /*26970*/  HADD2.F32 R4, -RZ, R4.H0_H0 ;  /* 0x20000004ff047230 */ /* 0x000fe40000004100 */
[----:B------:R-:W-:-:S03]  /*26980*/  IMAD R10, R10, UR6, RZ ;  /* 0x000000060a0a7c24 */ /* 0x000fc6000f8e02ff */
[----:B------:R-:W-:Y:S01]  /*26990*/  FMUL R9, R4, UR24 ;  /* 0x0000001804097c20 */ /* 0x000fe20008400000 */
[----:B------:R-:W-:Y:S01]  /*269a0*/  IMAD.WIDE.U32 R4, R8, UR6, R34 ;  /* 0x0000000608047c25 */ /* 0x000fe2000f8e0022 */
[----:B------:R-:W-:-:S03]  /*269b0*/  ISETP.LT.OR P3, PT, R28, 0x1, !P0 ;  /* 0x000000011c00780c */ /* 0x000fc60004761670 */
[----:B----4-:R-:W-:Y:S01]  /*269c0*/  FFMA R9, R40, UR23, R9 ;  /* 0x0000001728097c23 */ /* 0x010fe20008000009 */
[----:B------:R-:W-:Y:S01]  /*269d0*/  IMAD R8, R8, UR7, R10 ;  /* 0x0000000708087c24 */ /* 0x000fe2000f8e020a */
[----:B------:R-:W-:Y:S01]  /*269e0*/  IADD3 R4, P2, R4, UR8, RZ ;  /* 0x0000000804047c10 */ /* 0x000fe2000ff5e0ff */
[----:B------:R-:W3:Y:S02]  /*269f0*/  LDL.LU R40, [R1+0x660] ;  /* 0x0006600001287983 */ /* 0x000ee40000300800 */
[----:B------:R-:W-:Y:S02]  /*26a00*/  F2FP.SATFINITE.E4M3.F32.PACK_AB_MERGE_C R9, RZ, R9, RZ ;  /* 0x00000009ff09723e */ /* 0x000fe400048070ff */
[--C-:B------:R-:W-:Y:S02]  /*26a10*/  IADD3.X R5, R5, UR9, R8.reuse, P2, !PT ;  /* 0x0000000905057c10 */ /* 0x100fe400097fe408 */
[----:B------:R-:W-:Y:S01]  /*26a20*/  PRMT R8, RZ, 0x7610, R8 ;  /* 0x00007610ff087816 */ /* 0x000fe20000000008 */
[----:B------:R0:W-:Y:S05]  /*26a30*/  @!P1 STG.E.U8 desc[UR20][R6.64+0xf9], R9 ;  /* 0x0000f90906009986 */ /* 0x0001ea000c101114 */
        /* <DEDUP_REMOVED lines=9> */
[----:B--2---:R-:W-:Y:S01]  /*26ad0*/  FFMA R8, R37, UR23, R8 ;  /* 0x0000001725087c23 */ /* 0x004fe20008000008 */
[----:B------:R-:W-:Y:S01]  /*26ae0*/  IADD3 R11, P1, R36, 0x88, RZ ;  /* 0x00000088240b7810 */ /* 0x000fe20007f3e0ff */
[----:B------:R-:W2:Y:S03]  /*26af0*/  LDL.LU R37, [R1+0x664] ;  /* 0x0006640001257983 */ /* 0x000ea60000300800 */
[----:B------:R-:W-:Y:S01]  /*26b00*/  F2FP.SATFINITE.E4M3.F32.PACK_AB_MERGE_C R9, RZ, R8, RZ ;  /* 0x00000008ff09723e */ /* 0x000fe200048070ff */
[----:B------:R-:W-:Y:S01]  /*26b10*/  IMAD.X R13, RZ, RZ, R39, P1 ;  /* 0x000000ffff0d7224 */ /* 0x000fe200008e0627 */
[----:B------:R-:W-:Y:S01]  /*26b20*/  PRMT R8, RZ, 0x7610, R8 ;  /* 0x00007610ff087816 */ /* 0x000fe20000000008 */
[----:B------:R-:W4:Y:S04]  /*26b30*/  LDL.LU R41, [R1+0x668] ;  /* 0x0006680001297983 */ /* 0x000f280000300800 */
[----:B------:R0:W-:Y:S04]  /*26b40*/  @!P3 STG.E.U8 desc[UR20][R6.64], R9 ;  /* 0x000000090600b986 */ /* 0x0001e8000c101114 */
[----:B------:R-:W3:Y:S01]  /*26b50*/  @!P2 LDG.E.U8 R8, desc[UR20][R4.64+0x1] ;  /* 0x000001140408a981 */ /* 0x000ee2000c1e1100 */
[----:B------:R-:W-:Y:S01]  /*26b60*/  ISETP.GE.AND P1, PT, R29, 0x89, PT ;  /* 0x000000891d00780c */ /* 0x000fe20003f26270 */
[----:B------:R-:W-:-:S03]  /*26b70*/  IMAD R13, R13, UR6, RZ ;  /* 0x000000060d0d7c24 */ /* 0x000fc6000f8e02ff */
[----:B------:R-:W-:Y:S01]  /*26b80*/  ISETP.LT.OR P3, PT, R28, 0x1, !P1 ;  /* 0x000000011c00780c */ /* 0x000fe20004f61670 */
[----:B------:R-:W-:Y:S01]  /*26b90*/  IMAD R13, R11, UR7, R13 ;  /* 0x000000070b0d7c24 */ /* 0x000fe2000f8e020d */
[----:B0-----:R-:W0:Y:S02]  /*26ba0*/  @!P2 LDC.64 R6, c[0x0][0x5c0] ;  /* 0x00017000ff06ab82 */ /* 0x001e240000000a00 */
[----:B0-----:R-:W-:Y:S02]  /*26bb0*/  @!P2 IADD3 R10, P4, P5, R24, UR26, R6 ;  /* 0x0000001a180aac10 */ /* 0x001fe4000fd9e006 */
[----:B---3--:R-:W-:-:S04]  /*26bc0*/  LOP3.LUT R8, R8, 0xff, RZ, 0xc0, !PT ;  /* 0x000000ff08087812 */ /* 0x008fc800078ec0ff */
[----:B------:R-:W-:-:S05]  /*26bd0*/  F2FP.F16.E4M3.UNPACK_B R8, R8 ;  /* 0x00000008ff08723e */ /* 0x000fca00020006ff */
[----:B------:R-:W-:-:S05]  /*26be0*/  HADD2.F32 R8, -RZ, R8.H0_H0 ;  /* 0x20000008ff087230 */ /* 0x000fca0000004100 */
[----:B------:R-:W-:Y:S01]  /*26bf0*/  FMUL R12, R8, UR24 ;  /* 0x00000018080c7c20 */ /* 0x000fe20008400000 */
[----:B------:R-:W-:Y:S01]  /*26c00*/  IMAD.WIDE.U32 R8, R11, UR6, R34 ;  /* 0x000000060b087c25 */ /* 0x000fe2000f8e0022 */
[----:B------:R-:W-:-:S03]  /*26c10*/  @!P2 IADD3.X R11, R30, UR25, R7, P4, P5 ;  /* 0x000000191e0bac10 */ /* 0x000fc6000a7ea407 */
[----:B------:R-:W-:Y:S01]  /*26c20*/  FFMA R12, R40, UR23, R12 ;  /* 0x00000017280c7c23 */ /* 0x000fe2000800000c */
[----:B------:R-:W-:-:S04]  /*26c30*/  IADD3 R6, P4, R8, UR8, RZ ;  /* 0x0000000808067c10 */ /* 0x000fc8000ff9e0ff */
[----:B------:R-:W-:Y:S02]  /*26c40*/  F2FP.SATFINITE.E4M3.F32.PACK_AB_MERGE_C R8, RZ, R12, RZ ;  /* 0x0000000cff08723e */ /* 0x000fe400048070ff */
[----:B------:R-:W-:Y:S02]  /*26c50*/  PRMT R12, RZ, 0x7610, R12 ;  /* 0x00007610ff0c7816 */ /* 0x000fe4000000000c */
[----:B------:R-:W-:Y:S01]  /*26c60*/  IADD3.X R7, R9, UR9, R13, P4, !PT ;  /* 0x0000000909077c10 */ /* 0x000fe2000a7fe40d */
[----:B------:R0:W-:Y:S04]  /*26c70*/  @!P2 STG.E.U8 desc[UR20][R10.64+0x1], R8 ;  /* 0x000001080a00a986 */ /* 0x0001e8000c101114 */
[----:B------:R-:W3:Y:S01]  /*26c80*/  @!P3 LDG.E.U8 R12, desc[UR20][R6.64] ;  /* 0x00000014060cb981 */ /* 0x000ee2000c1e1100 */
[----:B0-----:R-:W0:Y:S01]  /*26c90*/  @!P3 LDC.64 R8, c[0x0][0x5c0] ;  /* 0x00017000ff08bb82 */ /* 0x001e220000000a00 */
[----:B------:R-:W-:Y:S01]  /*26ca0*/  IMAD.U32 R13, RZ, RZ, UR27 ;  /* 0x0000001bff0d7e24 */ /* 0x000fe2000f8e00ff */
[----:B------:R-:W-:-:S02]  /*26cb0*/  ISETP.LT.OR P2, PT, R28, 0x2, !P1 ;  /* 0x000000021c00780c */ /* 0x000fc40004f41670 */
[----:B---3--:R-:W-:Y:S01]  /*26cc0*/  LOP3.LUT R10, R12, 0xff, RZ, 0xc0, !PT ;  /* 0x000000ff0c0a7812 */ /* 0x008fe200078ec0ff */
[----:B------:R-:W-:-:S03]  /*26cd0*/  IMAD.U32 R12, RZ, RZ, UR28 ;  /* 0x0000001cff0c7e24 */ /* 0x000fc6000f8e00ff */
[----:B------:R-:W-:-:S05]  /*26ce0*/  F2FP.F16.E4M3.UNPACK_B R10, R10 ;  /* 0x0000000aff0a723e */ /* 0x000fca00020006ff */
[----:B------:R-:W-:Y:S01]  /*26cf0*/  HADD2.F32 R11, -RZ, R10.H0_H0 ;  /* 0x2000000aff0b7230 */ /* 0x000fe20000004100 */
[----:B------:R-:W-:-:S04]  /*26d00*/  @!P3 IADD3 R10, P4, P5, R12, UR26, R24 ;  /* 0x0000001a0c0abc10 */ /* 0x000fc8000fd9e018 */
[----:B------:R-:W-:Y:S01]  /*26d10*/  FMUL R11, R11, UR24 ;  /* 0x000000180b0b7c20 */ /* 0x000fe20008400000 */
[----:B------:R-:W-:Y:S02]  /*26d20*/  @!P3 IADD3.X R12, R13, UR25, R30, P4, P5 ;  /* 0x000000190d0cbc10 */ /* 0x000fe4000a7ea41e */
[----:B0-----:R-:W-:Y:S01]  /*26d30*/  @!P3 IADD3 R8, P4, R10, R8, RZ ;  /* 0x000000080a08b210 */ /* 0x001fe20007f9e0ff */
[----:B--2---:R-:W-:Y:S02]  /*26d40*/  FFMA R10, R37, UR23, R11 ;  /* 0x00000017250a7c23 */ /* 0x004fe4000800000b */
[----:B------:R-:W2:Y:S02]  /*26d50*/  LDL.LU R37, [R1+0x66c] ;  /* 0x00066c0001257983 */ /* 0x000ea40000300800 */
[----:B------:R-:W-:Y:S01]  /*26d60*/  @!P3 IMAD.X R9, R12, 0x1, R9, P4 ;  /* 0x000000010c09b824 */ /* 0x000fe200020e0609 */
[----:B------:R-:W-:Y:S01]  /*26d70*/  F2FP.SATFINITE.E4M3.F32.PACK_AB_MERGE_C R11, RZ, R10, RZ ;  /* 0x0000000aff0b723e */ /* 0x000fe200048070ff */
[----:B------:R-:W3:Y:S01]  /*26d80*/  LDL.LU R40, [R1+0x670] ;  /* 0x0006700001287983 */ /* 0x000ee20000300800 */
[----:B------:R-:W-:-:S03]  /*26d90*/  PRMT R10, RZ, 0x7610, R10 ;  /* 0x00007610ff0a7816 */ /* 0x000fc6000000000a */
[----:B------:R0:W-:Y:S04]  /*26da0*/  @!P3 STG.E.U8 desc[UR20][R8.64], R11 ;  /* 0x0000000b0800b986 */ /* 0x0001e8000c101114 */
[----:B------:R-:W4:Y:S01]  /*26db0*/  @!P2 LDG.E.U8 R10, desc[UR20][R6.64+0x1] ;  /* 0x00000114060aa981 */ /* 0x000f22000c1e1100 */
[----:B0-----:R-:W0:Y:S01]  /*26dc0*/  @!P2 LDC.64 R8, c[0x0][0x5c0] ;  /* 0x00017000ff08ab82 */ /* 0x001e220000000a00 */
[----:B------:R-:W-:Y:S01]  /*26dd0*/  IMAD.U32 R12, RZ, RZ, UR28 ;  /* 0x0000001cff0c7e24 */ /* 0x000fe2000f8e00ff */
[----:B------:R-:W-:Y:S02]  /*26de0*/  ISETP.LT.OR P3, PT, R28, 0x9, !P0 ;  /* 0x000000091c00780c */ /* 0x000fe40004761670 */
[----:B----4-:R-:W-:-:S04]  /*26df0*/  LOP3.LUT R10, R10, 0xff, RZ, 0xc0, !PT ;  /* 0x000000ff0a0a7812 */ /* 0x010fc800078ec0ff */
[----:B------:R-:W-:-:S05]  /*26e00*/  F2FP.F16.E4M3.UNPACK_B R10, R10 ;  /* 0x0000000aff0a723e */ /* 0x000fca00020006ff */
[----:B------:R-:W-:Y:S01]  /*26e10*/  HADD2.F32 R11, -RZ, R10.H0_H0 ;  /* 0x2000000aff0b7230 */ /* 0x000fe20000004100 */
[----:B------:R-:W-:-:S04]  /*26e20*/  @!P2 IADD3 R10, P4, P5, R12, UR26, R24 ;  /* 0x0000001a0c0aac10 */ /* 0x000fc8000fd9e018 */
[----:B------:R-:W-:Y:S01]  /*26e30*/  FMUL R11, R11, UR24 ;  /* 0x000000180b0b7c20 */ /* 0x000fe20008400000 */
[----:B------:R-:W-:Y:S02]  /*26e40*/  @!P2 IADD3.X R12, R13, UR25, R30, P4, P5 ;  /* 0x000000190d0cac10 */ /* 0x000fe4000a7ea41e */
[----:B0-----:R-:W-:Y:S01]  /*26e50*/  @!P2 IADD3 R8, P4, R10, R8, RZ ;  /* 0x000000080a08a210 */ /* 0x001fe20007f9e0ff */
[----:B------:R-:W-:-:S04]  /*26e60*/  FFMA R10, R41, UR23, R11 ;  /* 0x00000017290a7c23 */ /* 0x000fc8000800000b */
[----:B------:R-:W-:Y:S01]  /*26e70*/  @!P2 IMAD.X R9, R12, 0x1, R9, P4 ;  /* 0x000000010c09a824 */ /* 0x000fe200020e0609 */
[----:B------:R-:W-:Y:S02]  /*26e80*/  F2FP.SATFINITE.E4M3.F32.PACK_AB_MERGE_C R11, RZ, R10, RZ ;  /* 0x0000000aff0b723e */ /* 0x000fe400048070ff */
[----:B------:R-:W-:-:S03]  /*26e90*/  PRMT R10, RZ, 0x7610, R10 ;  /* 0x00007610ff0a7816 */ /* 0x000fc6000000000a */
[----:B------:R0:W-:Y:S04]  /*26ea0*/  @!P2 STG.E.U8 desc[UR20][R8.64+0x1], R11 ;  /* 0x0000010b0800a986 */ /* 0x0001e8000c101114 */
[----:B------:R-:W4:Y:S01]  /*26eb0*/  @!P3 LDG.E.U8 R10, desc[UR20][R4.64+0x8] ;  /* 0x00000814040ab981 */ /* 0x000f22000c1e1100 */
[----:B0-----:R-:W0:Y:S01]  /*26ec0*/  @!P3 LDC.64 R8, c[0x0][0x5c0] ;  /* 0x00017000ff08bb82 */ /* 0x001e220000000a00 */
[----:B------:R-:W-:Y:S02]  /*26ed0*/  ISETP.LT.OR P2, PT, R28, 0xa, !P0 ;  /* 0x0000000a1c00780c */ /* 0x000fe40004741670 */
[----:B0-----:R-:W-:-:S04]  /*26ee0*/  @!P3 IADD3 R8, P4, P5, R24, UR26, R8 ;  /* 0x0000001a1808bc10 */ /* 0x001fc8000fd9e008 */
[----:B------:R-:W-:Y:S02]  /*26ef0*/  @!P3 IADD3.X R9, R30, UR25, R9, P4, P5 ;  /* 0x000000191e09bc10 */ /* 0x000fe4000a7ea409 */
[----:B----4-:R-:W-:-:S04]  /*26f00*/  LOP3.LUT R10, R10, 0xff, RZ, 0xc0, !PT ;  /* 0x000000ff0a0a7812 */ /* 0x010fc800078ec0ff */
[----:B------:R-:W-:-:S05]  /*26f10*/  F2FP.F16.E4M3.UNPACK_B R10, R10 ;  /* 0x0000000aff0a723e */ /* 0x000fca00020006ff */
[----:B------:R-:W-:-:S05]  /*26f20*/  HADD2.F32 R10, -RZ, R10.H0_H0 ;  /* 0x2000000aff0a7230 */ /* 0x000fca0000004100 */
[----:B------:R-:W-:-:S04]  /*26f30*/  FMUL R10, R10, UR24 ;  /* 0x000000180a0a7c20 */ /* 0x000fc80008400000 */
[----:B--2---:R-:W-:Y:S02]  /*26f40*/  FFMA R10, R37, UR23, R10 ;  /* 0x00000017250a7c23 */ /* 0x004fe4000800000a */
[----:B------:R-:W2:Y:S03]  /*26f50*/  LDL.LU R37, [R1+0x674] ;  /* 0x0006740001257983 */ /* 0x000ea60000300800 */
[----:B------:R-:W-:Y:S01]  /*26f60*/  F2FP.SATFINITE.E4M3.F32.PACK_AB_MERGE_C R11, RZ, R10, RZ ;  /* 0x0000000aff0b723e */ /* 0x000fe200048070ff */
[----:B------:R-:W-:Y:S01]  /*26f70*/  IMAD.U32 R12, RZ, RZ, UR28 ;  /* 0x0000001cff0c7e24 */ /* 0x000fe2000f8e00ff */
[----:B------:R-:W-:Y:S01]  /*26f80*/  PRMT R10, RZ, 0x7610, R10 ;  /* 0x00007610ff0a7816 */ /* 0x000fe2000000000a */
[----:B------:R-:W4:Y:S04]  /*26f90*/  LDL.LU R41, [R1+0x678] ;  /* 0x0006780001297983 */ /* 0x000f280000300800 */
[----:B------:R0:W-:Y:S04]  /*26fa0*/  @!P3 STG.E.U8 desc[UR20][R8.64+0x8], R11 ;  /* 0x0000080b0800b986 */ /* 0x0001e8000c101114 */
[----:B------:R-:W3:Y:S01]  /*26fb0*/  @!P2 LDG.E.U8 R10, desc[UR20][R4.64+0x9] ;  /* 0x00000914040aa981 */ /* 0x000ee2000c1e1100 */
[----:B0-----:R-:W0:Y:S01]  /*26fc0*/  @!P2 LDC.64 R8, c[0x0][0x5c0] ;  /* 0x00017000ff08ab82 */ /* 0x001e220000000a00 */
[----:B------:R-:W-:-:S02]  /*26fd0*/  ISETP.LT.OR P3, PT, R28, 0x9, !P1 ;  /* 0x000000091c00780c */ /* 0x000fc40004f61670 */
[----:B0-----:R-:W-:-:S04]  /*26fe0*/  @!P2 IADD3 R8, P4, P5, R24, UR26, R8 ;  /* 0x0000001a1808ac10 */ /* 0x001fc8000fd9e008 */
[----:B------:R-:W-:Y:S02]  /*26ff0*/  @!P2 IADD3.X R9, R30, UR25, R9, P4, P5 ;  /* 0x000000191e09ac10 */ /* 0x000fe4000a7ea409 */
        /* <DEDUP_REMOVED lines=9> */
[----:B0-----:R-:W0:Y:S01]  /*27090*/  @!P3 LDC.64 R8, c[0x0][0x5c0] ;  /* 0x00017000ff08bb82 */ /* 0x001e220000000a00 */
[----:B------:R-:W-:Y:S02]  /*270a0*/  ISETP.LT.OR P2, PT, R28, 0xa, !P1 ;  /* 0x0000000a1c00780c */ /* 0x000fe40004f41670 */
[----:B---3--:R-:W-:-:S04]  /*270b0*/  LOP3.LUT R10, R10, 0xff, RZ, 0xc0, !PT ;  /* 0x000000ff0a0a7812 */ /* 0x008fc800078ec0ff */
        /* <DEDUP_REMOVED lines=1734> */
[----:B0-----:R-:W0:Y:S01]  /*2dd20*/  @!P3 LDC.64 R8, c[0x0][0x5c0] ;  /* 0x00017000ff08bb82 */ /* 0x001e220000000a00 */
[----:B------:R-:W-:Y:S02]  /*2dd30*/  ISETP.LT.OR P2, PT, R28, 0xea, !P1 ;  /* 0x000000ea1c00780c */ /* 0x000fe40004f41670 */
[----:B--2---:R-:W-:-:S04]  /*2dd40*/  LOP3.LUT R10, R10, 0xff, RZ, 0xc0, !PT ;  /* 0x000000ff0a0a7812 */ /* 0x004fc800078ec0ff */
[----:B------:R-:W-:-:S05]  /*2dd50*/  F2FP.F16.E4M3.UNPACK_B R10, R10 ;  /* 0x0000000aff0a723e */ /* 0x000fca00020006ff */
[----:B------:R-:W-:Y:S01]  /*2dd60*/  HADD2.F32 R11, -RZ, R10.H0_H0 ;  /* 0x2000000aff0b7230 */ /* 0x000fe20000004100 */
[----:B------:R-:W-:-:S04]  /*2dd70*/  @!P3 IADD3 R10, P4, P5, R12, UR26, R24 ;  /* 0x0000001a0c0abc10 */ /* 0x000fc8000fd9e018 */
[----:B------:R-:W-:Y:S01]  /*2dd80*/  FMUL R11, R11, UR24 ;  /* 0x000000180b0b7c20 */ /* 0x000fe20008400000 */
[----:B------:R-:W-:Y:S02]  /*2dd90*/  @!P3 IADD3.X R12, R13, UR25, R30, P4, P5 ;  /* 0x000000190d0cbc10 */ /* 0x000fe4000a7ea41e */
[----:B0-----:R-:W-:Y:S01]  /*2dda0*/  @!P3 IADD3 R8, P4, R10, R8, RZ ;  /* 0x000000080a08b210 */ /* 0x001fe20007f9e0ff */
[----:B------:R-:W-:Y:S02]  /*2ddb0*/  FFMA R10, R37, UR23, R11 ;  /* 0x00000017250a7c23 */ /* 0x000fe4000800000b */
[----:B------:R-:W2:Y:S02]  /*2ddc0*/  LDL.LU R37, [R1+0x840] ;  /* 0x0008400001257983 */ /* 0x000ea40000300800 */
[----:B------:R-:W-:Y:S01]  /*2ddd0*/  @!P3 IMAD.X R9, R12, 0x1, R9, P4 ;  /* 0x000000010c09b824 */ /* 0x000fe200020e0609 */
[----:B------:R-:W-:Y:S02]  /*2dde0*/  F2FP.SATFINITE.E4M3.F32.PACK_AB_MERGE_C R11, RZ, R10, RZ ;  /* 0x0000000aff0b723e */ /* 0x000fe400048070ff */
        /* <DEDUP_REMOVED lines=27> */
[----:B---3--:R-:W-:Y:S02]  /*2dfa0*/  FFMA R10, R40, UR23, R10 ;  /* 0x00000017280a7c23 */ /* 0x008fe4000800000a */
[----:B------:R-:W3:Y:S03]  /*2dfb0*/  LDL.LU R40, [R1+0x844] ;  /* 0x0008440001287983 */ /* 0x000ee60000300800 */
        /* <DEDUP_REMOVED lines=12> */
[----:B--2---:R-:W-:Y:S01]  /*2e080*/  FFMA R10, R37, UR23, R10 ;  /* 0x00000017250a7c23 */ /* 0x004fe2000800000a */
[----:B------:R-:W-:Y:S01]  /*2e090*/  IMAD.U32 R12, RZ, RZ, UR28 ;  /* 0x0000001cff0c7e24 */ /* 0x000fe2000f8e00ff */
[----:B------:R-:W2:Y:S03]  /*2e0a0*/  LDL.LU R37, [R1+0x848] ;  /* 0x0008480001257983 */ /* 0x000ea60000300800 */
[----:B------:R-:W-:Y:S01]  /*2e0b0*/  F2FP.SATFINITE.E4M3.F32.PACK_AB_MERGE_C R11, RZ, R10, RZ ;  /* 0x0000000aff0b723e */ /* 0x000fe200048070ff */
[----:B------:R-:W4:Y:S01]  /*2e0c0*/  LDL.LU R41, [R1+0x84c] ;  /* 0x00084c0001297983 */ /* 0x000f220000300800 */
        /* <DEDUP_REMOVED lines=12> */
[----:B------:R-:W-:Y:S02]  /*2e190*/  FFMA R10, R40, UR23, R11 ;  /* 0x00000017280a7c23 */ /* 0x000fe4000800000b */
[----:B------:R-:W3:Y:S02]  /*2e1a0*/  LDL.LU R40, [R1+0x850] ;  /* 0x0008500001287983 */ /* 0x000ee40000300800 */
[----:B------:R-:W-:Y:S01]  /*2e1b0*/  @!P3 IMAD.X R9, R12, 0x1, R9, P4 ;  /* 0x000000010c09b824 */ /* 0x000fe200020e0609 */
[----:B------:R-:W-:Y:S02]  /*2e1c0*/  F2FP.SATFINITE.E4M3.F32.PACK_AB_MERGE_C R11, RZ, R10, RZ ;  /* 0x0000000aff0b723e */ /* 0x000fe400048070ff */
[----:B------:R-:W-:-:S03]  /*2e1d0*/  PRMT R10, RZ, 0x7610, R10 ;  /* 0x00007610ff0a7816 */ /* 0x000fc6000000000a */
[----:B------:R0:W-:Y:S04]  /*2e1e0*/  @!P3 STG.E.U8 desc[UR20][R8.64+0xf0], R11 ;  /* 0x0000f00b0800b986 */ /* 0x0001e8000c101114 */
[----:B------:R-:W2:Y:S01]  /*2e1f0*/  @!P2 LDG.E.U8 R10, desc[UR20][R6.64+0xf1] ;  /* 0x0000f114060aa981 */ /* 0x000ea2000c1e1100 */
[----:B0-----:R-:W0:Y:S01]  /*2e200*/  @!P2 LDC.64 R8, c[0x0][0x5c0] ;  /* 0x00017000ff08ab82 */ /* 0x001e220000000a00 */
[----:B------:R-:W-:Y:S01]  /*2e210*/  IMAD.U32 R12, RZ, RZ, UR28 ;  /* 0x0000001cff0c7e24 */ /* 0x000fe2000f8e00ff */
        /* <DEDUP_REMOVED lines=8> */
[----:B------:R-:W-:Y:S01]  /*2e2a0*/  FFMA R10, R37, UR23, R11 ;  /* 0x00000017250a7c23 */ /* 0x000fe2000800000b */
[----:B------:R-:W-:Y:S01]  /*2e2b0*/  ISETP.LT.OR P0, PT, R28, 0xfa, !P0 ;  /* 0x000000fa1c00780c */ /* 0x000fe20004701670 */
[----:B------:R-:W2:Y:S02]  /*2e2c0*/  LDL.LU R37, [R1+0x854] ;  /* 0x0008540001257983 */ /* 0x000ea40000300800 */
[----:B------:R-:W-:Y:S01]  /*2e2d0*/  @!P2 IMAD.X R9, R12, 0x1, R9, P4 ;  /* 0x000000010c09a824 */ /* 0x000fe200020e0609 */
[----:B------:R-:W-:Y:S02]  /*2e2e0*/  F2FP.SATFINITE.E4M3.F32.PACK_AB_MERGE_C R11, RZ, R10, RZ ;  /* 0x0000000aff0b723e */ /* 0x000fe400048070ff */
[----:B------:R-:W-:-:S03]  /*2e2f0*/  PRMT R10, RZ, 0x7610, R10 ;  /* 0x00007610ff0a7816 */ /* 0x000fc6000000000a */
[----:B------:R0:W-:Y:S04]  /*2e300*/  @!P2 STG.E.U8 desc[UR20][R8.64+0xf1], R11 ;  /* 0x0000f10b0800a986 */ /* 0x0001e8000c101114 */
[----:B------:R-:W4:Y:S01]  /*2e310*/  @!P3 LDG.E.U8 R10, desc[UR20][R4.64+0xf8] ;  /* 0x0000f814040ab981 */ /* 0x000f22000c1e1100 */
[----:B0-----:R-:W0:Y:S02]  /*2e320*/  @!P3 LDC.64 R8, c[0x0][0x5c0] ;  /* 0x00017000ff08bb82 */ /* 0x001e240000000a00 */
[----:B0-----:R-:W-:-:S04]  /*2e330*/  @!P3 IADD3 R8, P2, P4, R24, UR26, R8 ;  /* 0x0000001a1808bc10 */ /* 0x001fc8000fc5e008 */
[----:B------:R-:W-:Y:S02]  /*2e340*/  @!P3 IADD3.X R9, R30, UR25, R9, P2, P4 ;  /* 0x000000191e09bc10 */ /* 0x000fe400097e8409 */
[----:B----4-:R-:W-:-:S04]  /*2e350*/  LOP3.LUT R10, R10, 0xff, RZ, 0xc0, !PT ;  /* 0x000000ff0a0a7812 */ /* 0x010fc800078ec0ff */
[----:B------:R-:W-:-:S05]  /*2e360*/  F2FP.F16.E4M3.UNPACK_B R10, R10 ;  /* 0x0000000aff0a723e */ /* 0x000fca00020006ff */
[----:B------:R-:W-:-:S05]  /*2e370*/  HADD2.F32 R10, -RZ, R10.H0_H0 ;  /* 0x2000000aff0a7230 */ /* 0x000fca0000004100 */
[----:B------:R-:W-:-:S04]  /*2e380*/  FMUL R10, R10, UR24 ;  /* 0x000000180a0a7c20 */ /* 0x000fc80008400000 */
[----:B------:R-:W-:-:S05]  /*2e390*/  FFMA R10, R41, UR23, R10 ;  /* 0x00000017290a7c23 */ /* 0x000fca000800000a */
[----:B------:R-:W-:Y:S02]  /*2e3a0*/  F2FP.SATFINITE.E4M3.F32.PACK_AB_MERGE_C R11, RZ, R10, RZ ;  /* 0x0000000aff0b723e */ /* 0x000fe400048070ff */
[----:B------:R-:W-:-:S03]  /*2e3b0*/  PRMT R10, RZ, 0x7610, R10 ;  /* 0x00007610ff0a7816 */ /* 0x000fc6000000000a */
[----:B------:R0:W-:Y:S04]  /*2e3c0*/  @!P3 STG.E.U8 desc[UR20][R8.64+0xf8], R11 ;  /* 0x0000f80b0800b986 */ /* 0x0001e8000c101114 */
[----:B------:R1:W0:Y:S02]  /*2e3d0*/  @!P0 LDG.E.U8 R10, desc[UR20][R4.64+0xf9] ;  /* 0x0000f914040a8981 */ /* 0x000224000c1e1100 */
[----:B-1----:R-:W1:Y:S01]  /*2e3e0*/  @!P0 LDC.64 R4, c[0x0][0x5c0] ;  /* 0x00017000ff048b82 */ /* 0x002e620000000a00 */
[----:B------:R-:W-:Y:S02]  /*2e3f0*/  ISETP.LT.OR P2, PT, R28, 0xf9, !P1 ;  /* 0x000000f91c00780c */ /* 0x000fe40004f41670 */
[----:B-1----:R-:W-:-:S04]  /*2e400*/  @!P0 IADD3 R4, P3, P4, R24, UR26, R4 ;  /* 0x0000001a18048c10 */ /* 0x002fc8000fc7e004 */
[----:B------:R-:W-:Y:S02]  /*2e410*/  @!P0 IADD3.X R5, R30, UR25, R5, P3, P4 ;  /* 0x000000191e058c10 */ /* 0x000fe40009fe8405 */
[----:B0-----:R-:W-:-:S04]  /*2e420*/  LOP3.LUT R8, R10, 0xff, RZ, 0xc0, !PT ;  /* 0x000000ff0a087812 */ /* 0x001fc800078ec0ff */
[----:B------:R-:W-:-:S05]  /*2e430*/  F2FP.F16.E4M3.UNPACK_B R8, R8 ;  /* 0x00000008ff08723e */ /* 0x000fca00020006ff */
[----:B------:R-:W-:-:S05]  /*2e440*/  HADD2.F32 R8, -RZ, R8.H0_H0 ;  /* 0x20000008ff087230 */ /* 0x000fca0000004100 */
[----:B------:R-:W-:-:S04]  /*2e450*/  FMUL R8, R8, UR24 ;  /* 0x0000001808087c20 */ /* 0x000fc80008400000 */
[----:B---3--:R-:W-:Y:S01]  /*2e460*/  FFMA R8, R40, UR23, R8 ;  /* 0x0000001728087c23 */ /* 0x008fe20008000008 */
[----:B------:R-:W-:Y:S01]  /*2e470*/  IMAD.U32 R10, RZ, RZ, UR28 ;  /* 0x0000001cff0a7e24 */ /* 0x000fe2000f8e00ff */
[----:B------:R-:W-:Y:S01]  /*2e480*/  ISETP.LT.OR P1, PT, R28, 0xfa, !P1 ;  /* 0x000000fa1c00780c */ /* 0x000fe20004f21670 */
[----:B------:R-:W3:Y:S02]  /*2e490*/  LDL.LU R40, [R1+0x858] ;  /* 0x0008580001287983 */ /* 0x000ee40000300800 */
[----:B------:R-:W-:Y:S02]  /*2e4a0*/  F2FP.SATFINITE.E4M3.F32.PACK_AB_MERGE_C R9, RZ, R8, RZ ;  /* 0x00000008ff09723e */ /* 0x000fe400048070ff */
[----:B------:R-:W-:-:S03]  /*2e4b0*/  PRMT R8, RZ, 0x7610, R8 ;  /* 0x00007610ff087816 */ /* 0x000fc60000000008 */
[----:B------:R0:W-:Y:S04]  /*2e4c0*/  @!P0 STG.E.U8 desc[UR20][R4.64+0xf9], R9 ;  /* 0x0000f90904008986 */ /* 0x0001e8000c101114 */
[----:B------:R-:W4:Y:S01]  /*2e4d0*/  @!P2 LDG.E.U8 R8, desc[UR20][R6.64+0xf8] ;  /* 0x0000f8140608a981 */ /* 0x000f22000c1e1100 */
[----:B0-----:R-:W0:Y:S01]  /*2e4e0*/  @!P2 LDC.64 R4, c[0x0][0x5c0] ;  /* 0x00017000ff04ab82 */ /* 0x001e220000000a00 */
[----:B----4-:R-:W-:-:S04]  /*2e4f0*/  LOP3.LUT R8, R8, 0xff, RZ, 0xc0, !PT ;  /* 0x000000ff08087812 */ /* 0x010fc800078ec0ff */
[----:B------:R-:W-:-:S05]  /*2e500*/  F2FP.F16.E4M3.UNPACK_B R8, R8 ;  /* 0x00000008ff08723e */ /* 0x000fca00020006ff */
[----:B------:R-:W-:Y:S01]  /*2e510*/  HADD2.F32 R9, -RZ, R8.H0_H0 ;  /* 0x20000008ff097230 */ /* 0x000fe20000004100 */
[----:B------:R-:W-:Y:S01]  /*2e520*/  @!P2 IADD3 R8, P0, P3, R10, UR26, R24 ;  /* 0x0000001a0a08ac10 */ /* 0x000fe2000fb1e018 */
[----:B------:R-:W-:-:S03]  /*2e530*/  IMAD.U32 R10, RZ, RZ, UR27 ;  /* 0x0000001bff0a7e24 */ /* 0x000fc6000f8e00ff */
[----:B------:R-:W-:Y:S01]  /*2e540*/  FMUL R9, R9, UR24 ;  /* 0x0000001809097c20 */ /* 0x000fe20008400000 */
[----:B0-----:R-:W-:Y:S02]  /*2e550*/  @!P2 IADD3 R4, P4, R8, R4, RZ ;  /* 0x000000040804a210 */ /* 0x001fe40007f9e0ff */
[----:B------:R-:W-:Y:S01]  /*2e560*/  @!P2 IADD3.X R8, R10, UR25, R30, P0, P3 ;  /* 0x000000190a08ac10 */ /* 0x000fe200087e641e */
[----:B--2---:R-:W-:Y:S01]  /*2e570*/  FFMA R9, R37, UR23, R9 ;  /* 0x0000001725097c23 */ /* 0x004fe20008000009 */
[----:B------:R-:W-:Y:S01]  /*2e580*/  IMAD.U32 R12, RZ, RZ, UR27 ;  /* 0x0000001bff0c7e24 */ /* 0x000fe2000f8e00ff */
[----:B------:R-:W2:Y:S02]  /*2e590*/  LDL.LU R37, [R1+0x85c] ;  /* 0x00085c0001257983 */ /* 0x000ea40000300800 */
[----:B------:R-:W-:Y:S01]  /*2e5a0*/  @!P2 IMAD.X R5, R8, 0x1, R5, P4 ;  /* 0x000000010805a824 */ /* 0x000fe200020e0605 */
[----:B------:R-:W-:Y:S02]  /*2e5b0*/  F2FP.SATFINITE.E4M3.F32.PACK_AB_MERGE_C R9, RZ, R9, RZ ;  /* 0x00000009ff09723e */ /* 0x000fe400048070ff */
[----:B------:R-:W-:-:S03]  /*2e5c0*/  PRMT R8, RZ, 0x7610, R8 ;  /* 0x00007610ff087816 */ /* 0x000fc60000000008 */
[----:B------:R0:W-:Y:S04]  /*2e5d0*/  @!P2 STG.E.U8 desc[UR20][R4.64+0xf8], R9 ;  /* 0x0000f8090400a986 */ /* 0x0001e8000c101114 */
[----:B------:R1:W4:Y:S02]  /*2e5e0*/  @!P1 LDG.E.U8 R8, desc[UR20][R6.64+0xf9] ;  /* 0x0000f91406089981 */ /* 0x000324000c1e1100 */
[----:B-1----:R-:W1:Y:S01]  /*2e5f0*/  @!P1 LDC.64 R6, c[0x0][0x5c0] ;  /* 0x00017000ff069b82 */ /* 0x002e620000000a00 */
[----:B0-----:R-:W-:-:S05]  /*2e600*/  IMAD.U32 R9, RZ, RZ, UR28 ;  /* 0x0000001cff097e24 */ /* 0x001fca000f8e00ff */
[----:B------:R-:W-:-:S04]  /*2e610*/  @!P1 IADD3 R9, P4, P5, R9, UR26, R24 ;  /* 0x0000001a09099c10 */ /* 0x000fc8000fd9e018 */
[----:B-1----:R-:W-:Y:S02]  /*2e620*/  @!P1 IADD3 R6, P3, R9, R6, RZ ;  /* 0x0000000609069210 */ /* 0x002fe40007f7e0ff */
[----:B------:R-:W-:-:S05]  /*2e630*/  @!P1 IADD3.X R9, R12, UR25, R30, P4, P5 ;  /* 0x000000190c099c10 */ /* 0x000fca000a7ea41e */
[----:B------:R-:W-:Y:S01]  /*2e640*/  @!P1 IMAD.X R7, R9, 0x1, R7, P3 ;  /* 0x0000000109079824 */ /* 0x000fe200018e0607 */
[----:B----4-:R-:W-:-:S04]  /*2e650*/  LOP3.LUT R4, R8, 0xff, RZ, 0xc0, !PT ;  /* 0x000000ff08047812 */ /* 0x010fc800078ec0ff */
[----:B------:R-:W-:Y:S02]  /*2e660*/  F2FP.F16.E4M3.UNPACK_B R4, R4 ;  /* 0x00000004ff04723e */ /* 0x000fe400020006ff */
[----:B------:R-:W-:-:S03]  /*2e670*/  IADD3 R8, P0, R36, 0x100, RZ ;  /* 0x0000010024087810 */ /* 0x000fc60007f1e0ff */
[----:B------:R-:W-:Y:S02]  /*2e680*/  HADD2.F32 R4, -RZ, R4.H0_H0 ;  /* 0x20000004ff047230 */ /* 0x000fe40000004100 */
[----:B------:R-:W-:-:S03]  /*2e690*/  IMAD.X R11, RZ, RZ, R39, P0 ;  /* 0x000000ffff0b7224 */ /* 0x000fc600000e0627 */
[----:B------:R-:W-:Y:S01]  /*2e6a0*/  FMUL R4, R4, UR24 ;  /* 0x0000001804047c20 */ /* 0x000fe20008400000 */
[----:B------:R-:W-:Y:S01]  /*2e6b0*/  ISETP.GE.AND P0, PT, R29, 0x101, PT ;  /* 0x000001011d00780c */ /* 0x000fe20003f06270 */
[----:B------:R-:W-:Y:S02]  /*2e6c0*/  IMAD R11, R11, UR6, RZ ;  /* 0x000000060b0b7c24 */ /* 0x000fe4000f8e02ff */
[----:B---3--:R-:W-:Y:S01]  /*2e6d0*/  FFMA R10, R40, UR23, R4 ;  /* 0x00000017280a7c23 */ /* 0x008fe20008000004 */
[----:B------:R-:W-:Y:S01]  /*2e6e0*/  IMAD.WIDE.U32 R4, R8, UR6, R34 ;  /* 0x0000000608047c25 */ /* 0x000fe2000f8e0022 */
[----:B------:R-:W-:Y:S01]  /*2e6f0*/  ISETP.LT.OR P2, PT, R28, 0x1, !P0 ;  /* 0x000000011c00780c */ /* 0x000fe20004741670 */
[----:B------:R-:W3:Y:S02]  /*2e700*/  LDL.LU R40, [R1+0x860] ;  /* 0x0008600001287983 */ /* 0x000ee40000300800 */
[----:B------:R-:W-:Y:S01]  /*2e710*/  IMAD R8, R8, UR7, R11 ;  /* 0x0000000708087c24 */ /* 0x000fe2000f8e020b */
[----:B------:R-:W-:-:S02]  /*2e720*/  IADD3 R4, P4, R4, UR8, RZ ;  /* 0x0000000804047c10 */ /* 0x000fc4000ff9e0ff */
[----:B------:R-:W-:Y:S02]  /*2e730*/  F2FP.SATFINITE.E4M3.F32.PACK_AB_MERGE_C R10, RZ, R10, RZ ;  /* 0x0000000aff0a723e */ /* 0x000fe400048070ff */
[--C-:B------:R-:W-:Y:S02]  /*2e740*/  IADD3.X R5, R5, UR9, R8.reuse, P4, !PT ;  /* 0x0000000905057c10 */ /* 0x100fe4000a7fe408 */
[----:B------:R-:W-:Y:S01]  /*2e750*/  PRMT R8, RZ, 0x7610, R8 ;  /* 0x00007610ff087816 */ /* 0x000fe20000000008 */
[----:B------:R0:W-:Y:S05]  /*2e760*/  @!P1 STG.E.U8 desc[UR20][R6.64+0xf9], R10 ;  /* 0x0000f90a06009986 */ /* 0x0001ea000c101114 */
[----:B------:R-:W4:Y:S01]  /*2e770*/  @!P2 LDG.E.U8 R8, desc[UR20][R4.64] ;  /* 0x000000140408a981 */ /* 0x000f22000c1e1100 */
[----:B0-----:R-:W0:Y:S01]  /*2e780*/  @!P2 LDC.64 R6, c[0x0][0x5c0] ;  /* 0x00017000ff06ab82 */ /* 0x001e220000000a00 */
[----:B------:R-:W-:-:S02]  /*2e790*/  ISETP.LT.OR P3, PT, R28, 0x2, !P0 ;  /* 0x000000021c00780c */ /* 0x000fc40004761670 */
        /* <DEDUP_REMOVED lines=15> */
[----:B0-----:R-:W0:Y:S01]  /*2e890*/  @!P3 LDC.64 R6, c[0x0][0x5c0] ;  /* 0x00017000ff06bb82 */ /* 0x001e220000000a00 */
[----:B------:R-:W-:Y:S01]  /*2e8a0*/  ISETP.GE.AND P1, PT, R29, 0x109, PT ;  /* 0x000001091d00780c */ /* 0x000fe20003f26270 */
[----:B------:R-:W-:-:S03]  /*2e8b0*/  IMAD R13, R13, UR6, RZ ;  /* 0x000000060d0d7c24 */ /* 0x000fc6000f8e02ff */
[----:B------:R-:W-:Y:S01]  /*2e8c0*/  ISETP.LT.OR P2, PT, R28, 0x1, !P1 ;  /* 0x000000011c00780c */ /* 0x000fe20004f41670 */
[----:B------:R-:W-:Y:S01]  /*2e8d0*/  IMAD R13, R11, UR7, R13 ;  /* 0x000000070b0d7c24 */ /* 0x000fe2000f8e020d */
        /* <DEDUP_REMOVED lines=515> */
[----:B------:R-:W-:Y:S01]  /*30910*/  F2FP.F16.E4M3.UNPACK_B R11, R11 ;  /* 0x0000000bff0b723e */ /* 0x000fe200020006ff */
[----:B------:R-:W-:-:S04]  /*30920*/  IMAD.U32 R10, RZ, RZ, UR28 ;  /* 0x0000001cff0a7e24 */ /* 0x000fc8000f8e00ff */
[----:B------:R-:W-:Y:S01]  /*30930*/  HADD2.F32 R11, -RZ, R11.H0_H0 ;  /* 0x2000000bff0b7230 */ /* 0x000fe20000004100 */
[----:B------:R-:W-:-:S04]  /*30940*/  @!P2 IADD3 R10, P4, P5, R10, UR15, R24 ;  /* 0x0000000f0a0aac10 */ /* 0x000fc8000fd9e018 */
[----:B------:R-:W-:Y:S01]  /*30950*/  FMUL R11, R11, UR24 ;  /* 0x000000180b0b7c20 */ /* 0x000fe20008400000 */
[----:B------:R-:W-:Y:S02]  /*30960*/  @!P2 IADD3.X R12, R12, UR14, R30, P4, P5 ;  /* 0x0000000e0c0cac10 */ /* 0x000fe4000a7ea41e */
[----:B0-----:R-:W-:Y:S01]  /*30970*/  @!P2 IADD3 R8, P4, R10, R8, RZ ;  /* 0x000000080a08a210 */ /* 0x001fe20007f9e0ff */
[----:B--2---:R-:W-:Y:S01]  /*30980*/  FFMA R11, R37, UR23, R11 ;  /* 0x00000017250b7c23 */ /* 0x004fe2000800000b */
[----:B------:R-:W-:Y:S01]  /*30990*/  PRMT R10, RZ, 0x7610, R10 ;  /* 0x00007610ff0a7816 */ /* 0x000fe2000000000a */
[----:B------:R-:W2:Y:S02]  /*309a0*/  LDL.LU R37, [R1+0x8ec] ;  /* 0x0008ec0001257983 */ /* 0x000ea40000300800 */
[----:B------:R-:W-:Y:S01]  /*309b0*/  @!P2 IMAD.X R9, R12, 0x1, R9, P4 ;  /* 0x000000010c09a824 */ /* 0x000fe200020e0609 */
[----:B------:R-:W-:Y:S01]  /*309c0*/  F2FP.SATFINITE.E4M3.F32.PACK_AB_MERGE_C R11, RZ, R11, RZ ;  /* 0x0000000bff0b723e */ /* 0x000fe200048070ff */
[----:B------:R-:W3:Y:S04]  /*309d0*/  LDL.LU R40, [R1+0x8f0] ;  /* 0x0008f00001287983 */ /* 0x000ee80000300800 */
[----:B------:R0:W-:Y:S04]  /*309e0*/  @!P2 STG.E.U8 desc[UR20][R8.64+0x40], R11 ;  /* 0x0000400b0800a986 */ /* 0x0001e8000c101114 */
[----:B------:R-:W4:Y:S01]  /*309f0*/  @!P3 LDG.E.U8 R10, desc[UR20][R6.64+0x41] ;  /* 0x00004114060ab981 */ /* 0x000f22000c1e1100 */
[----:B0-----:R-:W0:Y:S01]  /*30a00*/  @!P3 LDC.64 R8, c[0x0][0x5c0] ;  /* 0x00017000ff08bb82 */ /* 0x001e220000000a00 */
[----:B------:R-:W-:Y:S01]  /*30a10*/  IMAD.U32 R11, RZ, RZ, UR28 ;  /* 0x0000001cff0b7e24 */ /* 0x000fe2000f8e00ff */
[----:B------:R-:W-:-:S04]  /*30a20*/  ISETP.LT.OR P2, PT, R28, 0x49, !P0 ;  /* 0x000000491c00780c */ /* 0x000fc80004741670 */
[----:B------:R-:W-:Y:S02]  /*30a30*/  @!P3 IADD3 R11, P4, P5, R11, UR15, R24 ;  /* 0x0000000f0b0bbc10 */ /* 0x000fe4000fd9e018 */
[----:B----4-:R-:W-:-:S04]  /*30a40*/  LOP3.LUT R12, R10, 0xff, RZ, 0xc0, !PT ;  /* 0x000000ff0a0c7812 */ /* 0x010fc800078ec0ff */
[----:B------:R-:W-:Y:S01]  /*30a50*/  F2FP.F16.E4M3.UNPACK_B R12, R12 ;  /* 0x0000000cff0c723e */ /* 0x000fe200020006ff */
[----:B------:R-:W-:-:S04]  /*30a60*/  IMAD.U32 R10, RZ, RZ, UR27 ;  /* 0x0000001bff0a7e24 */ /* 0x000fc8000f8e00ff */
[----:B------:R-:W-:Y:S01]  /*30a70*/  HADD2.F32 R12, -RZ, R12.H0_H0 ;  /* 0x2000000cff0c7230 */ /* 0x000fe20000004100 */
[----:B------:R-:W-:-:S04]  /*30a80*/  @!P3 IADD3.X R10, R10, UR14, R30, P4, P5 ;  /* 0x0000000e0a0abc10 */ /* 0x000fc8000a7ea41e */
[----:B------:R-:W-:Y:S01]  /*30a90*/  FMUL R12, R12, UR24 ;  /* 0x000000180c0c7c20 */ /* 0x000fe20008400000 */
[----:B0-----:R-:W-:-:S03]  /*30aa0*/  @!P3 IADD3 R8, P4, R11, R8, RZ ;  /* 0x000000080b08b210 */ /* 0x001fc60007f9e0ff */
[----:B------:R-:W-:Y:S02]  /*30ab0*/  FFMA R12, R41, UR23, R12 ;  /* 0x00000017290c7c23 */ /* 0x000fe4000800000c */
[----:B------:R-:W-:Y:S01]  /*30ac0*/  @!P3 IMAD.X R9, R10, 0x1, R9, P4 ;  /* 0x000000010a09b824 */ /* 0x000fe200020e0609 */
[----:B------:R-:W-:Y:S02]  /*30ad0*/  PRMT R10, RZ, 0x7610, R10 ;  /* 0x00007610ff0a7816 */ /* 0x000fe4000000000a */
[----:B------:R-:W-:-:S05]  /*30ae0*/  F2FP.SATFINITE.E4M3.F32.PACK_AB_MERGE_C R12, RZ, R12, RZ ;  /* 0x0000000cff0c723e */ /* 0x000fca00048070ff */
        /* <DEDUP_REMOVED lines=32> */
[----:B------:R-:W-:Y:S01]  /*30cf0*/  IMAD.U32 R11, RZ, RZ, UR27 ;  /* 0x0000001bff0b7e24 */ /* 0x000fe2000f8e00ff */
[----:B------:R-:W-:Y:S02]  /*30d00*/  @!P2 IADD3 R12, P4, P5, R12, UR15, R24 ;  /* 0x0000000f0c0cac10 */ /* 0x000fe4000fd9e018 */
[----:B------:R-:W-:Y:S02]  /*30d10*/  ISETP.LT.OR P3, PT, R28, 0x4a, !P1 ;  /* 0x0000004a1c00780c */ /* 0x000fe40004f61670 */
[----:B------:R-:W-:-:S02]  /*30d20*/  @!P2 IADD3.X R11, R11, UR14, R30, P4, P5 ;  /* 0x0000000e0b0bac10 */ /* 0x000fc4000a7ea41e */
[----:B0-----:R-:W-:-:S05]  /*30d30*/  @!P2 IADD3 R8, P4, R12, R8, RZ ;  /* 0x000000080c08a210 */ /* 0x001fca0007f9e0ff */
[----:B------:R-:W-:Y:S01]  /*30d40*/  @!P2 IMAD.X R9, R11, 0x1, R9, P4 ;  /* 0x000000010b09a824 */ /* 0x000fe200020e0609 */
[----:B---3--:R-:W-:-:S04]  /*30d50*/  LOP3.LUT R10, R10, 0xff, RZ, 0xc0, !PT ;  /* 0x000000ff0a0a7812 */ /* 0x008fc800078ec0ff */
[----:B------:R-:W-:-:S05]  /*30d60*/  F2FP.F16.E4M3.UNPACK_B R10, R10 ;  /* 0x0000000aff0a723e */ /* 0x000fca00020006ff */
[----:B------:R-:W-:-:S05]  /*30d70*/  HADD2.F32 R10, -RZ, R10.H0_H0 ;  /* 0x2000000aff0a7230 */ /* 0x000fca0000004100 */
[----:B------:R-:W-:-:S04]  /*30d80*/  FMUL R10, R10, UR24 ;  /* 0x000000180a0a7c20 */ /* 0x000fc80008400000 */
[----:B--2---:R-:W-:Y:S01]  /*30d90*/  FFMA R10, R37, UR23, R10 ;  /* 0x00000017250a7c23 */ /* 0x004fe2000800000a */
[----:B------:R-:W-:Y:S01]  /*30da0*/  IMAD.U32 R12, RZ, RZ, UR28 ;  /* 0x0000001cff0c7e24 */ /* 0x000fe2000f8e00ff */
[----:B------:R-:W2:Y:S03]  /*30db0*/  LDL.LU R37, [R1+0x8fc] ;  /* 0x0008fc0001257983 */ /* 0x000ea60000300800 */
[----:B------:R-:W-:Y:S01]  /*30dc0*/  F2FP.SATFINITE.E4M3.F32.PACK_AB_MERGE_C R11, RZ, R10, RZ ;  /* 0x0000000aff0b723e */ /* 0x000fe200048070ff */
[----:B------:R-:W3:Y:S01]  /*30dd0*/  LDL.LU R40, [R1+0x900] ;  /* 0x0009000001287983 */ /* 0x000ee20000300800 */
[----:B------:R-:W-:-:S03]  /*30de0*/  PRMT R10, RZ, 0x7610, R10 ;  /* 0x00007610ff0a7816 */ /* 0x000fc6000000000a */
[----:B------:R0:W-:Y:S04]  /*30df0*/  @!P2 STG.E.U8 desc[UR20][R8.64+0x48], R11 ;  /* 0x0000480b0800a986 */ /* 0x0001e8000c101114 */
[----:B------:R-:W4:Y:S01]  /*30e00*/  @!P3 LDG.E.U8 R10, desc[UR20][R6.64+0x49] ;  /* 0x00004914060ab981 */ /* 0x000f22000c1e1100 */
[----:B0-----:R-:W0:Y:S01]  /*30e10*/  @!P3 LDC.64 R8, c[0x0][0x5c0] ;  /* 0x00017000ff08bb82 */ /* 0x001e220000000a00 */
[----:B------:R-:W-:Y:S01]  /*30e20*/  IMAD.U32 R11, RZ, RZ, UR27 ;  /* 0x0000001bff0b7e24 */ /* 0x000fe2000f8e00ff */
[----:B------:R-:W-:Y:S02]  /*30e30*/  @!P3 IADD3 R12, P4, P5, R12, UR15, R24 ;  /* 0x0000000f0c0cbc10 */ /* 0x000fe4000fd9e018 */
[----:B------:R-:W-:Y:S02]  /*30e40*/  ISETP.LT.OR P2, PT, R28, 0x51, !P0 ;  /* 0x000000511c00780c */ /* 0x000fe40004741670 */
[----:B------:R-:W-:-:S02]  /*30e50*/  @!P3 IADD3.X R11, R11, UR14, R30, P4, P5 ;  /* 0x0000000e0b0bbc10 */ /* 0x000fc4000a7ea41e */
[----:B0-----:R-:W-:-:S05]  /*30e60*/  @!P3 IADD3 R8, P4, R12, R8, RZ ;  /* 0x000000080c08b210 */ /* 0x001fca0007f9e0ff */
[----:B------:R-:W-:Y:S01]  /*30e70*/  @!P3 IMAD.X R9, R11, 0x1, R9, P4 ;  /* 0x000000010b09b824 */ /* 0x000fe200020e0609 */
        /* <DEDUP_REMOVED lines=82> */
[----:B------:R-:W2:Y:S01]  /*313a0*/  LDL.LU R37, [R1+0x914] ;  /* 0x0009140001257983 */ /* 0x000ea20000300800 */
[----:B------:R-:W-:-:S03]  /*313b0*/  IMAD.U32 R12, RZ, RZ, UR28 ;  /* 0x0000001cff0c7e24 */ /* 0x000fc6000f8e00ff */
[----:B------:R-:W4:Y:S01]  /*313c0*/  LDL.LU R41, [R1+0x918] ;  /* 0x0009180001297983 */ /* 0x000f220000300800 */
[----:B------:R-:W-:Y:S02]  /*313d0*/  F2FP.SATFINITE.E4M3.F32.PACK_AB_MERGE_C R11, RZ, R10, RZ ;  /* 0x0000000aff0b723e */ /* 0x000fe400048070ff */
[----:B------:R-:W-:-:S03]  /*313e0*/  PRMT R10, RZ, 0x7610, R10 ;  /* 0x00007610ff0a7816 */ /* 0x000fc6000000000a */
[----:B------:R0:W-:Y:S04]  /*313f0*/  @!P2 STG.E.U8 desc[UR20][R8.64+0x58], R11 ;  /* 0x0000580b0800a986 */ /* 0x0001e8000c101114 */
[----:B------:R-:W3:Y:S01]  /*31400*/  @!P3 LDG.E.U8 R10, desc[UR20][R4.64+0x59] ;  /* 0x00005914040ab981 */ /* 0x000ee2000c1e1100 */
[----:B0-----:R-:W0:Y:S01]  /*31410*/  @!P3 LDC.64 R8, c[0x0][0x5c0] ;  /* 0x00017000ff08bb82 */ /* 0x001e220000000a00 */
[----:B------:R-:W-:Y:S02]  /*31420*/  ISETP.LT.OR P2, PT, R28, 0x59, !P1 ;  /* 0x000000591c00780c */ /* 0x000fe40004f41670 */
        /* <DEDUP_REMOVED lines=23> */
[----:B------:R-:W-:Y:S02]  /*315a0*/  IMAD.U32 R12, RZ, RZ, UR28 ;  /* 0x0000001cff0c7e24 */ /* 0x000fe4000f8e00ff */
[----:B------:R-:W-:Y:S01]  /*315b0*/  IMAD.U32 R11, RZ, RZ, UR27 ;  /* 0x0000001bff0b7e24 */ /* 0x000fe2000f8e00ff */
[----:B------:R-:W2:Y:S04]  /*315c0*/  LDL.LU R37, [R1+0x91c] ;  /* 0x00091c0001257983 */ /* 0x000ea80000300800 */
[----:B------:R-:W3:Y:S01]  /*315d0*/  LDL.LU R40, [R1+0x920] ;  /* 0x0009200001287983 */ /* 0x000ee20000300800 */
[----:B------:R-:W-:Y:S02]  /*315e0*/  F2FP.SATFINITE.E4M3.F32.PACK_AB_MERGE_C R13, RZ, R10, RZ ;  /* 0x0000000aff0d723e */ /* 0x000fe400048070ff */
[----:B------:R-:W-:-:S03]  /*315f0*/  PRMT R10, RZ, 0x7610, R10 ;  /* 0x00007610ff0a7816 */ /* 0x000fc6000000000a */
[----:B------:R0:W-:Y:S04]  /*31600*/  @!P2 STG.E.U8 desc[UR20][R8.64+0x58], R13 ;  /* 0x0000580d0800a986 */ /* 0x0001e8000c101114 */
[----:B------:R-:W4:Y:S01]  /*31610*/  @!P3 LDG.E.U8 R10, desc[UR20][R6.64+0x59] ;  /* 0x00005914060ab981 */ /* 0x000f22000c1e1100 */
[----:B0-----:R-:W0:Y:S01]  /*31620*/  @!P3 LDC.64 R8, c[0x0][0x5c0] ;  /* 0x00017000ff08bb82 */ /* 0x001e220000000a00 */
        /* <DEDUP_REMOVED lines=24> */
[----:B------:R-:W-:Y:S02]  /*317b0*/  IMAD.U32 R15, RZ, RZ, UR28 ;  /* 0x0000001cff0f7e24 */ /* 0x000fe4000f8e00ff */
[----:B------:R-:W-:Y:S01]  /*317c0*/  IMAD.U32 R17, RZ, RZ, UR27 ;  /* 0x0000001bff117e24 */ /* 0x000fe2000f8e00ff */
[----:B------:R-:W-:Y:S02]  /*317d0*/  F2FP.SATFINITE.E4M3.F32.PACK_AB_MERGE_C R11, RZ, R10, RZ ;  /* 0x0000000aff0b723e */ /* 0x000fe400048070ff */
        /* <DEDUP_REMOVED lines=18> */
[----:B------:R-:W-:Y:S02]  /*31900*/  @!P2 IADD3 R15, P4, P5, R15, UR15, R24 ;  /* 0x0000000f0f0fac10 */ /* 0x000fe4000fd9e018 */
[----:B------:R-:W-:Y:S02]  /*31910*/  ISETP.LT.OR P3, PT, R28, 0x62, !P1 ;  /* 0x000000621c00780c */ /* 0x000fe40004f61670 */
[----:B---3--:R-:W-:-:S04]  /*31920*/  LOP3.LUT R10, R10, 0xff, RZ, 0xc0, !PT ;  /* 0x000000ff0a0a7812 */ /* 0x008fc800078ec0ff */
[----:B------:R-:W-:-:S05]  /*31930*/  F2FP.F16.E4M3.UNPACK_B R10, R10 ;  /* 0x0000000aff0a723e */ /* 0x000fca00020006ff */
[----:B------:R-:W-:-:S05]  /*31940*/  HADD2.F32 R10, -RZ, R10.H0_H0 ;  /* 0x2000000aff0a7230 */ /* 0x000fca0000004100 */
[----:B------:R-:W-:Y:S01]  /*31950*/  FMUL R11, R10, UR24 ;  /* 0x000000180a0b7c20 */ /* 0x000fe20008400000 */
[----:B------:R-:W-:Y:S02]  /*31960*/  @!P2 IADD3.X R10, R17, UR14, R30, P4, P5 ;  /* 0x0000000e110aac10 */ /* 0x000fe4000a7ea41e */
[----:B0-----:R-:W-:Y:S01]  /*31970*/  @!P2 IADD3 R8, P4, R15, R8, RZ ;  /* 0x000000080f08a210 */ /* 0x001fe20007f9e0ff */
[----:B--2---:R-:W-:Y:S01]  /*31980*/  FFMA R11, R37, UR23, R11 ;  /* 0x00000017250b7c23 */ /* 0x004fe2000800000b */
[----:B------:R-:W-:Y:S02]  /*31990*/  IMAD.U32 R13, RZ, RZ, UR28 ;  /* 0x0000001cff0d7e24 */ /* 0x000fe4000f8e00ff */
[----:B------:R-:W-:Y:S02]  /*319a0*/  IMAD.U32 R15, RZ, RZ, UR27 ;  /* 0x0000001bff0f7e24 */ /* 0x000fe4000f8e00ff */
[----:B------:R-:W-:Y:S01]  /*319b0*/  @!P2 IMAD.X R9, R10, 0x1, R9, P4 ;  /* 0x000000010a09a824 */ /* 0x000fe200020e0609 */
[----:B------:R-:W-:-:S02]  /*319c0*/  PRMT R10, RZ, 0x7610, R10 ;  /* 0x00007610ff0a7816 */ /* 0x000fc4000000000a */
[----:B------:R-:W-:Y:S01]  /*319d0*/  F2FP.SATFINITE.E4M3.F32.PACK_AB_MERGE_C R11, RZ, R11, RZ ;  /* 0x0000000bff0b723e */ /* 0x000fe200048070ff */
[----:B------:R-:W2:Y:S01]  /*319e0*/  LDL.LU R37, [R1+0x92c] ;  /* 0x00092c0001257983 */ /* 0x000ea20000300800 */
[----:B------:R-:W-:-:S03]  /*319f0*/  @!P3 IADD3 R13, P4, P5, R13, UR15, R24 ;  /* 0x0000000f0d0dbc10 */ /* 0x000fc6000fd9e018 */
[----:B------:R-:W3:Y:S04]  /*31a00*/  LDL.LU R40, [R1+0x930] ;  /* 0x0009300001287983 */ /* 0x000ee80000300800 */
[----:B------:R0:W-:Y:S04]  /*31a10*/  @!P2 STG.E.U8 desc[UR20][R8.64+0x60], R11 ;  /* 0x0000600b0800a986 */ /* 0x0001e8000c101114 */
[----:B------:R-:W4:Y:S01]  /*31a20*/  @!P3 LDG.E.U8 R10, desc[UR20][R6.64+0x61] ;  /* 0x00006114060ab981 */ /* 0x000f22000c1e1100 */
[----:B0-----:R-:W0:Y:S01]  /*31a30*/  @!P3 LDC.64 R8, c[0x0][0x5c0] ;  /* 0x00017000ff08bb82 */ /* 0x001e220000000a00 */
[----:B------:R-:W-:-:S02]  /*31a40*/  ISETP.LT.OR P2, PT, R28, 0x69, !P0 ;  /* 0x000000691c00780c */ /* 0x000fc40004741670 */
[----:B------:R-:W-:Y:S02]  /*31a50*/  @!P3 IADD3.X R12, R15, UR14, R30, P4, P5 ;  /* 0x0000000e0f0cbc10 */ /* 0x000fe4000a7ea41e */
        /* <DEDUP_REMOVED lines=1027> */
[----:B------:R-:W-:Y:S01]  /*35a90*/  FFMA R10, R40, UR23, R10 ;  /* 0x00000017280a7c23 */ /* 0x000fe2000800000a */
[----:B------:R-:W-:Y:S01]  /*35aa0*/  @!P2 IADD3 R13, P4, P5, R13, UR15, R24 ;  /* 0x0000000f0d0dac10 */ /* 0x000fe2000fd9e018 */
[----:B------:R-:W3:Y:S03]  /*35ab0*/  LDL.LU R40, [R1+0xa3c] ;  /* 0x000a3c0001287983 */ /* 0x000ee60000300800 */
[----:B------:R-:W-:Y:S02]  /*35ac0*/  F2FP.SATFINITE.E4M3.F32.PACK_AB_MERGE_C R11, RZ, R10, RZ ;  /* 0x0000000aff0b723e */ /* 0x000fe400048070ff */
[----:B------:R-:W-:-:S03]  /*35ad0*/  PRMT R10, RZ, 0x7610, R10 ;  /* 0x00007610ff0a7816 */ /* 0x000fc6000000000a */
[----:B------:R0:W-:Y:S04]  /*35ae0*/  @!P3 STG.E.U8 desc[UR20][R8.64+0xe9], R11 ;  /* 0x0000e90b0800b986 */ /* 0x0001e8000c101114 */
[----:B------:R-:W2:Y:S01]  /*35af0*/  @!P2 LDG.E.U8 R10, desc[UR20][R6.64+0xe8] ;  /* 0x0000e814060aa981 */ /* 0x000ea2000c1e1100 */
[----:B0-----:R-:W0:Y:S01]  /*35b00*/  @!P2 LDC.64 R8, c[0x0][0x5c0] ;  /* 0x00017000ff08ab82 */ /* 0x001e220000000a00 */
[----:B------:R-:W-:Y:S02]  /*35b10*/  ISETP.LT.OR P3, PT, R28, 0xea, !P1 ;  /* 0x000000ea1c00780c */ /* 0x000fe40004f61670 */
[----:B------:R-:W-:Y:S02]  /*35b20*/  @!P2 IADD3.X R12, R15, UR14, R30, P4, P5 ;  /* 0x0000000e0f0cac10 */ /* 0x000fe4000a7ea41e */
[----:B0-----:R-:W-:-:S05]  /*35b30*/  @!P2 IADD3 R8, P4, R13, R8, RZ ;  /* 0x000000080d08a210 */ /* 0x001fca0007f9e0ff */
[----:B------:R-:W-:Y:S01]  /*35b40*/  @!P2 IMAD.X R9, R12, 0x1, R9, P4 ;  /* 0x000000010c09a824 */ /* 0x000fe200020e0609 */
[----:B--2---:R-:W-:-:S04]  /*35b50*/  LOP3.LUT R10, R10, 0xff, RZ, 0xc0, !PT ;  /* 0x000000ff0a0a7812 */ /* 0x004fc800078ec0ff */
[----:B------:R-:W-:-:S05]  /*35b60*/  F2FP.F16.E4M3.UNPACK_B R10, R10 ;  /* 0x0000000aff0a723e */ /* 0x000fca00020006ff */
[----:B------:R-:W-:-:S05]  /*35b70*/  HADD2.F32 R10, -RZ, R10.H0_H0 ;  /* 0x2000000aff0a7230 */ /* 0x000fca0000004100 */
[----:B------:R-:W-:-:S04]  /*35b80*/  FMUL R10, R10, UR24 ;  /* 0x000000180a0a7c20 */ /* 0x000fc80008400000 */
[----:B------:R-:W-:Y:S01]  /*35b90*/  FFMA R10, R37, UR23, R10 ;  /* 0x00000017250a7c23 */ /* 0x000fe2000800000a */
[----:B------:R-:W-:Y:S01]  /*35ba0*/  IMAD.U32 R13, RZ, RZ, UR28 ;  /* 0x0000001cff0d7e24 */ /* 0x000fe2000f8e00ff */
[----:B------:R-:W2:Y:S03]  /*35bb0*/  LDL.LU R37, [R1+0xa40] ;  /* 0x000a400001257983 */ /* 0x000ea60000300800 */
        /* <DEDUP_REMOVED lines=58> */
[----:B---3--:R-:W-:Y:S01]  /*35f60*/  FFMA R10, R40, UR23, R10 ;  /* 0x00000017280a7c23 */ /* 0x008fe2000800000a */
[----:B------:R-:W-:Y:S01]  /*35f70*/  IMAD.U32 R13, RZ, RZ, UR28 ;  /* 0x0000001cff0d7e24 */ /* 0x000fe2000f8e00ff */
[----:B------:R-:W3:Y:S04]  /*35f80*/  LDL.LU R40, [R1+0xa4c] ;  /* 0x000a4c0001287983 */ /* 0x000ee80000300800 */
[----:B------:R-:W4:Y:S01]  /*35f90*/  LDL.LU R41, [R1+0xa50] ;  /* 0x000a500001297983 */ /* 0x000f220000300800 */
[----:B------:R-:W-:Y:S02]  /*35fa0*/  F2FP.SATFINITE.E4M3.F32.PACK_AB_MERGE_C R11, RZ, R10, RZ ;  /* 0x0000000aff0b723e */ /* 0x000fe400048070ff */
[----:B------:R-:W-:-:S03]  /*35fb0*/  PRMT R10, RZ, 0x7610, R10 ;  /* 0x00007610ff0a7816 */ /* 0x000fc6000000000a */
[----:B------:R0:W-:Y:S04]  /*35fc0*/  @!P2 STG.E.U8 desc[UR20][R8.64+0xf0], R11 ;  /* 0x0000f00b0800a986 */ /* 0x0001e8000c101114 */
[----:B------:R-:W2:Y:S01]  /*35fd0*/  @!P3 LDG.E.U8 R10, desc[UR20][R6.64+0xf1] ;  /* 0x0000f114060ab981 */ /* 0x000ea2000c1e1100 */
[----:B0-----:R-:W0:Y:S01]  /*35fe0*/  @!P3 LDC.64 R8, c[0x0][0x5c0] ;  /* 0x00017000ff08bb82 */ /* 0x001e220000000a00 */
[----:B------:R-:W-:Y:S02]  /*35ff0*/  @!P3 IADD3 R13, P4, P5, R13, UR15, R24 ;  /* 0x0000000f0d0dbc10 */ /* 0x000fe4000fd9e018 */
[----:B------:R-:W-:Y:S02]  /*36000*/  ISETP.LT.OR P2, PT, R28, 0xf9, !P0 ;  /* 0x000000f91c00780c */ /* 0x000fe40004741670 */
[----:B------:R-:W-:-:S02]  /*36010*/  @!P3 IADD3.X R12, R15, UR14, R30, P4, P5 ;  /* 0x0000000e0f0cbc10 */ /* 0x000fc4000a7ea41e */
[----:B0-----:R-:W-:-:S05]  /*36020*/  @!P3 IADD3 R8, P4, R13, R8, RZ ;  /* 0x000000080d08b210 */ /* 0x001fca0007f9e0ff */
[----:B------:R-:W-:Y:S01]  /*36030*/  @!P3 IMAD.X R9, R12, 0x1, R9, P4 ;  /* 0x000000010c09b824 */ /* 0x000fe200020e0609 */
        /* <DEDUP_REMOVED lines=14> */
[----:B---3--:R-:W-:-:S04]  /*36120*/  LOP3.LUT R10, R10, 0xff, RZ, 0xc0, !PT ;  /* 0x000000ff0a0a7812 */ /* 0x008fc800078ec0ff */
[----:B------:R-:W-:-:S05]  /*36130*/  F2FP.F16.E4M3.UNPACK_B R10, R10 ;  /* 0x0000000aff0a723e */ /* 0x000fca00020006ff */
[----:B------:R-:W-:-:S05]  /*36140*/  HADD2.F32 R10, -RZ, R10.H0_H0 ;  /* 0x2000000aff0a7230 */ /* 0x000fca0000004100 */
[----:B------:R-:W-:-:S04]  /*36150*/  FMUL R10, R10, UR24 ;  /* 0x000000180a0a7c20 */ /* 0x000fc80008400000 */
[----:B------:R-:W-:Y:S01]  /*36160*/  FFMA R10, R40, UR23, R10 ;  /* 0x00000017280a7c23 */ /* 0x000fe2000800000a */
[----:B------:R-:W-:Y:S01]  /*36170*/  IMAD.U32 R13, RZ, RZ, UR27 ;  /* 0x0000001bff0d7e24 */ /* 0x000fe2000f8e00ff */
[----:B------:R-:W3:Y:S03]  /*36180*/  LDL.LU R40, [R1+0xa58] ;  /* 0x000a580001287983 */ /* 0x000ee60000300800 */
[----:B------:R-:W-:Y:S02]  /*36190*/  F2FP.SATFINITE.E4M3.F32.PACK_AB_MERGE_C R11, RZ, R10, RZ ;  /* 0x0000000aff0b723e */ /* 0x000fe400048070ff */
[----:B------:R-:W-:-:S03]  /*361a0*/  PRMT R10, RZ, 0x7610, R10 ;  /* 0x00007610ff0a7816 */ /* 0x000fc6000000000a */
[----:B------:R0:W-:Y:S04]  /*361b0*/  @!P2 STG.E.U8 desc[UR20][R8.64+0xf8], R11 ;  /* 0x0000f80b0800a986 */ /* 0x0001e8000c101114 */
[----:B------:R1:W4:Y:S02]  /*361c0*/  @!P0 LDG.E.U8 R10, desc[UR20][R4.64+0xf9] ;  /* 0x0000f914040a8981 */ /* 0x000324000c1e1100 */
[----:B-1----:R-:W1:Y:S01]  /*361d0*/  @!P0 LDC.64 R4, c[0x0][0x5c0] ;  /* 0x00017000ff048b82 */ /* 0x002e620000000a00 */
[----:B------:R-:W-:Y:S02]  /*361e0*/  ISETP.LT.OR P2, PT, R28, 0xf9, !P1 ;  /* 0x000000f91c00780c */ /* 0x000fe40004f41670 */
[----:B0-----:R-:W-:Y:S02]  /*361f0*/  PRMT R8, RZ, 0x7610, R8 ;  /* 0x00007610ff087816 */ /* 0x001fe40000000008 */
[----:B-1----:R-:W-:-:S04]  /*36200*/  @!P0 IADD3 R4, P3, P4, R24, UR15, R4 ;  /* 0x0000000f18048c10 */ /* 0x002fc8000fc7e004 */
[----:B------:R-:W-:Y:S02]  /*36210*/  @!P0 IADD3.X R5, R30, UR14, R5, P3, P4 ;  /* 0x0000000e1e058c10 */ /* 0x000fe40009fe8405 */
[----:B----4-:R-:W-:-:S04]  /*36220*/  LOP3.LUT R10, R10, 0xff, RZ, 0xc0, !PT ;  /* 0x000000ff0a0a7812 */ /* 0x010fc800078ec0ff */
[----:B------:R-:W-:-:S05]  /*36230*/  F2FP.F16.E4M3.UNPACK_B R10, R10 ;  /* 0x0000000aff0a723e */ /* 0x000fca00020006ff */
[----:B------:R-:W-:-:S05]  /*36240*/  HADD2.F32 R10, -RZ, R10.H0_H0 ;  /* 0x2000000aff0a7230 */ /* 0x000fca0000004100 */
[----:B------:R-:W-:-:S04]  /*36250*/  FMUL R10, R10, UR24 ;  /* 0x000000180a0a7c20 */ /* 0x000fc80008400000 */
[----:B------:R-:W-:-:S05]  /*36260*/  FFMA R10, R41, UR23, R10 ;  /* 0x00000017290a7c23 */ /* 0x000fca000800000a */
[----:B------:R-:W-:-:S05]  /*36270*/  F2FP.SATFINITE.E4M3.F32.PACK_AB_MERGE_C R9, RZ, R10, RZ ;  /* 0x0000000aff09723e */ /* 0x000fca00048070ff */
[----:B------:R0:W-:Y:S04]  /*36280*/  @!P0 STG.E.U8 desc[UR20][R4.64+0xf9], R9 ;  /* 0x0000f90904008986 */ /* 0x0001e8000c101114 */
[----:B------:R-:W4:Y:S01]  /*36290*/  @!P2 LDG.E.U8 R8, desc[UR20][R6.64+0xf8] ;  /* 0x0000f8140608a981 */ /* 0x000f22000c1e1100 */
[----:B0-----:R-:W0:Y:S01]  /*362a0*/  @!P2 LDC.64 R4, c[0x0][0x5c0] ;  /* 0x00017000ff04ab82 */ /* 0x001e220000000a00 */
[----:B------:R-:W-:Y:S01]  /*362b0*/  IMAD.U32 R11, RZ, RZ, UR28 ;  /* 0x0000001cff0b7e24 */ /* 0x000fe2000f8e00ff */
[----:B------:R-:W-:-:S04]  /*362c0*/  ISETP.LT.OR P1, PT, R28, 0xfa, !P1 ;  /* 0x000000fa1c00780c */ /* 0x000fc80004f21670 */
[----:B------:R-:W-:-:S04]  /*362d0*/  @!P2 IADD3 R11, P0, P3, R11, UR15, R24 ;  /* 0x0000000f0b0bac10 */ /* 0x000fc8000fb1e018 */
[----:B------:R-:W-:Y:S02]  /*362e0*/  @!P2 IADD3.X R10, R13, UR14, R30, P0, P3 ;  /* 0x0000000e0d0aac10 */ /* 0x000fe400087e641e */
[----:B0-----:R-:W-:-:S05]  /*362f0*/  @!P2 IADD3 R4, P4, R11, R4, RZ ;  /* 0x000000040b04a210 */ /* 0x001fca0007f9e0ff */
[----:B------:R-:W-:Y:S01]  /*36300*/  @!P2 IMAD.X R5, R10, 0x1, R5, P4 ;  /* 0x000000010a05a824 */ /* 0x000fe200020e0605 */
[----:B----4-:R-:W-:-:S04]  /*36310*/  LOP3.LUT R8, R8, 0xff, RZ, 0xc0, !PT ;  /* 0x000000ff08087812 */ /* 0x010fc800078ec0ff */
[----:B------:R-:W-:-:S05]  /*36320*/  F2FP.F16.E4M3.UNPACK_B R8, R8 ;  /* 0x00000008ff08723e */ /* 0x000fca00020006ff */
[----:B------:R-:W-:-:S05]  /*36330*/  HADD2.F32 R8, -RZ, R8.H0_H0 ;  /* 0x20000008ff087230 */ /* 0x000fca0000004100 */
[----:B------:R-:W-:-:S04]  /*36340*/  FMUL R8, R8, UR24 ;  /* 0x0000001808087c20 */ /* 0x000fc80008400000 */
[----:B--2---:R-:W-:Y:S01]  /*36350*/  FFMA R8, R37, UR23, R8 ;  /* 0x0000001725087c23 */ /* 0x004fe20008000008 */
[----:B------:R-:W-:Y:S01]  /*36360*/  IADD3 R9, P0, R36, 0x180, RZ ;  /* 0x0000018024097810 */ /* 0x000fe20007f1e0ff */
[----:B------:R-:W-:Y:S01]  /*36370*/  IMAD.U32 R13, RZ, RZ, UR28 ;  /* 0x0000001cff0d7e24 */ /* 0x000fe2000f8e00ff */
[----:B------:R-:W2:Y:S02]  /*36380*/  LDL.LU R37, [R1+0xa5c] ;  /* 0x000a5c0001257983 */ /* 0x000ea40000300800 */
[----:B------:R-:W-:Y:S02]  /*36390*/  F2FP.SATFINITE.E4M3.F32.PACK_AB_MERGE_C R11, RZ, R8, RZ ;  /* 0x00000008ff0b723e */ /* 0x000fe400048070ff */
[----:B------:R-:W-:-:S03]  /*363a0*/  PRMT R8, RZ, 0x7610, R8 ;  /* 0x00007610ff087816 */ /* 0x000fc60000000008 */
[----:B------:R0:W-:Y:S04]  /*363b0*/  @!P2 STG.E.U8 desc[UR20][R4.64+0xf8], R11 ;  /* 0x0000f80b0400a986 */ /* 0x0001e8000c101114 */
[----:B------:R1:W4:Y:S02]  /*363c0*/  @!P1 LDG.E.U8 R8, desc[UR20][R6.64+0xf9] ;  /* 0x0000f91406089981 */ /* 0x000324000c1e1100 */
[----:B-1----:R-:W1:Y:S01]  /*363d0*/  @!P1 LDC.64 R6, c[0x0][0x5c0] ;  /* 0x00017000ff069b82 */ /* 0x002e620000000a00 */
[----:B------:R-:W-:Y:S01]  /*363e0*/  IMAD.X R10, RZ, RZ, R39, P0 ;  /* 0x000000ffff0a7224 */ /* 0x000fe200000e0627 */
[----:B------:R-:W-:Y:S02]  /*363f0*/  ISETP.GE.AND P0, PT, R29, 0x181, PT ;  /* 0x000001811d00780c */ /* 0x000fe40003f06270 */
[----:B0-----:R-:W-:Y:S01]  /*36400*/  @!P1 IADD3 R11, P4, P5, R13, UR15, R24 ;  /* 0x0000000f0d0b9c10 */ /* 0x001fe2000fd9e018 */
[----:B------:R-:W-:-:S04]  /*36410*/  IMAD.WIDE.U32 R4, R9, UR6, R34 ;  /* 0x0000000609047c25 */ /* 0x000fc8000f8e0022 */
[----:B------:R-:W-:Y:S01]  /*36420*/  IMAD R10, R10, UR6, RZ ;  /* 0x000000060a0a7c24 */ /* 0x000fe2000f8e02ff */
[----:B------:R-:W-:Y:S02]  /*36430*/  ISETP.LT.OR P2, PT, R28, 0x1, !P0 ;  /* 0x000000011c00780c */ /* 0x000fe40004741670 */
[----:B------:R-:W-:Y:S01]  /*36440*/  @!P1 IADD3.X R12, R15, UR14, R30, P4, P5 ;  /* 0x0000000e0f0c9c10 */ /* 0x000fe2000a7ea41e */
[--C-:B------:R-:W-:Y:S01]  /*36450*/  IMAD R9, R9, UR7, R10.reuse ;  /* 0x0000000709097c24 */ /* 0x100fe2000f8e020a */
[----:B------:R-:W-:Y:S02]  /*36460*/  IADD3 R4, P4, R4, UR8, RZ ;  /* 0x0000000804047c10 */ /* 0x000fe4000ff9e0ff */
[----:B------:R-:W-:Y:S02]  /*36470*/  PRMT R10, RZ, 0x7610, R10 ;  /* 0x00007610ff0a7816 */ /* 0x000fe4000000000a */
[----:B------:R-:W-:Y:S02]  /*36480*/  IADD3.X R5, R5, UR9, R9, P4, !PT ;  /* 0x0000000905057c10 */ /* 0x000fe4000a7fe409 */
[----:B-1----:R-:W-:-:S05]  /*36490*/  @!P1 IADD3 R6, P3, R11, R6, RZ ;  /* 0x000000060b069210 */ /* 0x002fca0007f7e0ff */
[----:B------:R-:W-:Y:S01]  /*364a0*/  @!P1 IMAD.X R7, R12, 0x1, R7, P3 ;  /* 0x000000010c079824 */ /* 0x000fe200018e0607 */
[----:B----4-:R-:W-:-:S04]  /*364b0*/  LOP3.LUT R8, R8, 0xff, RZ, 0xc0, !PT ;  /* 0x000000ff08087812 */ /* 0x010fc800078ec0ff */
[----:B------:R-:W-:-:S05]  /*364c0*/  F2FP.F16.E4M3.UNPACK_B R8, R8 ;  /* 0x00000008ff08723e */ /* 0x000fca00020006ff */
[----:B------:R-:W-:-:S05]  /*364d0*/  HADD2.F32 R8, -RZ, R8.H0_H0 ;  /* 0x20000008ff087230 */ /* 0x000fca0000004100 */
[----:B------:R-:W-:-:S04]  /*364e0*/  FMUL R8, R8, UR24 ;  /* 0x0000001808087c20 */ /* 0x000fc80008400000 */
[----:B---3--:R-:W-:Y:S01]  /*364f0*/  FFMA R8, R40, UR23, R8 ;  /* 0x0000001728087c23 */ /* 0x008fe20008000008 */
[----:B------:R-:W-:Y:S01]  /*36500*/  ISETP.LT.OR P3, PT, R28, 0x2, !P0 ;  /* 0x000000021c00780c */ /* 0x000fe20004761670 */
[----:B------:R-:W3:Y:S03]  /*36510*/  LDL.LU R40, [R1+0xa60] ;  /* 0x000a600001287983 */ /* 0x000ee60000300800 */
[----:B------:R-:W-:Y:S02]  /*36520*/  F2FP.SATFINITE.E4M3.F32.PACK_AB_MERGE_C R11, RZ, R8, RZ ;  /* 0x00000008ff0b723e */ /* 0x000fe400048070ff */
[----:B------:R-:W0:Y:S03]  /*36530*/  @!P2 LDC.64 R8, c[0x0][0x5c0] ;  /* 0x00017000ff08ab82 */ /* 0x000e260000000a00 */
[----:B------:R1:W-:Y:S04]  /*36540*/  @!P1 STG.E.U8 desc[UR20][R6.64+0xf9], R11 ;  /* 0x0000f90b06009986 */ /* 0x0003e8000c101114 */
[----:B------:R-:W4:Y:S01]  /*36550*/  @!P2 LDG.E.U8 R10, desc[UR20][R4.64] ;  /* 0x00000014040aa981 */ /* 0x000f22000c1e1100 */
[----:B-1----:R-:W-:-:S02]  /*36560*/  @!P2 IMAD.MOV.U32 R6, RZ, RZ, R24 ;  /* 0x000000ffff06a224 */ /* 0x002fc400078e0018 */
[----:B------:R-:W-:Y:S02]  /*36570*/  @!P2 IMAD.MOV.U32 R7, RZ, RZ, R30 ;  /* 0x000000ffff07a224 */ /* 0x000fe400078e001e */
[----:B------:R-:W-:-:S04]  /*36580*/  @!P2 IMAD.WIDE.U32 R6, R2, 0x180, R6 ;  /* 0x000001800206a825 */ /* 0x000fc800078e0006 */
[----:B------:R-:W-:Y:S01]  /*36590*/  @!P2 IMAD R11, R3, 0x180, RZ ;  /* 0x00000180030ba824 */ /* 0x000fe200078e02ff */
[----:B0-----:R-:W-:Y:S02]  /*365a0*/  @!P2 IADD3 R6, P1, R6, R8, RZ ;  /* 0x000000080606a210 */ /* 0x001fe40007f3e0ff */
[----:B------:R-:W-:Y:S02]  /*365b0*/  PRMT R8, RZ, 0x7610, R8 ;  /* 0x00007610ff087816 */ /* 0x000fe40000000008 */
[----:B------:R-:W-:Y:S02]  /*365c0*/  @!P2 IADD3.X R7, R9, R7, R11, P1, !PT ;  /* 0x000000070907a210 */ /* 0x000fe40000ffe40b */
[----:B----4-:R-:W-:-:S04]  /*365d0*/  LOP3.LUT R10, R10, 0xff, RZ, 0xc0, !PT ;  /* 0x000000ff0a0a7812 */ /* 0x010fc800078ec0ff */
[----:B------:R-:W-:-:S05]  /*365e0*/  F2FP.F16.E4M3.UNPACK_B R10, R10 ;  /* 0x0000000aff0a723e */ /* 0x000fca00020006ff */
[----:B------:R-:W-:-:S05]  /*365f0*/  HADD2.F32 R10, -RZ, R10.H0_H0 ;  /* 0x2000000aff0a7230 */ /* 0x000fca0000004100 */
[----:B------:R-:W-:-:S04]  /*36600*/  FMUL R10, R10, UR24 ;  /* 0x000000180a0a7c20 */ /* 0x000fc80008400000 */
[----:B--2---:R-:W-:Y:S01]  /*36610*/  FFMA R10, R37, UR23, R10 ;  /* 0x00000017250a7c23 */ /* 0x004fe2000800000a */
[----:B------:R-:W-:Y:S01]  /*36620*/  ISETP.GE.AND P1, PT, R29, 0x189, PT ;  /* 0x000001891d00780c */ /* 0x000fe20003f26270 */
[----:B------:R-:W-:Y:S01]  /*36630*/  @!P3 IMAD R14, R3, 0x180, RZ ;  /* 0x00000180030eb824 */ /* 0x000fe200078e02ff */
[----:B------:R-:W2:Y:S04]  /*36640*/  LDL.LU R37, [R1+0xa64] ;  /* 0x000a640001257983 */ /* 0x000ea80000300800 */
[----:B------:R-:W4:Y:S01]  /*36650*/  LDL.LU R41, [R1+0xa68] ;  /* 0x000a680001297983 */ /* 0x000f220000300800 */
[----:B------:R-:W-:-:S05]  /*36660*/  F2FP.SATFINITE.E4M3.F32.PACK_AB_MERGE_C R11, RZ, R10, RZ ;  /* 0x0000000aff0b723e */ /* 0x000fca00048070ff */
[----:B------:R0:W-:Y:S04]  /*36670*/  @!P2 STG.E.U8 desc[UR20][R6.64], R11 ;  /* 0x0000000b0600a986 */ /* 0x0001e8000c101114 */
[----:B------:R-:W3:Y:S01]  /*36680*/  @!P3 LDG.E.U8 R8, desc[UR20][R4.64+0x1] ;  /* 0x000001140408b981 */ /* 0x000ee2000c1e1100 */
[----:B------:R-:W-:-:S05]  /*36690*/  IADD3 R13, P2, R36, 0x188, RZ ;  /* 0x00000188240d7810 */ /* 0x000fca0007f5e0ff */
[----:B------:R-:W-:Y:S02]  /*366a0*/  IMAD.X R38, RZ, RZ, R39, P2 ;  /* 0x000000ffff267224 */ /* 0x000fe400010e0627 */
[----:B0-----:R-:W-:Y:S02]  /*366b0*/  @!P3 IMAD.MOV.U32 R6, RZ, RZ, R24 ;  /* 0x000000ffff06b224 */ /* 0x001fe400078e0018 */
[----:B------:R-:W-:Y:S02]  /*366c0*/  @!P3 IMAD.MOV.U32 R7, RZ, RZ, R30 ;  /* 0x000000ffff07b224 */ /* 0x000fe400078e001e */
[----:B------:R-:W-:Y:S01]  /*366d0*/  IMAD R38, R38, UR6, RZ ;  /* 0x0000000626267c24 */ /* 0x000fe2000f8e02ff */
[----:B------:R-:W-:Y:S01]  /*366e0*/  ISETP.LT.OR P2, PT, R28, 0x1, !P1 ;  /* 0x000000011c00780c */ /* 0x000fe20004f41670 */
[----:B------:R-:W-:Y:S01]  /*366f0*/  @!P3 IMAD.WIDE.U32 R6, R2, 0x180, R6 ;  /* 0x000001800206b825 */ /* 0x000fe200078e0006 */
[----:B---3--:R-:W-:Y:S02]  /*36700*/  LOP3.LUT R10, R8, 0xff, RZ, 0xc0, !PT ;  /* 0x000000ff080a7812 */ /* 0x008fe400078ec0ff */
[----:B------:R-:W0:Y:S02]  /*36710*/  @!P3 LDC.64 R8, c[0x0][0x5c0] ;  /* 0x00017000ff08bb82 */ /* 0x000e240000000a00 */
[----:B------:R-:W-:-:S05]  /*36720*/  F2FP.F16.E4M3.UNPACK_B R10, R10 ;  /* 0x0000000aff0a723e */ /* 0x000fca00020006ff */
[----:B------:R-:W-:-:S05]  /*36730*/  HADD2.F32 R10, -RZ, R10.H0_H0 ;  /* 0x2000000aff0a7230 */ /* 0x000fca0000004100 */
[----:B------:R-:W-:-:S04]  /*36740*/  FMUL R10, R10, UR24 ;  /* 0x000000180a0a7c20 */ /* 0x000fc80008400000 */
[----:B------:R-:W-:Y:S01]  /*36750*/  FFMA R12, R40, UR23, R10 ;  /* 0x00000017280c7c23 */ /* 0x000fe2000800000a */
[----:B------:R-:W-:-:S04]  /*36760*/  IMAD.WIDE.U32 R10, R13, UR6, R34 ;  /* 0x000000060d0a7c25 */ /* 0x000fc8000f8e0022 */
[----:B------:R-:W-:Y:S01]  /*36770*/  IMAD R13, R13, UR7, R38 ;  /* 0x000000070d0d7c24 */ /* 0x000fe2000f8e0226 */
[----:B------:R-:W-:Y:S02]  /*36780*/  F2FP.SATFINITE.E4M3.F32.PACK_AB_MERGE_C R15, RZ, R12, RZ ;  /* 0x0000000cff0f723e */ /* 0x000fe400048070ff */
[----:B0-----:R-:W-:Y:S02]  /*36790*/  @!P3 IADD3 R8, P5, R6, R8, RZ ;  /* 0x000000080608b210 */ /* 0x001fe40007fbe0ff */
[----:B------:R-:W-:Y:S02]  /*367a0*/  IADD3 R6, P4, R10, UR8, RZ ;  /* 0x000000080a067c10 */ /* 0x000fe4000ff9e0ff */
[----:B------:R-:W-:Y:S02]  /*367b0*/  PRMT R12, RZ, 0x7610, R12 ;  /* 0x00007610ff0c7816 */ /* 0x000fe4000000000c */
[----:B------:R-:W-:Y:S02]  /*367c0*/  @!P3 IADD3.X R9, R9, R7, R14, P5, !PT ;  /* 0x000000070909b210 */ /* 0x000fe40002ffe40e */
[----:B------:R-:W-:-:S02]  /*367d0*/  IADD3.X R7, R11, UR9, R13, P4, !PT ;  /* 0x000000090b077c10 */ /* 0x000fc4000a7fe40d */
[----:B------:R-:W0:Y:S01]  /*367e0*/  @!P2 LDC.64 R10, c[0x0][0x5c0] ;  /* 0x00017000ff0aab82 */ /* 0x000e220000000a00 */
[----:B------:R1:W-:Y:S04]  /*367f0*/  @!P3 STG.E.U8 desc[UR20][R8.64+0x1], R15 ;  /* 0x0000010f0800b986 */ /* 0x0003e8000c101114 */
[----:B------:R-:W3:Y:S01]  /*36800*/  @!P2 LDG.E.U8 R12, desc[UR20][R6.64] ;  /* 0x00000014060ca981 */ /* 0x000ee2000c1e1100 */
[----:B------:R-:W-:Y:S01]  /*36810*/  @!P2 IMAD R13, R3, 0x180, RZ ;  /* 0x00000180030da824 */ /* 0x000fe200078e02ff */
[----:B------:R-:W-:Y:S01]  /*36820*/  ISETP.LT.OR P3, PT, R28, 0x2, !P1 ;  /* 0x000000021c00780c */ /* 0x000fe20004f61670 */
[----:B-1----:R-:W-:Y:S02]  /*36830*/  @!P2 IMAD.MOV.U32 R8, RZ, RZ, R24 ;  /* 0x000000ffff08a224 */ /* 0x002fe400078e0018 */
[----:B------:R-:W-:-:S02]  /*36840*/  @!P2 IMAD.MOV.U32 R9, RZ, RZ, R30 ;  /* 0x000000ffff09a224 */ /* 0x000fc400078e001e */
[----:B------:R-:W-:-:S04]  /*36850*/  @!P2 IMAD.WIDE.U32 R8, R2, 0x180, R8 ;  /* 0x000001800208a825 */ /* 0x000fc800078e0008 */
[----:B------:R-:W-:Y:S01]  /*36860*/  @!P2 IMAD.IADD R14, R9, 0x1, R13 ;  /* 0x00000001090ea824 */ /* 0x000fe200078e020d */
[----:B0-----:R-:W-:-:S04]  /*36870*/  @!P2 IADD3 R8, P4, P5, R8, UR28, R10 ;  /* 0x0000001c0808ac10 */ /* 0x001fc8000fd9e00a */
[----:B------:R-:W-:Y:S02]  /*36880*/  @!P2 IADD3.X R9, R14, UR27, R11, P4, P5 ;  /* 0x0000001b0e09ac10 */ /* 0x000fe4000a7ea40b */
[----:B------:R-:W0:Y:S01]  /*36890*/  @!P3 LDC.64 R10, c[0x0][0x5c0] ;  /* 0x00017000ff0abb82 */ /* 0x000e220000000a00 */
[----:B---3--:R-:W-:-:S04]  /*368a0*/  LOP3.LUT R12, R12, 0xff, RZ, 0xc0, !PT ;  /* 0x000000ff0c0c7812 */ /* 0x008fc800078ec0ff */
[----:B------:R-:W-:-:S05]  /*368b0*/  F2FP.F16.E4M3.UNPACK_B R12, R12 ;  /* 0x0000000cff0c723e */ /* 0x000fca00020006ff */
[----:B------:R-:W-:-:S05]  /*368c0*/  HADD2.F32 R12, -RZ, R12.H0_H0 ;  /* 0x2000000cff0c7230 */ /* 0x000fca0000004100 */
[----:B------:R-:W-:-:S04]  /*368d0*/  FMUL R12, R12, UR24 ;  /* 0x000000180c0c7c20 */ /* 0x000fc80008400000 */
[----:B--2---:R-:W-:Y:S01]  /*368e0*/  FFMA R12, R37, UR23, R12 ;  /* 0x00000017250c7c23 */ /* 0x004fe2000800000c */
[----:B------:R-:W-:Y:S01]  /*368f0*/  @!P3 IMAD R15, R3, 0x180, RZ ;  /* 0x00000180030fb824 */ /* 0x000fe200078e02ff */
[----:B------:R-:W2:Y:S04]  /*36900*/  LDL.LU R37, [R1+0xa6c] ;  /* 0x000a6c0001257983 */ /* 0x000ea80000300800 */
[----:B------:R-:W3:Y:S01]  /*36910*/  LDL.LU R40, [R1+0xa70] ;  /* 0x000a700001287983 */ /* 0x000ee20000300800 */
[----:B------:R-:W-:Y:S02]  /*36920*/  F2FP.SATFINITE.E4M3.F32.PACK_AB_MERGE_C R13, RZ, R12, RZ ;  /* 0x0000000cff0d723e */ /* 0x000fe400048070ff */
[----:B------:R-:W-:-:S03]  /*36930*/  PRMT R12, RZ, 0x7610, R12 ;  /* 0x00007610ff0c7816 */ /* 0x000fc6000000000c */
[----:B------:R1:W-:Y:S04]  /*36940*/  @!P2 STG.E.U8 desc[UR20][R8.64], R13 ;  /* 0x0000000d0800a986 */ /* 0x0003e8000c101114 */
[----:B------:R-:W4:Y:S01]  /*36950*/  @!P3 LDG.E.U8 R12, desc[UR20][R6.64+0x1] ;  /* 0x00000114060cb981 */ /* 0x000f22000c1e1100 */
[----:B------:R-:W-:Y:S01]  /*36960*/  ISETP.LT.OR P2, PT, R28, 0x9, !P0 ;  /* 0x000000091c00780c */ /* 0x000fe20004741670 */
[----:B-1----:R-:W-:Y:S02]  /*36970*/  @!P3 IMAD.MOV.U32 R8, RZ, RZ, R24 ;  /* 0x000000ffff08b224 */ /* 0x002fe400078e0018 */
[----:B------:R-:W-:Y:S02]  /*36980*/  @!P3 IMAD.MOV.U32 R9, RZ, RZ, R30 ;  /* 0x000000ffff09b224 */ /* 0x000fe400078e001e */
[----:B------:R-:W-:-:S04]  /*36990*/  @!P3 IMAD.WIDE.U32 R8, R2, 0x180, R8 ;  /* 0x000001800208b825 */ /* 0x000fc800078e0008 */
[----:B------:R-:W-:Y:S01]  /*369a0*/  @!P3 IMAD.IADD R14, R9, 0x1, R15 ;  /* 0x00000001090eb824 */ /* 0x000fe200078e020f */
[----:B0-----:R-:W-:-:S04]  /*369b0*/  @!P3 IADD3 R8, P4, P5, R8, UR28, R10 ;  /* 0x0000001c0808bc10 */ /* 0x001fc8000fd9e00a */
[----:B------:R-:W-:Y:S02]  /*369c0*/  @!P3 IADD3.X R9, R14, UR27, R11, P4, P5 ;  /* 0x0000001b0e09bc10 */ /* 0x000fe4000a7ea40b */
[----:B------:R-:W0:Y:S01]  /*369d0*/  @!P2 LDC.64 R10, c[0x0][0x5c0] ;  /* 0x00017000ff0aab82 */ /* 0x000e220000000a00 */
        /* <DEDUP_REMOVED lines=13> */
[----:B------:R-:W-:Y:S01]  /*36ab0*/  @!P2 IMAD R13, R3, 0x180, RZ ;  /* 0x00000180030da824 */ /* 0x000fe200078e02ff */
[----:B0-----:R-:W-:-:S04]  /*36ac0*/  @!P2 IADD3 R8, P4, R8, R10, RZ ;  /* 0x0000000a0808a210 */ /* 0x001fc80007f9e0ff */
[----:B------:R-:W-:Y:S02]  /*36ad0*/  @!P2 IADD3.X R9, R11, R9, R13, P4, !PT ;  /* 0x000000090b09a210 */ /* 0x000fe400027fe40d */
[----:B------:R-:W0:Y:S01]  /*36ae0*/  @!P3 LDC.64 R10, c[0x0][0x5c0] ;  /* 0x00017000ff0abb82 */ /* 0x000e220000000a00 */
[----:B----4-:R-:W-:-:S04]  /*36af0*/  LOP3.LUT R12, R12, 0xff, RZ, 0xc0, !PT ;  /* 0x000000ff0c0c7812 */ /* 0x010fc800078ec0ff */
[----:B------:R-:W-:-:S05]  /*36b00*/  F2FP.F16.E4M3.UNPACK_B R12, R12 ;  /* 0x0000000cff0c723e */ /* 0x000fca00020006ff */
[----:B------:R-:W-:-:S05]  /*36b10*/  HADD2.F32 R12, -RZ, R12.H0_H0 ;  /* 0x2000000cff0c7230 */ /* 0x000fca0000004100 */
[----:B------:R-:W-:-:S04]  /*36b20*/  FMUL R12, R12, UR24 ;  /* 0x000000180c0c7c20 */ /* 0x000fc80008400000 */
[----:B--2---:R-:W-:Y:S02]  /*36b30*/  FFMA R12, R37, UR23, R12 ;  /* 0x00000017250c7c23 */ /* 0x004fe4000800000c */
[----:B------:R-:W2:Y:S04]  /*36b40*/  LDL.LU R37, [R1+0xa74] ;  /* 0x000a740001257983 */ /* 0x000ea80000300800 */
[----:B------:R-:W4:Y:S01]  /*36b50*/  LDL.LU R41, [R1+0xa78] ;  /* 0x000a780001297983 */ /* 0x000f220000300800 */
[----:B------:R-:W-:Y:S02]  /*36b60*/  F2FP.SATFINITE.E4M3.F32.PACK_AB_MERGE_C R13, RZ, R12, RZ ;  /* 0x0000000cff0d723e */ /* 0x000fe400048070ff */
[----:B------:R-:W-:-:S03]  /*36b70*/  PRMT R12, RZ, 0x7610, R12 ;  /* 0x00007610ff0c7816 */ /* 0x000fc6000000000c */
[----:B------:R1:W-:Y:S04]  /*36b80*/  @!P2 STG.E.U8 desc[UR20][R8.64+0x8], R13 ;  /* 0x0000080d0800a986 */ /* 0x0003e8000c101114 */
[----:B------:R-:W3:Y:S01]  /*36b90*/  @!P3 LDG.E.U8 R12, desc[UR20][R4.64+0x9] ;  /* 0x00000914040cb981 */ /* 0x000ee2000c1e1100 */
        /* <DEDUP_REMOVED lines=17> */
[----:B------:R-:W-:Y:S01]  /*36cb0*/  @!P2 IMAD R15, R3, 0x180, RZ ;  /* 0x00000180030fa824 */ /* 0x000fe200078e02ff */
        /* <DEDUP_REMOVED lines=227> */
[--C-:B0-----:R-:W-:Y:S02]  /*37af0*/  @!P2 IADD3 R8, P4, P5, R8, UR28, R10.reuse ;  /* 0x0000001c0808ac10 */ /* 0x101fe4000fd9e00a */
[----:B------:R-:W-:Y:S02]  /*37b00*/  PRMT R10, RZ, 0x7610, R10 ;  /* 0x00007610ff0a7816 */ /* 0x000fe4000000000a */
[----:B------:R-:W-:Y:S02]  /*37b10*/  @!P2 IADD3.X R9, R14, UR27, R11, P4, P5 ;  /* 0x0000001b0e09ac10 */ /* 0x000fe4000a7ea40b */
[----:B---3--:R-:W-:-:S04]  /*37b20*/  LOP3.LUT R12, R12, 0xff, RZ, 0xc0, !PT ;  /* 0x000000ff0c0c7812 */ /* 0x008fc800078ec0ff */
[----:B------:R-:W-:-:S05]  /*37b30*/  F2FP.F16.E4M3.UNPACK_B R12, R12 ;  /* 0x0000000cff0c723e */ /* 0x000fca00020006ff */
[----:B------:R-:W-:-:S05]  /*37b40*/  HADD2.F32 R12, -RZ, R12.H0_H0 ;  /* 0x2000000cff0c7230 */ /* 0x000fca0000004100 */
[----:B------:R-:W-:-:S04]  /*37b50*/  FMUL R12, R12, UR24 ;  /* 0x000000180c0c7c20 */ /* 0x000fc80008400000 */
[----:B--2---:R-:W-:Y:S01]  /*37b60*/  FFMA R12, R37, UR23, R12 ;  /* 0x00000017250c7c23 */ /* 0x004fe2000800000c */
[----:B------:R-:W-:Y:S02]  /*37b70*/  @!P3 IMAD.MOV.U32 R11, RZ, RZ, R30 ;  /* 0x000000ffff0bb224 */ /* 0x000fe400078e001e */
[----:B------:R-:W-:Y:S01]  /*37b80*/  @!P3 IMAD R15, R3, 0x180, RZ ;  /* 0x00000180030fb824 */ /* 0x000fe200078e02ff */
[----:B------:R-:W2:Y:S04]  /*37b90*/  LDL.LU R37, [R1+0xaac] ;  /* 0x000aac0001257983 */ /* 0x000ea80000300800 */
[----:B------:R-:W3:Y:S01]  /*37ba0*/  LDL.LU R40, [R1+0xab0] ;  /* 0x000ab00001287983 */ /* 0x000ee20000300800 */
[----:B------:R-:W-:-:S05]  /*37bb0*/  F2FP.SATFINITE.E4M3.F32.PACK_AB_MERGE_C R13, RZ, R12, RZ ;  /* 0x0000000cff0d723e */ /* 0x000fca00048070ff */
[----:B------:R0:W-:Y:S04]  /*37bc0*/  @!P2 STG.E.U8 desc[UR20][R8.64+0x20], R13 ;  /* 0x0000200d0800a986 */ /* 0x0001e8000c101114 */
[----:B------:R-:W4:Y:S01]  /*37bd0*/  @!P3 LDG.E.U8 R10, desc[UR20][R6.64+0x21] ;  /* 0x00002114060ab981 */ /* 0x000f22000c1e1100 */
[----:B0-----:R-:W0:Y:S01]  /*37be0*/  @!P3 LDC.64 R8, c[0x0][0x5c0] ;  /* 0x00017000ff08bb82 */ /* 0x001e220000000a00 */
[----:B------:R-:W-:Y:S02]  /*37bf0*/  ISETP.LT.OR P2, PT, R28, 0x29, !P0 ;  /* 0x000000291c00780c */ /* 0x000fe40004741670 */
[----:B----4-:R-:W-:-:S04]  /*37c00*/  LOP3.LUT R10, R10, 0xff, RZ, 0xc0, !PT ;  /* 0x000000ff0a0a7812 */ /* 0x010fc800078ec0ff */
[----:B------:R-:W-:-:S05]  /*37c10*/  F2FP.F16.E4M3.UNPACK_B R10, R10 ;  /* 0x0000000aff0a723e */ /* 0x000fca00020006ff */
[----:B------:R-:W-:Y:S02]  /*37c20*/  HADD2.F32 R12, -RZ, R10.H0_H0 ;  /* 0x2000000aff0c7230 */ /* 0x000fe40000004100 */
[----:B------:R-:W-:-:S04]  /*37c30*/  @!P3 IMAD.MOV.U32 R10, RZ, RZ, R24 ;  /* 0x000000ffff0ab224 */ /* 0x000fc800078e0018 */
[----:B------:R-:W-:-:S04]  /*37c40*/  @!P3 IMAD.WIDE.U32 R10, R2, 0x180, R10 ;  /* 0x00000180020ab825 */ /* 0x000fc800078e000a */
[----:B------:R-:W-:Y:S01]  /*37c50*/  FMUL R12, R12, UR24 ;  /* 0x000000180c0c7c20 */ /* 0x000fe20008400000 */
[----:B------:R-:W-:-:S03]  /*37c60*/  @!P3 IMAD.IADD R14, R11, 0x1, R15 ;  /* 0x000000010b0eb824 */ /* 0x000fc600078e020f */
[----:B------:R-:W-:Y:S01]  /*37c70*/  FFMA R12, R41, UR23, R12 ;  /* 0x00000017290c7c23 */ /* 0x000fe2000800000c */
[----:B0-----:R-:W-:Y:S02]  /*37c80*/  @!P3 IADD3 R8, P4, P5, R10, UR28, R8 ;  /* 0x0000001c0a08bc10 */ /* 0x001fe4000fd9e008 */
[----:B------:R-:W-:Y:S02]  /*37c90*/  PRMT R10, RZ, 0x7610, R10 ;  /* 0x00007610ff0a7816 */ /* 0x000fe4000000000a */
[----:B------:R-:W-:Y:S02]  /*37ca0*/  @!P3 IADD3.X R9, R14, UR27, R9, P4, P5 ;  /* 0x0000001b0e09bc10 */ /* 0x000fe4000a7ea409 */
[----:B------:R-:W-:-:S05]  /*37cb0*/  F2FP.SATFINITE.E4M3.F32.PACK_AB_MERGE_C R13, RZ, R12, RZ ;  /* 0x0000000cff0d723e */ /* 0x000fca00048070ff */
[----:B------:R0:W-:Y:S04]  /*37cc0*/  @!P3 STG.E.U8 desc[UR20][R8.64+0x21], R13 ;  /* 0x0000210d0800b986 */ /* 0x0001e8000c101114 */
[----:B------:R-:W4:Y:S01]  /*37cd0*/  @!P2 LDG.E.U8 R10, desc[UR20][R4.64+0x28] ;  /* 0x00002814040aa981 */ /* 0x000f22000c1e1100 */
[----:B0-----:R-:W0:Y:S01]  /*37ce0*/  @!P2 LDC.64 R8, c[0x0][0x5c0] ;  /* 0x00017000ff08ab82 */ /* 0x001e220000000a00 */
[----:B------:R-:W-:Y:S01]  /*37cf0*/  @!P2 IMAD.MOV.U32 R11, RZ, RZ, R30 ;  /* 0x000000ffff0ba224 */ /* 0x000fe200078e001e */
[----:B------:R-:W-:Y:S01]  /*37d00*/  ISETP.LT.OR P3, PT, R28, 0x2a, !P0 ;  /* 0x0000002a1c00780c */ /* 0x000fe20004761670 */
[----:B------:R-:W-:Y:S01]  /*37d10*/  @!P2 IMAD R13, R3, 0x180, RZ ;  /* 0x00000180030da824 */ /* 0x000fe200078e02ff */
[----:B----4-:R-:W-:-:S04]  /*37d20*/  LOP3.LUT R10, R10, 0xff, RZ, 0xc0, !PT ;  /* 0x000000ff0a0a7812 */ /* 0x010fc800078ec0ff */
[----:B------:R-:W-:-:S05]  /*37d30*/  F2FP.F16.E4M3.UNPACK_B R10, R10 ;  /* 0x0000000aff0a723e */ /* 0x000fca00020006ff */
[----:B------:R-:W-:-:S05]  /*37d40*/  HADD2.F32 R10, -RZ, R10.H0_H0 ;  /* 0x2000000aff0a7230 */ /* 0x000fca0000004100 */
[----:B------:R-:W-:Y:S01]  /*37d50*/  FMUL R12, R10, UR24 ;  /* 0x000000180a0c7c20 */ /* 0x000fe20008400000 */
[----:B------:R-:W-:-:S04]  /*37d60*/  @!P2 IMAD.MOV.U32 R10, RZ, RZ, R24 ;  /* 0x000000ffff0aa224 */ /* 0x000fc800078e0018 */
[----:B------:R-:W-:-:S04]  /*37d70*/  @!P2 IMAD.WIDE.U32 R10, R2, 0x180, R10 ;  /* 0x00000180020aa825 */ /* 0x000fc800078e000a */
[----:B--2---:R-:W-:Y:S02]  /*37d80*/  FFMA R12, R37, UR23, R12 ;  /* 0x00000017250c7c23 */ /* 0x004fe4000800000c */
[----:B------:R-:W2:Y:S04]  /*37d90*/  LDL.LU R37, [R1+0xab4] ;  /* 0x000ab40001257983 */ /* 0x000ea80000300800 */
[----:B------:R-:W4:Y:S01]  /*37da0*/  LDL.LU R41, [R1+0xab8] ;  /* 0x000ab80001297983 */ /* 0x000f220000300800 */
[----:B0-----:R-:W-:Y:S02]  /*37db0*/  @!P2 IADD3 R8, P4, R10, R8, RZ ;  /* 0x000000080a08a210 */ /* 0x001fe40007f9e0ff */
[----:B------:R-:W-:Y:S02]  /*37dc0*/  PRMT R10, RZ, 0x7610, R10 ;  /* 0x00007610ff0a7816 */ /* 0x000fe4000000000a */
[----:B------:R-:W-:-:S02]  /*37dd0*/  @!P2 IADD3.X R9, R9, R11, R13, P4, !PT ;  /* 0x0000000b0909a210 */ /* 0x000fc400027fe40d */
[----:B------:R-:W-:-:S05]  /*37de0*/  F2FP.SATFINITE.E4M3.F32.PACK_AB_MERGE_C R13, RZ, R12, RZ ;  /* 0x0000000cff0d723e */ /* 0x000fca00048070ff */
[----:B------:R0:W-:Y:S04]  /*37df0*/  @!P2 STG.E.U8 desc[UR20][R8.64+0x28], R13 ;  /* 0x0000280d0800a986 */ /* 0x0001e8000c101114 */
[----:B------:R-:W3:Y:S01]  /*37e00*/  @!P3 LDG.E.U8 R10, desc[UR20][R4.64+0x29] ;  /* 0x00002914040ab981 */ /* 0x000ee2000c1e1100 */
[----:B0-----:R-:W0:Y:S01]  /*37e10*/  @!P3 LDC.64 R8, c[0x0][0x5c0] ;  /* 0x00017000ff08bb82 */ /* 0x001e220000000a00 */
[----:B------:R-:W-:Y:S01]  /*37e20*/  @!P3 IMAD.MOV.U32 R11, RZ, RZ, R30 ;  /* 0x000000ffff0bb224 */ /* 0x000fe200078e001e */
[----:B------:R-:W-:Y:S01]  /*37e30*/  ISETP.LT.OR P2, PT, R28, 0x29, !P1 ;  /* 0x000000291c00780c */ /* 0x000fe20004f41670 */
[----:B------:R-:W-:Y:S01]  /*37e40*/  @!P3 IMAD R13, R3, 0x180, RZ ;  /* 0x00000180030db824 */ /* 0x000fe200078e02ff */
[----:B---3--:R-:W-:-:S04]  /*37e50*/  LOP3.LUT R10, R10, 0xff, RZ, 0xc0, !PT ;  /* 0x000000ff0a0a7812 */ /* 0x008fc800078ec0ff */
[----:B------:R-:W-:-:S05]  /*37e60*/  F2FP.F16.E4M3.UNPACK_B R10, R10 ;  /* 0x0000000aff0a723e */ /* 0x000fca00020006ff */
[----:B------:R-:W-:-:S05]  /*37e70*/  HADD2.F32 R10, -RZ, R10.H0_H0 ;  /* 0x2000000aff0a7230 */ /* 0x000fca0000004100 */
[----:B------:R-:W-:Y:S01]  /*37e80*/  FMUL R12, R10, UR24 ;  /* 0x000000180a0c7c20 */ /* 0x000fe20008400000 */
[----:B------:R-:W-:-:S04]  /*37e90*/  @!P3 IMAD.MOV.U32 R10, RZ, RZ, R24 ;  /* 0x000000ffff0ab224 */ /* 0x000fc800078e0018 */
[----:B------:R-:W-:-:S04]  /*37ea0*/  @!P3 IMAD.WIDE.U32 R10, R2, 0x180, R10 ;  /* 0x00000180020ab825 */ /* 0x000fc800078e000a */
[----:B------:R-:W-:Y:S01]  /*37eb0*/  FFMA R12, R40, UR23, R12 ;  /* 0x00000017280c7c23 */ /* 0x000fe2000800000c */
[----:B0-----:R-:W-:Y:S02]  /*37ec0*/  @!P3 IADD3 R8, P4, R10, R8, RZ ;  /* 0x000000080a08b210 */ /* 0x001fe40007f9e0ff */
[----:B------:R-:W-:Y:S02]  /*37ed0*/  PRMT R10, RZ, 0x7610, R10 ;  /* 0x00007610ff0a7816 */ /* 0x000fe4000000000a */
[----:B------:R-:W-:Y:S02]  /*37ee0*/  @!P3 IADD3.X R9, R9, R11, R13, P4, !PT ;  /* 0x0000000b0909b210 */ /* 0x000fe400027fe40d */
[----:B------:R-:W-:-:S05]  /*37ef0*/  F2FP.SATFINITE.E4M3.F32.PACK_AB_MERGE_C R13, RZ, R12, RZ ;  /* 0x0000000cff0d723e */ /* 0x000fca00048070ff */
[----:B------:R0:W-:Y:S04]  /*37f00*/  @!P3 STG.E.U8 desc[UR20][R8.64+0x29], R13 ;  /* 0x0000290d0800b986 */ /* 0x0001e8000c101114 */
[----:B------:R-:W3:Y:S01]  /*37f10*/  @!P2 LDG.E.U8 R10, desc[UR20][R6.64+0x28] ;  /* 0x00002814060aa981 */ /* 0x000ee2000c1e1100 */
[----:B0-----:R-:W0:Y:S01]  /*37f20*/  @!P2 LDC.64 R8, c[0x0][0x5c0] ;  /* 0x00017000ff08ab82 */ /* 0x001e220000000a00 */
[----:B------:R-:W-:Y:S02]  /*37f30*/  @!P2 IMAD.MOV.U32 R11, RZ, RZ, R30 ;  /* 0x000000ffff0ba224 */ /* 0x000fe400078e001e */
[----:B------:R-:W-:Y:S01]  /*37f40*/  @!P2 IMAD R15, R3, 0x180, RZ ;  /* 0x00000180030fa824 */ /* 0x000fe200078e02ff */
[----:B------:R-:W-:Y:S02]  /*37f50*/  ISETP.LT.OR P3, PT, R28, 0x2a, !P1 ;  /* 0x0000002a1c00780c */ /* 0x000fe40004f61670 */
[----:B---3--:R-:W-:-:S04]  /*37f60*/  LOP3.LUT R10, R10, 0xff, RZ, 0xc0, !PT ;  /* 0x000000ff0a0a7812 */ /* 0x008fc800078ec0ff */
[----:B------:R-:W-:-:S05]  /*37f70*/  F2FP.F16.E4M3.UNPACK_B R10, R10 ;  /* 0x0000000aff0a723e */ /* 0x000fca00020006ff */
[----:B------:R-:W-:Y:S02]  /*37f80*/  HADD2.F32 R12, -RZ, R10.H0_H0 ;  /* 0x2000000aff0c7230 */ /* 0x000fe40000004100 */
[----:B------:R-:W-:-:S04]  /*37f90*/  @!P2 IMAD.MOV.U32 R10, RZ, RZ, R24 ;  /* 0x000000ffff0aa224 */ /* 0x000fc800078e0018 */
[----:B------:R-:W-:-:S04]  /*37fa0*/  @!P2 IMAD.WIDE.U32 R10, R2, 0x180, R10 ;  /* 0x00000180020aa825 */ /* 0x000fc800078e000a */
[----:B------:R-:W-:Y:S01]  /*37fb0*/  FMUL R12, R12, UR24 ;  /* 0x000000180c0c7c20 */ /* 0x000fe20008400000 */
[----:B------:R-:W-:-:S03]  /*37fc0*/  @!P2 IMAD.IADD R14, R11, 0x1, R15 ;  /* 0x000000010b0ea824 */ /* 0x000fc600078e020f */
[----:B--2---:R-:W-:Y:S01]  /*37fd0*/  FFMA R12, R37, UR23, R12 ;  /* 0x00000017250c7c23 */ /* 0x004fe2000800000c */
[----:B0-----:R-:W-:Y:S02]  /*37fe0*/  @!P2 IADD3 R8, P4, P5, R10, UR28, R8 ;  /* 0x0000001c0a08ac10 */ /* 0x001fe4000fd9e008 */
[----:B------:R-:W-:Y:S01]  /*37ff0*/  PRMT R10, RZ, 0x7610, R10 ;  /* 0x00007610ff0a7816 */ /* 0x000fe2000000000a */
[----:B------:R-:W-:Y:S02]  /*38000*/  @!P3 IMAD.MOV.U32 R11, RZ, RZ, R30 ;  /* 0x000000ffff0bb224 */ /* 0x000fe400078e001e */
[----:B------:R-:W-:Y:S01]  /*38010*/  @!P3 IMAD R15, R3, 0x180, RZ ;  /* 0x00000180030fb824 */ /* 0x000fe200078e02ff */
[----:B------:R-:W-:Y:S02]  /*38020*/  @!P2 IADD3.X R9, R14, UR27, R9, P4, P5 ;  /* 0x0000001b0e09ac10 */ /* 0x000fe4000a7ea409 */
[----:B------:R-:W-:Y:S01]  /*38030*/  F2FP.SATFINITE.E4M3.F32.PACK_AB_MERGE_C R13, RZ, R12, RZ ;  /* 0x0000000cff0d723e */ /* 0x000fe200048070ff */
[----:B------:R-:W2:Y:S04]  /*38040*/  LDL.LU R37, [R1+0xabc] ;  /* 0x000abc0001257983 */ /* 0x000ea80000300800 */
[----:B------:R-:W3:Y:S04]  /*38050*/  LDL.LU R40, [R1+0xac0] ;  /* 0x000ac00001287983 */ /* 0x000ee80000300800 */
[----:B------:R0:W-:Y:S04]  /*38060*/  @!P2 STG.E.U8 desc[UR20][R8.64+0x28], R13 ;  /* 0x0000280d0800a986 */ /* 0x0001e8000c101114 */
[----:B------:R-:W4:Y:S01]  /*38070*/  @!P3 LDG.E.U8 R10, desc[UR20][R6.64+0x29] ;  /* 0x00002914060ab981 */ /* 0x000f22000c1e1100 */
[----:B0-----:R-:W0:Y:S01]  /*38080*/  @!P3 LDC.64 R8, c[0x0][0x5c0] ;  /* 0x00017000ff08bb82 */ /* 0x001e220000000a00 */
[----:B------:R-:W-:-:S02]  /*38090*/  ISETP.LT.OR P2, PT, R28, 0x31, !P0 ;  /* 0x000000311c00780c */ /* 0x000fc40004741670 */
        /* <DEDUP_REMOVED lines=27> */
[----:B0-----:R-:W-:-:S04]  /*38250*/  @!P2 IADD3 R8, P4, R10, R8, RZ ;  /* 0x000000080a08a210 */ /* 0x001fc80007f9e0ff */
[----:B------:R-:W-:Y:S02]  /*38260*/  @!P2 IADD3.X R9, R9, R11, R13, P4, !PT ;  /* 0x0000000b0909a210 */ /* 0x000fe400027fe40d */
[----:B------:R-:W-:Y:S02]  /*38270*/  F2FP.SATFINITE.E4M3.F32.PACK_AB_MERGE_C R13, RZ, R12, RZ ;  /* 0x0000000cff0d723e */ /* 0x000fe400048070ff */
[----:B------:R-:W-:Y:S01]  /*38280*/  PRMT R12, RZ, 0x7610, R12 ;  /* 0x00007610ff0c7816 */ /* 0x000fe2000000000c */
[----:B------:R-:W0:Y:S02]  /*38290*/  @!P3 LDC.64 R10, c[0x0][0x5c0] ;  /* 0x00017000ff0abb82 */ /* 0x000e240000000a00 */
[----:B------:R1:W-:Y:S04]  /*382a0*/  @!P2 STG.E.U8 desc[UR20][R8.64+0x30], R13 ;  /* 0x0000300d0800a986 */ /* 0x0003e8000c101114 */
[----:B------:R-:W3:Y:S01]  /*382b0*/  @!P3 LDG.E.U8 R12, desc[UR20][R4.64+0x31] ;  /* 0x00003114040cb981 */ /* 0x000ee2000c1e1100 */
[----:B------:R-:W-:Y:S01]  /*382c0*/  ISETP.LT.OR P2, PT, R28, 0x31, !P1 ;  /* 0x000000311c00780c */ /* 0x000fe20004f41670 */
[----:B-1----:R-:W-:-:S02]  /*382d0*/  @!P3 IMAD.MOV.U32 R8, RZ, RZ, R24 ;  /* 0x000000ffff08b224 */ /* 0x002fc400078e0018 */
        /* <DEDUP_REMOVED lines=18> */
[----:B------:R-:W-:Y:S01]  /*38400*/  @!P2 IMAD.MOV.U32 R11, RZ, RZ, R30 ;  /* 0x000000ffff0ba224 */ /* 0x000fe200078e001e */
[----:B---3--:R-:W-:-:S04]  /*38410*/  LOP3.LUT R12, R12, 0xff, RZ, 0xc0, !PT ;  /* 0x000000ff0c0c7812 */ /* 0x008fc800078ec0ff */
[----:B------:R-:W-:-:S05]  /*38420*/  F2FP.F16.E4M3.UNPACK_B R12, R12 ;  /* 0x0000000cff0c723e */ /* 0x000fca00020006ff */
[----:B------:R-:W-:Y:S02]  /*38430*/  HADD2.F32 R14, -RZ, R12.H0_H0 ;  /* 0x2000000cff0e7230 */ /* 0x000fe40000004100 */
[----:B------:R-:W-:-:S04]  /*38440*/  @!P2 IMAD.WIDE.U32 R12, R2, 0x180, R10 ;  /* 0x00000180020ca825 */ /* 0x000fc800078e000a */
[----:B------:R-:W-:Y:S01]  /*38450*/  FMUL R14, R14, UR24 ;  /* 0x000000180e0e7c20 */ /* 0x000fe20008400000 */
[----:B------:R-:W-:Y:S01]  /*38460*/  @!P2 IMAD.IADD R10, R13, 0x1, R17 ;  /* 0x000000010d0aa824 */ /* 0x000fe200078e0211 */
[----:B0-----:R-:W-:Y:S02]  /*38470*/  @!P2 IADD3 R12, P4, P5, R12, UR28, R8 ;  /* 0x0000001c0c0cac10 */ /* 0x001fe4000fd9e008 */
[----:B--2---:R-:W-:Y:S02]  /*38480*/  FFMA R14, R37, UR23, R14 ;  /* 0x00000017250e7c23 */ /* 0x004fe4000800000e */
[----:B------:R-:W-:Y:S02]  /*38490*/  @!P2 IADD3.X R13, R10, UR27, R9, P4, P5 ;  /* 0x0000001b0a0dac10 */ /* 0x000fe4000a7ea409 */
[----:B------:R-:W-:Y:S01]  /*384a0*/  PRMT R10, RZ, 0x7610, R10 ;  /* 0x00007610ff0a7816 */ /* 0x000fe2000000000a */
[----:B------:R-:W0:Y:S01]  /*384b0*/  @!P3 LDC.64 R8, c[0x0][0x5c0] ;  /* 0x00017000ff08bb82 */ /* 0x000e220000000a00 */
[----:B------:R-:W-:Y:S01]  /*384c0*/  F2FP.SATFINITE.E4M3.F32.PACK_AB_MERGE_C R15, RZ, R14, RZ ;  /* 0x0000000eff0f723e */ /* 0x000fe200048070ff */
[----:B------:R-:W-:-:S02]  /*384d0*/  @!P3 IMAD.MOV.U32 R11, RZ, RZ, R30 ;  /* 0x000000ffff0bb224 */ /* 0x000fc400078e001e */
[----:B------:R-:W-:Y:S01]  /*384e0*/  @!P3 IMAD R17, R3, 0x180, RZ ;  /* 0x000001800311b824 */ /* 0x000fe200078e02ff */
[----:B------:R-:W2:Y:S04]  /*384f0*/  LDL.LU R37, [R1+0xacc] ;  /* 0x000acc0001257983 */ /* 0x000ea80000300800 */
[----:B------:R1:W-:Y:S04]  /*38500*/  @!P2 STG.E.U8 desc[UR20][R12.64+0x30], R15 ;  /* 0x0000300f0c00a986 */ /* 0x0003e8000c101114 */
[----:B------:R-:W3:Y:S01]  /*38510*/  @!P3 LDG.E.U8 R10, desc[UR20][R6.64+0x31] ;  /* 0x00003114060ab981 */ /* 0x000ee2000c1e1100 */
[----:B------:R-:W-:-:S03]  /*38520*/  ISETP.LT.OR P2, PT, R28, 0x39, !P0 ;  /* 0x000000391c00780c */ /* 0x000fc60004741670 */
[----:B------:R-:W2:Y:S01]  /*38530*/  LDL.LU R40, [R1+0xad0] ;  /* 0x000ad00001287983 */ /* 0x000ea20000300800 */
[----:B---3--:R-:W-:-:S04]  /*38540*/  LOP3.LUT R10, R10, 0xff, RZ, 0xc0, !PT ;  /* 0x000000ff0a0a7812 */ /* 0x008fc800078ec0ff */
[----:B------:R-:W-:-:S05]  /*38550*/  F2FP.F16.E4M3.UNPACK_B R10, R10 ;  /* 0x0000000aff0a723e */ /* 0x000fca00020006ff */
[----:B------:R-:W-:Y:S02]  /*38560*/  HADD2.F32 R14, -RZ, R10.H0_H0 ;  /* 0x2000000aff0e7230 */ /* 0x000fe40000004100 */
[----:B------:R-:W-:-:S04]  /*38570*/  @!P3 IMAD.MOV.U32 R10, RZ, RZ, R24 ;  /* 0x000000ffff0ab224 */ /* 0x000fc800078e0018 */
[----:B------:R-:W-:-:S04]  /*38580*/  @!P3 IMAD.WIDE.U32 R10, R2, 0x180, R10 ;  /* 0x00000180020ab825 */ /* 0x000fc800078e000a */
[----:B------:R-:W-:Y:S01]  /*38590*/  FMUL R14, R14, UR24 ;  /* 0x000000180e0e7c20 */ /* 0x000fe20008400000 */
[----:B-1----:R-:W-:Y:S01]  /*385a0*/  @!P3 IMAD.IADD R12, R11, 0x1, R17 ;  /* 0x000000010b0cb824 */ /* 0x002fe200078e0211 */
[----:B0-----:R-:W-:Y:S02]  /*385b0*/  @!P3 IADD3 R8, P4, P5, R10, UR28, R8 ;  /* 0x0000001c0a08bc10 */ /* 0x001fe4000fd9e008 */
[----:B----4-:R-:W-:Y:S01]  /*385c0*/  FFMA R14, R41, UR23, R14 ;  /* 0x00000017290e7c23 */ /* 0x010fe2000800000e */
[----:B------:R-:W0:Y:S01]  /*385d0*/  @!P2 LDC.64 R10, c[0x0][0x5c0] ;  /* 0x00017000ff0aab82 */ /* 0x000e220000000a00 */
[----:B------:R-:W-:Y:S02]  /*385e0*/  @!P3 IADD3.X R9, R12, UR27, R9, P4, P5 ;  /* 0x0000001b0c09bc10 */ /* 0x000fe4000a7ea409 */
[----:B------:R-:W-:Y:S02]  /*385f0*/  PRMT R12, RZ, 0x7610, R12 ;  /* 0x00007610ff0c7816 */ /* 0x000fe4000000000c */
[----:B------:R-:W-:-:S05]  /*38600*/  F2FP.SATFINITE.E4M3.F32.PACK_AB_MERGE_C R15, RZ, R14, RZ ;  /* 0x0000000eff0f723e */ /* 0x000fca00048070ff */
[----:B------:R1:W-:Y:S04]  /*38610*/  @!P3 STG.E.U8 desc[UR20][R8.64+0x31], R15 ;  /* 0x0000310f0800b986 */ /* 0x0003e8000c101114 */
[----:B------:R-:W3:Y:S01]  /*38620*/  @!P2 LDG.E.U8 R12, desc[UR20][R4.64+0x38] ;  /* 0x00003814040ca981 */ /* 0x000ee2000c1e1100 */
[----:B------:R-:W-:Y:S01]  /*38630*/  ISETP.LT.OR P3, PT, R28, 0x3a, !P0 ;  /* 0x0000003a1c00780c */ /* 0x000fe20004761670 */
[----:B-1----:R-:W-:Y:S02]  /*38640*/  @!P2 IMAD.MOV.U32 R8, RZ, RZ, R24 ;  /* 0x000000ffff08a224 */ /* 0x002fe400078e0018 */
[----:B------:R-:W-:Y:S01]  /*38650*/  @!P2 IMAD.MOV.U32 R9, RZ, RZ, R30 ;  /* 0x000000ffff09a224 */ /* 0x000fe200078e001e */
[----:B---3--:R-:W-:-:S04]  /*38660*/  LOP3.LUT R12, R12, 0xff, RZ, 0xc0, !PT ;  /* 0x000000ff0c0c7812 */ /* 0x008fc800078ec0ff */
[----:B------:R-:W-:-:S05]  /*38670*/  F2FP.F16.E4M3.UNPACK_B R12, R12 ;  /* 0x0000000cff0c723e */ /* 0x000fca00020006ff */
[----:B------:R-:W-:-:S05]  /*38680*/  HADD2.F32 R12, -RZ, R12.H0_H0 ;  /* 0x2000000cff0c7230 */ /* 0x000fca0000004100 */
[----:B------:R-:W-:Y:S01]  /*38690*/  FMUL R14, R12, UR24 ;  /* 0x000000180c0e7c20 */ /* 0x000fe20008400000 */
[----:B------:R-:W-:-:S04]  /*386a0*/  @!P2 IMAD.WIDE.U32 R12, R2, 0x180, R8 ;  /* 0x00000180020ca825 */ /* 0x000fc800078e0008 */
[----:B------:R-:W-:Y:S02]  /*386b0*/  @!P2 IMAD R8, R3, 0x180, RZ ;  /* 0x000001800308a824 */ /* 0x000fe400078e02ff */
[----:B--2---:R-:W-:Y:S01]  /*386c0*/  FFMA R14, R37, UR23, R14 ;  /* 0x00000017250e7c23 */ /* 0x004fe2000800000e */
[----:B0-----:R-:W-:Y:S02]  /*386d0*/  @!P2 IADD3 R10, P4, R12, R10, RZ ;  /* 0x0000000a0c0aa210 */ /* 0x001fe40007f9e0ff */
[----:B------:R-:W-:Y:S01]  /*386e0*/  PRMT R12, RZ, 0x7610, R12 ;  /* 0x00007610ff0c7816 */ /* 0x000fe2000000000c */
[----:B------:R-:W2:Y:S01]  /*386f0*/  LDL.LU R37, [R1+0xad4] ;  /* 0x000ad40001257983 */ /* 0x000ea20000300800 */
[----:B------:R-:W-:Y:S02]  /*38700*/  F2FP.SATFINITE.E4M3.F32.PACK_AB_MERGE_C R15, RZ, R14, RZ ;  /* 0x0000000eff0f723e */ /* 0x000fe400048070ff */
[----:B------:R-:W-:Y:S01]  /*38710*/  @!P2 IADD3.X R11, R11, R13, R8, P4, !PT ;  /* 0x0000000d0b0ba210 */ /* 0x000fe200027fe408 */
[----:B------:R-:W3:Y:S01]  /*38720*/  LDL.LU R41, [R1+0xad8] ;  /* 0x000ad80001297983 */ /* 0x000ee20000300800 */
[----:B------:R-:W0:Y:S03]  /*38730*/  @!P3 LDC.64 R8, c[0x0][0x5c0] ;  /* 0x00017000ff08bb82 */ /* 0x000e260000000a00 */
[----:B------:R1:W-:Y:S04]  /*38740*/  @!P2 STG.E.U8 desc[UR20][R10.64+0x38], R15 ;  /* 0x0000380f0a00a986 */ /* 0x0003e8000c101114 */
[----:B------:R-:W4:Y:S01]  /*38750*/  @!P3 LDG.E.U8 R12, desc[UR20][R4.64+0x39] ;  /* 0x00003914040cb981 */ /* 0x000f22000c1e1100 */
[----:B------:R-:W-:Y:S01]  /*38760*/  ISETP.LT.OR P2, PT, R28, 0x39, !P1 ;  /* 0x000000391c00780c */ /* 0x000fe20004f41670 */
[----:B-1----:R-:W-:-:S02]  /*38770*/  @!P3 IMAD.MOV.U32 R10, RZ, RZ, R24 ;  /* 0x000000ffff0ab224 */ /* 0x002fc400078e0018 */
[----:B------:R-:W-:Y:S01]  /*38780*/  @!P3 IMAD.MOV.U32 R11, RZ, RZ, R30 ;  /* 0x000000ffff0bb224 */ /* 0x000fe200078e001e */
[----:B----4-:R-:W-:-:S04]  /*38790*/  LOP3.LUT R12, R12, 0xff, RZ, 0xc0, !PT ;  /* 0x000000ff0c0c7812 */ /* 0x010fc800078ec0ff */
[----:B------:R-:W-:-:S05]  /*387a0*/  F2FP.F16.E4M3.UNPACK_B R12, R12 ;  /* 0x0000000cff0c723e */ /* 0x000fca00020006ff */
[----:B------:R-:W-:-:S05]  /*387b0*/  HADD2.F32 R12, -RZ, R12.H0_H0 ;  /* 0x2000000cff0c7230 */ /* 0x000fca0000004100 */
[----:B------:R-:W-:Y:S01]  /*387c0*/  FMUL R14, R12, UR24 ;  /* 0x000000180c0e7c20 */ /* 0x000fe20008400000 */
[----:B------:R-:W-:-:S04]  /*387d0*/  @!P3 IMAD.WIDE.U32 R12, R2, 0x180, R10 ;  /* 0x00000180020cb825 */ /* 0x000fc800078e000a */
[----:B------:R-:W-:Y:S02]  /*387e0*/  @!P3 IMAD R11, R3, 0x180, RZ ;  /* 0x00000180030bb824 */ /* 0x000fe400078e02ff */
[----:B------:R-:W-:Y:S01]  /*387f0*/  FFMA R14, R40, UR23, R14 ;  /* 0x00000017280e7c23 */ /* 0x000fe2000800000e */
[----:B0-----:R-:W-:Y:S02]  /*38800*/  @!P3 IADD3 R10, P4, R12, R8, RZ ;  /* 0x000000080c0ab210 */ /* 0x001fe40007f9e0ff */
[----:B------:R-:W-:Y:S02]  /*38810*/  PRMT R12, RZ, 0x7610, R12 ;  /* 0x00007610ff0c7816 */ /* 0x000fe4000000000c */
[----:B------:R-:W-:Y:S02]  /*38820*/  F2FP.SATFINITE.E4M3.F32.PACK_AB_MERGE_C R15, RZ, R14, RZ ;  /* 0x0000000eff0f723e */ /* 0x000fe400048070ff */
[----:B------:R-:W-:Y:S02]  /*38830*/  @!P3 IADD3.X R11, R9, R13, R11, P4, !PT ;  /* 0x0000000d090bb210 */ /* 0x000fe400027fe40b */
[----:B------:R-:W0:Y:S03]  /*38840*/  @!P2 LDC.64 R8, c[0x0][0x5c0] ;  /* 0x00017000ff08ab82 */ /* 0x000e260000000a00 */
[----:B------:R1:W-:Y:S04]  /*38850*/  @!P3 STG.E.U8 desc[UR20][R10.64+0x39], R15 ;  /* 0x0000390f0a00b986 */ /* 0x0003e8000c101114 */
[----:B------:R-:W4:Y:S01]  /*38860*/  @!P2 LDG.E.U8 R12, desc[UR20][R6.64+0x38] ;  /* 0x00003814060ca981 */ /* 0x000f22000c1e1100 */
[----:B------:R-:W-:Y:S01]  /*38870*/  @!P2 IMAD R17, R3, 0x180, RZ ;  /* 0x000001800311a824 */ /* 0x000fe200078e02ff */
[----:B------:R-:W-:Y:S01]  /*38880*/  ISETP.LT.OR P3, PT, R28, 0x3a, !P1 ;  /* 0x0000003a1c00780c */ /* 0x000fe20004f61670 */
[----:B-1----:R-:W-:-:S02]  /*38890*/  @!P2 IMAD.MOV.U32 R10, RZ, RZ, R24 ;  /* 0x000000ffff0aa224 */ /* 0x002fc400078e0018 */
[----:B------:R-:W-:Y:S01]  /*388a0*/  @!P2 IMAD.MOV.U32 R11, RZ, RZ, R30 ;  /* 0x000000ffff0ba224 */ /* 0x000fe200078e001e */
[----:B----4-:R-:W-:-:S04]  /*388b0*/  LOP3.LUT R12, R12, 0xff, RZ, 0xc0, !PT ;  /* 0x000000ff0c0c7812 */ /* 0x010fc800078ec0ff */
[----:B------:R-:W-:-:S05]  /*388c0*/  F2FP.F16.E4M3.UNPACK_B R12, R12 ;  /* 0x0000000cff0c723e */ /* 0x000fca00020006ff */
[----:B------:R-:W-:Y:S02]  /*388d0*/  HADD2.F32 R14, -RZ, R12.H0_H0 ;  /* 0x2000000cff0e7230 */ /* 0x000fe40000004100 */
[----:B------:R-:W-:-:S04]  /*388e0*/  @!P2 IMAD.WIDE.U32 R12, R2, 0x180, R10 ;  /* 0x00000180020ca825 */ /* 0x000fc800078e000a */
[----:B------:R-:W-:Y:S01]  /*388f0*/  FMUL R14, R14, UR24 ;  /* 0x000000180e0e7c20 */ /* 0x000fe20008400000 */
[----:B------:R-:W-:Y:S01]  /*38900*/  @!P2 IMAD.IADD R16, R13, 0x1, R17 ;  /* 0x000000010d10a824 */ /* 0x000fe200078e0211 */
[----:B0-----:R-:W-:Y:S02]  /*38910*/  @!P2 IADD3 R10, P4, P5, R12, UR28, R8 ;  /* 0x0000001c0c0aac10 */ /* 0x001fe4000fd9e008 */
[----:B--2---:R-:W-:Y:S01]  /*38920*/  FFMA R14, R37, UR23, R14 ;  /* 0x00000017250e7c23 */ /* 0x004fe2000800000e */
[----:B------:R-:W-:Y:S02]  /*38930*/  PRMT R12, RZ, 0x7610, R12 ;  /* 0x00007610ff0c7816 */ /* 0x000fe4000000000c */
[----:B------:R-:W-:Y:S01]  /*38940*/  @!P2 IADD3.X R11, R16, UR27, R9, P4, P5 ;  /* 0x0000001b100bac10 */ /* 0x000fe2000a7ea409 */
[----:B------:R-:W-:Y:S01]  /*38950*/  @!P3 IMAD R17, R3, 0x180, RZ ;  /* 0x000001800311b824 */ /* 0x000fe200078e02ff */
[----:B------:R-:W0:Y:S01]  /*38960*/  @!P3 LDC.64 R8, c[0x0][0x5c0] ;  /* 0x00017000ff08bb82 */ /* 0x000e220000000a00 */
[----:B------:R-:W-:Y:S01]  /*38970*/  F2FP.SATFINITE.E4M3.F32.PACK_AB_MERGE_C R15, RZ, R14, RZ ;  /* 0x0000000eff0f723e */ /* 0x000fe200048070ff */
[----:B------:R-:W2:Y:S04]  /*38980*/  LDL.LU R37, [R1+0xadc] ;  /* 0x000adc0001257983 */ /* 0x000ea80000300800 */
[----:B------:R-:W4:Y:S04]  /*38990*/  LDL.LU R40, [R1+0xae0] ;  /* 0x000ae00001287983 */ /* 0x000f280000300800 */
[----:B------:R1:W-:Y:S04]  /*389a0*/  @!P2 STG.E.U8 desc[UR20][R10.64+0x38], R15 ;  /* 0x0000380f0a00a986 */ /* 0x0003e8000c101114 */
[----:B------:R-:W3:Y:S01]  /*389b0*/  @!P3 LDG.E.U8 R12, desc[UR20][R6.64+0x39] ;  /* 0x00003914060cb981 */ /* 0x000ee2000c1e1100 */
[----:B------:R-:W-:Y:S01]  /*389c0*/  ISETP.LT.OR P2, PT, R28, 0x41, !P0 ;  /* 0x000000411c00780c */ /* 0x000fe20004741670 */
[----:B-1----:R-:W-:-:S02]  /*389d0*/  @!P3 IMAD.MOV.U32 R10, RZ, RZ, R24 ;  /* 0x000000ffff0ab224 */ /* 0x002fc400078e0018 */
        /* <DEDUP_REMOVED lines=8> */
[----:B------:R-:W-:Y:S02]  /*38a60*/  FFMA R14, R41, UR23, R14 ;  /* 0x00000017290e7c23 */ /* 0x000fe4000800000e */
[----:B------:R-:W-:Y:S02]  /*38a70*/  @!P3 IADD3.X R13, R10, UR27, R9, P4, P5 ;  /* 0x0000001b0a0dbc10 */ /* 0x000fe4000a7ea409 */
[----:B------:R-:W-:Y:S01]  /*38a80*/  PRMT R10, RZ, 0x7610, R10 ;  /* 0x00007610ff0a7816 */ /* 0x000fe2000000000a */
[----:B------:R-:W0:Y:S01]  /*38a90*/  @!P2 LDC.64 R8, c[0x0][0x5c0] ;  /* 0x00017000ff08ab82 */ /* 0x000e220000000a00 */
[----:B------:R-:W-:-:S05]  /*38aa0*/  F2FP.SATFINITE.E4M3.F32.PACK_AB_MERGE_C R15, RZ, R14, RZ ;  /* 0x0000000eff0f723e */ /* 0x000fca00048070ff */
[----:B------:R1:W-:Y:S04]  /*38ab0*/  @!P3 STG.E.U8 desc[UR20][R12.64+0x39], R15 ;  /* 0x0000390f0c00b986 */ /* 0x0003e8000c101114 */
[----:B------:R-:W3:Y:S01]  /*38ac0*/  @!P2 LDG.E.U8 R10, desc[UR20][R4.64+0x40] ;  /* 0x00004014040aa981 */ /* 0x000ee2000c1e1100 */
[----:B------:R-:W-:Y:S01]  /*38ad0*/  @!P2 IMAD.MOV.U32 R11, RZ, RZ, R30 ;  /* 0x000000ffff0ba224 */ /* 0x000fe200078e001e */
[----:B------:R-:W-:Y:S01]  /*38ae0*/  ISETP.LT.OR P3, PT, R28, 0x42, !P0 ;  /* 0x000000421c00780c */ /* 0x000fe20004761670 */
[----:B-1----:R-:W-:Y:S01]  /*38af0*/  @!P2 IMAD R12, R3, 0x180, RZ ;  /* 0x00000180030ca824 */ /* 0x002fe200078e02ff */
[----:B---3--:R-:W-:-:S04]  /*38b00*/  LOP3.LUT R10, R10, 0xff, RZ, 0xc0, !PT ;  /* 0x000000ff0a0a7812 */ /* 0x008fc800078ec0ff */
[----:B------:R-:W-:-:S05]  /*38b10*/  F2FP.F16.E4M3.UNPACK_B R10, R10 ;  /* 0x0000000aff0a723e */ /* 0x000fca00020006ff */
[----:B------:R-:W-:-:S05]  /*38b20*/  HADD2.F32 R10, -RZ, R10.H0_H0 ;  /* 0x2000000aff0a7230 */ /* 0x000fca0000004100 */
[----:B------:R-:W-:Y:S01]  /*38b30*/  FMUL R14, R10, UR24 ;  /* 0x000000180a0e7c20 */ /* 0x000fe20008400000 */
[----:B------:R-:W-:-:S04]  /*38b40*/  @!P2 IMAD.MOV.U32 R10, RZ, RZ, R24 ;  /* 0x000000ffff0aa224 */ /* 0x000fc800078e0018 */
[----:B------:R-:W-:-:S04]  /*38b50*/  @!P2 IMAD.WIDE.U32 R10, R2, 0x180, R10 ;  /* 0x00000180020aa825 */ /* 0x000fc800078e000a */
[----:B--2---:R-:W-:Y:S02]  /*38b60*/  FFMA R14, R37, UR23, R14 ;  /* 0x00000017250e7c23 */ /* 0x004fe4000800000e */
[----:B------:R-:W2:Y:S04]  /*38b70*/  LDL.LU R37, [R1+0xae4] ;  /* 0x000ae40001257983 */ /* 0x000ea80000300800 */
[----:B------:R-:W3:Y:S01]  /*38b80*/  LDL.LU R41, [R1+0xae8] ;  /* 0x000ae80001297983 */ /* 0x000ee20000300800 */
[----:B0-----:R-:W-:Y:S02]  /*38b90*/  @!P2 IADD3 R10, P4, R10, R8, RZ ;  /* 0x000000080a0aa210 */ /* 0x001fe40007f9e0ff */
[----:B------:R-:W-:Y:S02]  /*38ba0*/  F2FP.SATFINITE.E4M3.F32.PACK_AB_MERGE_C R15, RZ, R14, RZ ;  /* 0x0000000eff0f723e */ /* 0x000fe400048070ff */
[----:B------:R-:W-:-:S02]  /*38bb0*/  @!P2 IADD3.X R11, R9, R11, R12, P4, !PT ;  /* 0x0000000b090ba210 */ /* 0x000fc400027fe40c */
[----:B------:R-:W-:Y:S01]  /*38bc0*/  PRMT R12, RZ, 0x7610, R12 ;  /* 0x00007610ff0c7816 */ /* 0x000fe2000000000c */
[----:B------:R-:W0:Y:S02]  /*38bd0*/  @!P3 LDC.64 R8, c[0x0][0x5c0] ;  /* 0x00017000ff08bb82 */ /* 0x000e240000000a00 */
[----:B------:R1:W-:Y:S04]  /*38be0*/  @!P2 STG.E.U8 desc[UR20][R10.64+0x40], R15 ;  /* 0x0000400f0a00a986 */ /* 0x0003e8000c101114 */
[----:B------:R-:W4:Y:S01]  /*38bf0*/  @!P3 LDG.E.U8 R12, desc[UR20][R4.64+0x41] ;  /* 0x00004114040cb981 */ /* 0x000f22000c1e1100 */
[----:B------:R-:W-:Y:S01]  /*38c00*/  ISETP.LT.OR P2, PT, R28, 0x41, !P1 ;  /* 0x000000411c00780c */ /* 0x000fe20004f41670 */
[----:B-1----:R-:W-:Y:S02]  /*38c10*/  @!P3 IMAD.MOV.U32 R10, RZ, RZ, R24 ;  /* 0x000000ffff0ab224 */ /* 0x002fe400078e0018 */
        /* <DEDUP_REMOVED lines=35> */
[----:B------:R-:W4:Y:S01]  /*38e50*/  @!P3 LDG.E.U8 R10, desc[UR20][R6.64+0x41] ;  /* 0x00004114060ab981 */ /* 0x000f22000c1e1100 */
[----:B------:R-:W-:-:S03]  /*38e60*/  ISETP.LT.OR P2, PT, R28, 0x49, !P0 ;  /* 0x000000491c00780c */ /* 0x000fc60004741670 */
[----:B------:R-:W2:Y:S01]  /*38e70*/  LDL.LU R40, [R1+0xaf0] ;  /* 0x000af00001287983 */ /* 0x000ea20000300800 */
[----:B----4-:R-:W-:-:S04]  /*38e80*/  LOP3.LUT R10, R10, 0xff, RZ, 0xc0, !PT ;  /* 0x000000ff0a0a7812 */ /* 0x010fc800078ec0ff */
[----:B------:R-:W-:-:S05]  /*38e90*/  F2FP.F16.E4M3.UNPACK_B R10, R10 ;  /* 0x0000000aff0a723e */ /* 0x000fca00020006ff */
[----:B------:R-:W-:Y:S02]  /*38ea0*/  HADD2.F32 R14, -RZ, R10.H0_H0 ;  /* 0x2000000aff0e7230 */ /* 0x000fe40000004100 */
[----:B------:R-:W-:-:S04]  /*38eb0*/  @!P3 IMAD.MOV.U32 R10, RZ, RZ, R24 ;  /* 0x000000ffff0ab224 */ /* 0x000fc800078e0018 */
[----:B------:R-:W-:-:S04]  /*38ec0*/  @!P3 IMAD.WIDE.U32 R10, R2, 0x180, R10 ;  /* 0x00000180020ab825 */ /* 0x000fc800078e000a */
[----:B------:R-:W-:Y:S01]  /*38ed0*/  FMUL R14, R14, UR24 ;  /* 0x000000180e0e7c20 */ /* 0x000fe20008400000 */
[----:B-1----:R-:W-:-:S03]  /*38ee0*/  @!P3 IMAD.IADD R12, R11, 0x1, R17 ;  /* 0x000000010b0cb824 */ /* 0x002fc600078e0211 */
[----:B---3--:R-:W-:Y:S01]  /*38ef0*/  FFMA R14, R41, UR23, R14 ;  /* 0x00000017290e7c23 */ /* 0x008fe2000800000e */
[----:B0-----:R-:W-:Y:S02]  /*38f00*/  @!P3 IADD3 R8, P4, P5, R10, UR28, R8 ;  /* 0x0000001c0a08bc10 */ /* 0x001fe4000fd9e008 */
[----:B------:R-:W-:Y:S02]  /*38f10*/  PRMT R10, RZ, 0x7610, R10 ;  /* 0x00007610ff0a7816 */ /* 0x000fe4000000000a */
[----:B------:R-:W-:Y:S02]  /*38f20*/  @!P3 IADD3.X R9, R12, UR27, R9, P4, P5 ;  /* 0x0000001b0c09bc10 */ /* 0x000fe4000a7ea409 */
[----:B------:R-:W-:Y:S02]  /*38f30*/  F2FP.SATFINITE.E4M3.F32.PACK_AB_MERGE_C R13, RZ, R14, RZ ;  /* 0x0000000eff0d723e */ /* 0x000fe400048070ff */
[----:B------:R-:W0:Y:S03]  /*38f40*/  @!P2 LDC.64 R14, c[0x0][0x5c0] ;  /* 0x00017000ff0eab82 */ /* 0x000e260000000a00 */
[----:B------:R1:W-:Y:S04]  /*38f50*/  @!P3 STG.E.U8 desc[UR20][R8.64+0x41], R13 ;  /* 0x0000410d0800b986 */ /* 0x0003e8000c101114 */
[----:B------:R-:W3:Y:S01]  /*38f60*/  @!P2 LDG.E.U8 R10, desc[UR20][R4.64+0x48] ;  /* 0x00004814040aa981 */ /* 0x000ee2000c1e1100 */
[----:B------:R-:W-:Y:S01]  /*38f70*/  ISETP.LT.OR P3, PT, R28, 0x4a, !P0 ;  /* 0x0000004a1c00780c */ /* 0x000fe20004761670 */
[----:B-1----:R-:W-:-:S02]  /*38f80*/  @!P2 IMAD.MOV.U32 R8, RZ, RZ, R24 ;  /* 0x000000ffff08a224 */ /* 0x002fc400078e0018 */
        /* <DEDUP_REMOVED lines=19> */
[----:B------:R-:W-:-:S10]  /*390c0*/  @!P3 IMAD.MOV.U32 R9, RZ, RZ, R30 ;  /* 0x000000ffff09b224 */ /* 0x000fd400078e001e */
[----:B------:R-:W1:Y:S01]  /*390d0*/  @!P2 LDC.64 R16, c[0x0][0x5c0] ;  /* 0x00017000ff10ab82 */ /* 0x000e620000000a00 */
        /* <DEDUP_REMOVED lines=10> */
[----:B------:R-:W-:-:S05]  /*39180*/  @!P3 IADD3.X R9, R15, R11, R9, P4, !PT ;  /* 0x0000000b0f09b210 */ /* 0x000fca00027fe409 */
[----:B------:R0:W-:Y:S04]  /*39190*/  @!P3 STG.E.U8 desc[UR20][R8.64+0x49], R13 ;  /* 0x0000490d0800b986 */ /* 0x0001e8000c101114 */
[----:B------:R-:W4:Y:S01]  /*391a0*/  @!P2 LDG.E.U8 R10, desc[UR20][R6.64+0x48] ;  /* 0x00004814060aa981 */ /* 0x000f22000c1e1100 */
[----:B------:R-:W-:Y:S01]  /*391b0*/  @!P2 IMAD R15, R3, 0x180, RZ ;  /* 0x00000180030fa824 */ /* 0x000fe200078e02ff */
[----:B------:R-:W-:Y:S01]  /*391c0*/  ISETP.LT.OR P3, PT, R28, 0x4a, !P1 ;  /* 0x0000004a1c00780c */ /* 0x000fe20004f61670 */
[----:B0-----:R-:W-:Y:S02]  /*391d0*/  @!P2 IMAD.MOV.U32 R8, RZ, RZ, R24 ;  /* 0x000000ffff08a224 */ /* 0x001fe400078e0018 */
[----:B------:R-:W-:Y:S01]  /*391e0*/  @!P2 IMAD.MOV.U32 R9, RZ, RZ, R30 ;  /* 0x000000ffff09a224 */ /* 0x000fe200078e001e */
[----:B----4-:R-:W-:-:S04]  /*391f0*/  LOP3.LUT R10, R10, 0xff, RZ, 0xc0, !PT ;  /* 0x000000ff0a0a7812 */ /* 0x010fc800078ec0ff */
[----:B------:R-:W-:-:S05]  /*39200*/  F2FP.F16.E4M3.UNPACK_B R10, R10 ;  /* 0x0000000aff0a723e */ /* 0x000fca00020006ff */
[----:B------:R-:W-:Y:S02]  /*39210*/  HADD2.F32 R12, -RZ, R10.H0_H0 ;  /* 0x2000000aff0c7230 */ /* 0x000fe40000004100 */
[----:B------:R-:W-:-:S04]  /*39220*/  @!P2 IMAD.WIDE.U32 R10, R2, 0x180, R8 ;  /* 0x00000180020aa825 */ /* 0x000fc800078e0008 */
[----:B------:R-:W-:Y:S01]  /*39230*/  FMUL R12, R12, UR24 ;  /* 0x000000180c0c7c20 */ /* 0x000fe20008400000 */
[----:B------:R-:W-:Y:S01]  /*39240*/  @!P2 IMAD.IADD R8, R11, 0x1, R15 ;  /* 0x000000010b08a824 */ /* 0x000fe200078e020f */
[----:B-1----:R-:W-:Y:S02]  /*39250*/  @!P2 IADD3 R10, P4, P5, R10, UR28, R16 ;  /* 0x0000001c0a0aac10 */ /* 0x002fe4000fd9e010 */
        /* <DEDUP_REMOVED lines=18> */
[----:B-1----:R-:W-:Y:S01]  /*39380*/  @!P3 IMAD.IADD R10, R9, 0x1, R15 ;  /* 0x00000001090ab824 */ /* 0x002fe200078e020f */
[----:B0-----:R-:W-:Y:S02]  /*39390*/  @!P3 IADD3 R8, P4, P5, R8, UR28, R16 ;  /* 0x0000001c0808bc10 */ /* 0x001fe4000fd9e010 */
[----:B---3--:R-:W-:Y:S01]  /*393a0*/  FFMA R12, R41, UR23, R12 ;  /* 0x00000017290c7c23 */ /* 0x008fe2000800000c */
        /* <DEDUP_REMOVED lines=1574> */
[----:B------:R-:W-:Y:S02]  /*3f610*/  @!P2 IADD3.X R9, R15, R11, R9, P3, !PT ;  /* 0x0000000b0f09a210 */ /* 0x000fe40001ffe409 */
[----:B------:R-:W0:Y:S03]  /*3f620*/  @!P0 LDC.64 R14, c[0x0][0x5c0] ;  /* 0x00017000ff0e8b82 */ /* 0x000e260000000a00 */
[----:B------:R1:W-:Y:S04]  /*3f630*/  @!P2 STG.E.U8 desc[UR20][R8.64+0xf8], R13 ;  /* 0x0000f80d0800a986 */ /* 0x0003e8000c101114 */
[----:B------:R3:W4:Y:S01]  /*3f640*/  @!P0 LDG.E.U8 R10, desc[UR20][R4.64+0xf9] ;  /* 0x0000f914040a8981 */ /* 0x000722000c1e1100 */
[----:B------:R-:W-:Y:S01]  /*3f650*/  ISETP.LT.OR P2, PT, R28, 0xf9, !P1 ;  /* 0x000000f91c00780c */ /* 0x000fe20004f41670 */
[----:B---3--:R-:W-:-:S02]  /*3f660*/  @!P0 IMAD.MOV.U32 R4, RZ, RZ, R24 ;  /* 0x000000ffff048224 */ /* 0x008fc400078e0018 */
[----:B------:R-:W-:Y:S02]  /*3f670*/  @!P0 IMAD.MOV.U32 R5, RZ, RZ, R30 ;  /* 0x000000ffff058224 */ /* 0x000fe400078e001e */
[----:B-1----:R-:W-:Y:S01]  /*3f680*/  @!P0 IMAD R8, R3, 0x180, RZ ;  /* 0x0000018003088824 */ /* 0x002fe200078e02ff */
[----:B----4-:R-:W-:-:S04]  /*3f690*/  LOP3.LUT R10, R10, 0xff, RZ, 0xc0, !PT ;  /* 0x000000ff0a0a7812 */ /* 0x010fc800078ec0ff */
[----:B------:R-:W-:-:S05]  /*3f6a0*/  F2FP.F16.E4M3.UNPACK_B R10, R10 ;  /* 0x0000000aff0a723e */ /* 0x000fca00020006ff */
[----:B------:R-:W-:-:S05]  /*3f6b0*/  HADD2.F32 R10, -RZ, R10.H0_H0 ;  /* 0x2000000aff0a7230 */ /* 0x000fca0000004100 */
[----:B------:R-:W-:Y:S01]  /*3f6c0*/  FMUL R12, R10, UR24 ;  /* 0x000000180a0c7c20 */ /* 0x000fe20008400000 */
[----:B------:R-:W-:-:S04]  /*3f6d0*/  @!P0 IMAD.WIDE.U32 R10, R2, 0x180, R4 ;  /* 0x00000180020a8825 */ /* 0x000fc800078e0004 */
[----:B------:R-:W-:Y:S01]  /*3f6e0*/  FFMA R12, R40, UR23, R12 ;  /* 0x00000017280c7c23 */ /* 0x000fe2000800000c */
[----:B0-----:R-:W-:-:S04]  /*3f6f0*/  @!P0 IADD3 R4, P3, R10, R14, RZ ;  /* 0x0000000e0a048210 */ /* 0x001fc80007f7e0ff */
[--C-:B------:R-:W-:Y:S02]  /*3f700*/  @!P0 IADD3.X R5, R15, R11, R8.reuse, P3, !PT ;  /* 0x0000000b0f058210 */ /* 0x100fe40001ffe408 */
[----:B------:R-:W-:Y:S02]  /*3f710*/  F2FP.SATFINITE.E4M3.F32.PACK_AB_MERGE_C R11, RZ, R12, RZ ;  /* 0x0000000cff0b723e */ /* 0x000fe400048070ff */
[----:B------:R-:W-:Y:S01]  /*3f720*/  PRMT R8, RZ, 0x7610, R8 ;  /* 0x00007610ff087816 */ /* 0x000fe20000000008 */
[----:B------:R-:W0:Y:S02]  /*3f730*/  @!P2 LDC.64 R14, c[0x0][0x5c0] ;  /* 0x00017000ff0eab82 */ /* 0x000e240000000a00 */
[----:B------:R1:W-:Y:S04]  /*3f740*/  @!P0 STG.E.U8 desc[UR20][R4.64+0xf9], R11 ;  /* 0x0000f90b04008986 */ /* 0x0003e8000c101114 */
[----:B------:R-:W3:Y:S01]  /*3f750*/  @!P2 LDG.E.U8 R8, desc[UR20][R6.64+0xf8] ;  /* 0x0000f8140608a981 */ /* 0x000ee2000c1e1100 */
[----:B------:R-:W-:-:S02]  /*3f760*/  @!P2 IMAD R13, R3, 0x180, RZ ;  /* 0x00000180030da824 */ /* 0x000fc400078e02ff */
[----:B-1----:R-:W-:Y:S02]  /*3f770*/  @!P2 IMAD.MOV.U32 R4, RZ, RZ, R24 ;  /* 0x000000ffff04a224 */ /* 0x002fe400078e0018 */
[----:B------:R-:W-:Y:S01]  /*3f780*/  @!P2 IMAD.MOV.U32 R5, RZ, RZ, R30 ;  /* 0x000000ffff05a224 */ /* 0x000fe200078e001e */
[----:B------:R-:W-:Y:S01]  /*3f790*/  ISETP.LT.OR P1, PT, R28, 0xfa, !P1 ;  /* 0x000000fa1c00780c */ /* 0x000fe20004f21670 */
[----:B------:R-:W-:Y:S01]  /*3f7a0*/  BSSY B1, `(.L_x_40) ;  /* 0x000000f000017945 */ /* 0x000fe20003800000 */
        /* <DEDUP_REMOVED lines=8> */
[----:B------:R-:W-:-:S03]  /*3f830*/  @!P2 IADD3.X R9, R12, UR27, R15, P0, P3 ;  /* 0x0000001b0c09ac10 */ /* 0x000fc600087e640f */
[----:B------:R-:W-:-:S05]  /*3f840*/  F2FP.SATFINITE.E4M3.F32.PACK_AB_MERGE_C R5, RZ, R10, RZ ;  /* 0x0000000aff05723e */ /* 0x000fca00048070ff */
[----:B------:R0:W-:Y:S01]  /*3f850*/  @!P2 STG.E.U8 desc[UR20][R8.64+0xf8], R5 ;  /* 0x0000f8050800a986 */ /* 0x0001e2000c101114 */
[----:B------:R-:W-:Y:S01]  /*3f860*/  PRMT R4, RZ, 0x7610, R4 ;  /* 0x00007610ff047816 */ /* 0x000fe20000000004 */
[----:B------:R-:W-:Y:S06]  /*3f870*/  @P1 BRA `(.L_x_41) ;  /* 0x0000000000041947 */ /* 0x000fec0003800000 */
[----:B------:R1:W5:Y:S02]  /*3f880*/  LDG.E.U8 R4, desc[UR20][R6.64+0xf9] ;  /* 0x0000f91406047981 */ /* 0x000364000c1e1100 */
.L_x_41:
[----:B------:R-:W-:Y:S05]  /*3f890*/  BSYNC B1 ;  /* 0x0000000000017941 */ /* 0x000fea0003800000 */
.L_x_40:
[----:B------:R-:W-:Y:S05]  /*3f8a0*/  @P1 BRA `(.L_x_42) ;  /* 0x00000190007c1947 */ /* 0x000fea0003800000 */
[----:B-1----:R-:W2:Y:S01]  /*3f8b0*/  LDL.LU R6, [R1+0xc58] ;  /* 0x000c580001067983 */ /* 0x002ea20000300800 */
[----:B-----5:R-:W-:Y:S01]  /*3f8c0*/  LOP3.LUT R4, R4, 0xff, RZ, 0xc0, !PT ;  /* 0x000000ff04047812 */ /* 0x020fe200078ec0ff */
[----:B------:R-:W-:Y:S01]  /*3f8d0*/  IMAD.MOV.U32 R25, RZ, RZ, R30 ;  /* 0x000000ffff197224 */ /* 0x000fe200078e001e */
[----:B------:R-:W-:Y:S01]  /*3f8e0*/  ULDC.64 UR6, c[0x0][0x5c0] ;  /* 0x0001700000067ab9 */ /* 0x000fe20000000a00 */
[----:B------:R-:W-:Y:S01]  /*3f8f0*/  IMAD R3, R3, 0x180, RZ ;  /* 0x0000018003037824 */ /* 0x000fe200078e02ff */
[----:B------:R-:W-:Y:S01]  /*3f900*/  F2FP.F16.E4M3.UNPACK_B R4, R4 ;  /* 0x00000004ff04723e */ /* 0x000fe200020006ff */
[----:B------:R-:W-:-:S04]  /*3f910*/  IMAD.WIDE.U32 R24, R2, 0x180, R24 ;  /* 0x0000018002187825 */ /* 0x000fc800078e0018 */
[----:B------:R-:W-:Y:S02]  /*3f920*/  HADD2.F32 R4, -RZ, R4.H0_H0 ;  /* 0x20000004ff047230 */ /* 0x000fe40000004100 */
[----:B0-----:R-:W-:Y:S02]  /*3f930*/  IMAD.U32 R5, RZ, RZ, UR6 ;  /* 0x00000006ff057e24 */ /* 0x001fe4000f8e00ff */
[----:B------:R-:W-:Y:S02]  /*3f940*/  IMAD.IADD R3, R25, 0x1, R3 ;  /* 0x0000000119037824 */ /* 0x000fe400078e0203 */
[----:B------:R-:W-:Y:S01]  /*3f950*/  FMUL R4, R4, UR24 ;  /* 0x0000001804047c20 */ /* 0x000fe20008400000 */
[----:B------:R-:W-:Y:S01]  /*3f960*/  IMAD.U32 R2, RZ, RZ, UR7 ;  /* 0x00000007ff027e24 */ /* 0x000fe2000f8e00ff */
[----:B------:R-:W-:-:S04]  /*3f970*/  IADD3 R24, P0, P1, R24, UR28, R5 ;  /* 0x0000001c18187c10 */ /* 0x000fc8000f91e005 */
[----:B------:R-:W-:Y:S01]  /*3f980*/  IADD3.X R25, R3, UR27, R2, P0, P1 ;  /* 0x0000001b03197c10 */ /* 0x000fe200087e2402 */
[----:B--2---:R-:W-:-:S05]  /*3f990*/  FFMA R4, R6, UR23, R4 ;  /* 0x0000001706047c23 */ /* 0x004fca0008000004 */
[----:B------:R-:W-:-:S05]  /*3f9a0*/  F2FP.SATFINITE.E4M3.F32.PACK_AB_MERGE_C R3, RZ, R4, RZ ;  /* 0x00000004ff03723e */ /* 0x000fca00048070ff */
[----:B------:R2:W-:Y:S01]  /*3f9b0*/  STG.E.U8 desc[UR20][R24.64+0xf9], R3 ;  /* 0x0000f90318007986 */ /* 0x0005e2000c101114 */
[----:B------:R-:W-:Y:S05]  /*3f9c0*/  BRA `(.L_x_42) ;  /* 0x0000019000347947 */ /* 0x000fea0003800000 */
.L_x_39:
[----:B------:R-:W-:Y:S01]  /*3f9d0*/  ISETP.GE.AND P2, PT, R29, 0x1, PT ;  /* 0x000000011d00780c */ /* 0x000fe20003f46270 */
[----:B------:R-:W2:Y:S03]  /*3f9e0*/  LDL.LU R127, [R1+0x600] ;  /* 0x00060000017f7983 */ /* 0x000ea60000300800 */
[C---:B------:R-:W-:Y:S01]  /*3f9f0*/  ISETP.LT.OR P1, PT, R28.reuse, 0x1, !P2 ;  /* 0x000000011c00780c */ /* 0x040fe20005721670 */
[----:B------:R-:W-:Y:S01]  /*3fa00*/  FMUL R31, R5, UR23 ;  /* 0x00000017051f7c20 */ /* 0x000fe20008400000 */
[----:B------:R-:W-:Y:S01]  /*3fa10*/  ISETP.LT.OR P0, PT, R28, 0x2, !P2 ;  /* 0x000000021c00780c */ /* 0x000fe20005701670 */
[----:B------:R-:W-:Y:S01]  /*3fa20*/  FMUL R10, R10, UR23 ;  /* 0x000000170a0a7c20 */ /* 0x000fe20008400000 */
[----:B------:R-:W-:Y:S01]  /*3fa30*/  FMUL R11, R11, UR23 ;  /* 0x000000170b0b7c20 */ /* 0x000fe20008400000 */
[----:B------:R-:W-:Y:S01]  /*3fa40*/  LOP3.LUT R4, R4, 0xffff7fff, RZ, 0xc0, !PT ;  /* 0xffff7fff04047812 */ /* 0x000fe200078ec0ff */
[----:B------:R-:W-:Y:S01]  /*3fa50*/  FMUL R12, R12, UR23 ;  /* 0x000000170c0c7c20 */ /* 0x000fe20008400000 */
[----:B------:R-:W-:Y:S01]  /*3fa60*/  FMUL R13, R13, UR23 ;  /* 0x000000170d0d7c20 */ /* 0x000fe20008400000 */
[----:B------:R-:W-:Y:S01]  /*3fa70*/  FMUL R14, R14, UR23 ;  /* 0x000000170e0e7c20 */ /* 0x000fe20008400000 */
[----:B------:R-:W-:Y:S01]  /*3fa80*/  FMUL R15, R15, UR23 ;  /* 0x000000170f0f7c20 */ /* 0x000fe20008400000 */
[----:B------:R-:W-:Y:S01]  /*3fa90*/  FMUL R16, R16, UR23 ;  /* 0x0000001710107c20 */ /* 0x000fe20008400000 */
[----:B------:R-:W-:Y:S01]  /*3faa0*/  FMUL R17, R17, UR23 ;  /* 0x0000001711117c20 */ /* 0x000fe20008400000 */
[----:B------:R-:W-:Y:S01]  /*3fab0*/  FMUL R18, R18, UR23 ;  /* 0x0000001712127c20 */ /* 0x000fe20008400000 */
[----:B------:R-:W0:Y:S01]  /*3fac0*/  @!P1 LDC.64 R26, c[0x0][0x5c0] ;  /* 0x00017000ff1a9b82 */ /* 0x000e220000000a00 */
[----:B------:R-:W-:Y:S01]  /*3fad0*/  F2FP.SATFINITE.E4M3.F32.PACK_AB_MERGE_C R31, RZ, R31, RZ ;  /* 0x0000001fff1f723e */ /* 0x000fe200048070ff */
[----:B------:R-:W-:Y:S01]  /*3fae0*/  FMUL R19, R19, UR23 ;  /* 0x0000001713137c20 */ /* 0x000fe20008400000 */
        /* <DEDUP_REMOVED lines=21> */
[----:B0-----:R-:W-:Y:S01]  /*3fc40*/  @!P1 IADD3 R26, P3, R24, R26, RZ ;  /* 0x0000001a181a9210 */ /* 0x001fe20007f7e0ff */
[----:B------:R-:W-:Y:S01]  /*3fc50*/  FMUL R169, R169, UR23 ;  /* 0x00000017a9a97c20 */ /* 0x000fe20008400000 */
[----:B------:R-:W-:Y:S01]  /*3fc60*/  FMUL R170, R170, UR23 ;  /* 0x00000017aaaa7c20 */ /* 0x000fe20008400000 */
[----:B------:R-:W-:Y:S01]  /*3fc70*/  FMUL R171, R171, UR23 ;  /* 0x00000017abab7c20 */ /* 0x000fe20008400000 */
[----:B------:R-:W-:Y:S01]  /*3fc80*/  FMUL R172, R172, UR23 ;  /* 0x00000017acac7c20 */ /* 0x000fe20008400000 */
[----:B------:R-:W-:Y:S01]  /*3fc90*/  @!P1 IMAD.X R27, R30, 0x1, R27, P3 ;  /* 0x000000011e1b9824 */ /* 0x000fe200018e061b */
[----:B------:R-:W-:Y:S01]  /*3fca0*/  ISETP.GE.AND P3, PT, R29, 0x9, PT ;  /* 0x000000091d00780c */ /* 0x000fe20003f66270 */
[----:B------:R-:W-:Y:S01]  /*3fcb0*/  FMUL R173, R173, UR23 ;  /* 0x00000017adad7c20 */ /* 0x000fe20008400000 */
[----:B------:R-:W-:Y:S01]  /*3fcc0*/  FMUL R174, R174, UR23 ;  /* 0x00000017aeae7c20 */ /* 0x000fe20008400000 */
[----:B------:R-:W-:Y:S01]  /*3fcd0*/  FMUL R175, R175, UR23 ;  /* 0x00000017afaf7c20 */ /* 0x000fe20008400000 */
[----:B------:R-:W-:Y:S01]  /*3fce0*/  ISETP.LT.OR P4, PT, R28, 0x1, !P3 ;  /* 0x000000011c00780c */ /* 0x000fe20005f81670 */
[----:B------:R0:W-:Y:S01]  /*3fcf0*/  @!P1 STG.E.U8 desc[UR20][R26.64], R31 ;  /* 0x0000001f1a009986 */ /* 0x0001e2000c101114 */
        /* <DEDUP_REMOVED lines=11> */
[----:B0-----:R-:W0:Y:S01]  /*3fdb0*/  @!P0 LDC.64 R26, c[0x0][0x5c0] ;  /* 0x00017000ff1a8b82 */ /* 0x001e220000000a00 */
[----:B------:R-:W-:Y:S01]  /*3fdc0*/  FMUL R187, R187, UR23 ;  /* 0x00000017bbbb7c20 */ /* 0x000fe20008400000 */
[----:B------:R-:W-:Y:S01]  /*3fdd0*/  FMUL R188, R188, UR23 ;  /* 0x00000017bcbc7c20 */ /* 0x000fe20008400000 */
[----:B------:R-:W-:Y:S01]  /*3fde0*/  FMUL R189, R189, UR23 ;  /* 0x00000017bdbd7c20 */ /* 0x000fe20008400000 */
[----:B------:R-:W-:Y:S01]  /*3fdf0*/  FMUL R190, R190, UR23 ;  /* 0x00000017bebe7c20 */ /* 0x000fe20008400000 */
[----:B------:R-:W-:Y:S01]  /*3fe00*/  FMUL R191, R191, UR23 ;  /* 0x00000017bfbf7c20 */ /* 0x000fe20008400000 */
[----:B------:R-:W-:Y:S01]  /*3fe10*/  FMUL R192, R192, UR23 ;  /* 0x00000017c0c07c20 */ /* 0x000fe20008400000 */
[----:B------:R-:W-:Y:S01]  /*3fe20*/  FMUL R193, R193, UR23 ;  /* 0x00000017c1c17c20 */ /* 0x000fe20008400000 */
[----:B------:R-:W1:Y:S01]  /*3fe30*/  @!P4 LDC.64 R32, c[0x0][0x5c0] ;  /* 0x00017000ff20cb82 */ /* 0x000e620000000a00 */
[----:B------:R-:W-:Y:S01]  /*3fe40*/  FMUL R31, R6, UR23 ;  /* 0x00000017061f7c20 */ /* 0x000fe20008400000 */
[----:B------:R-:W-:Y:S01]  /*3fe50*/  FMUL R194, R194, UR23 ;  /* 0x00000017c2c27c20 */ /* 0x000fe20008400000 */
[----:B------:R-:W-:Y:S01]  /*3fe60*/  FMUL R195, R195, UR23 ;  /* 0x00000017c3c37c20 */ /* 0x000fe20008400000 */
[----:B------:R-:W-:Y:S01]  /*3fe70*/  FMUL R196, R196, UR23 ;  /* 0x00000017c4c47c20 */ /* 0x000fe20008400000 */
[----:B------:R-:W-:Y:S01]  /*3fe80*/  FMUL R197, R197, UR23 ;  /* 0x00000017c5c57c20 */ /* 0x000fe20008400000 */
        /* <DEDUP_REMOVED lines=15> */
[----:B------:R-:W-:-:S02]  /*3ff80*/  @!P0 IMAD.X R27, R30, 0x1, R27, P1 ;  /* 0x000000011e1b8824 */ /* 0x000fc400008e061b */
[----:B------:R-:W-:Y:S01]  /*3ff90*/  FMUL R211, R211, UR23 ;  /* 0x00000017d3d37c20 */ /* 0x000fe20008400000 */
[----:B------:R-:W-:Y:S01]  /*3ffa0*/  FMUL R212, R212, UR23 ;  /* 0x00000017d4d47c20 */ /* 0x000fe20008400000 */
[----:B------:R-:W-:Y:S01]  /*3ffb0*/  FMUL R213, R213, UR23 ;  /* 0x00000017d5d57c20 */ /* 0x000fe20008400000 */
[----:B------:R-:W-:Y:S01]  /*3ffc0*/  FMUL R214, R214, UR23 ;  /* 0x00000017d6d67c20 */ /* 0x000fe20008400000 */
[----:B------:R1:W-:Y:S01]  /*3ffd0*/  @!P0 STG.E.U8 desc[UR20][R26.64+0x1], R31 ;  /* 0x0000011f1a008986 */ /* 0x0003e2000c101114 */
[----:B------:R-:W-:Y:S01]  /*3ffe0*/  ISETP.LT.OR P0, PT, R28, 0x2, !P3 ;  /* 0x000000021c00780c */ /* 0x000fe20005f01670 */
        /* <DEDUP_REMOVED lines=10> */
[----:B-1----:R-:W-:Y:S01]  /*40090*/  @!P4 IADD3 R26, P1, P5, R24, UR28, R32 ;  /* 0x0000001c181acc10 */ /* 0x002fe2000fd3e020 */
[----:B------:R-:W-:Y:S01]  /*400a0*/  FMUL R31, R7, UR23 ;  /* 0x00000017071f7c20 */ /* 0x000fe20008400000 */
[----:B------:R-:W-:Y:S01]  /*400b0*/  FMUL R225, R225, UR23 ;  /* 0x00000017e1e17c20 */ /* 0x000fe20008400000 */
[----:B------:R-:W-:Y:S01]  /*400c0*/  FMUL R226, R226, UR23 ;  /* 0x00000017e2e27c20 */ /* 0x000fe20008400000 */
[----:B------:R-:W-:Y:S01]  /*400d0*/  @!P4 IADD3.X R27, R30, UR27, R33, P1, P5 ;  /* 0x0000001b1e1bcc10 */ /* 0x000fe20008fea421 */
[----:B------:R-:W-:Y:S01]  /*400e0*/  FMUL R227, R227, UR23 ;  /* 0x00000017e3e37c20 */ /* 0x000fe20008400000 */
[----:B------:R-:W-:Y:S01]  /*400f0*/  ISETP.LT.OR P1, PT, R28, 0x9, !P3 ;  /* 0x000000091c00780c */ /* 0x000fe20005f21670 */
[----:B------:R-:W0:Y:S01]  /*40100*/  @!P0 LDC.64 R32, c[0x0][0x5c0] ;  /* 0x00017000ff208b82 */ /* 0x000e220000000a00 */
[----:B------:R-:W-:Y:S01]  /*40110*/  F2FP.SATFINITE.E4M3.F32.PACK_AB_MERGE_C R31, RZ, R31, RZ ;  /* 0x0000001fff1f723e */ /* 0x000fe200048070ff */
[----:B------:R-:W-:Y:S01]  /*40120*/  FMUL R228, R228, UR23 ;  /* 0x00000017e4e47c20 */ /* 0x000fe20008400000 */
[----:B------:R-:W-:Y:S01]  /*40130*/  FMUL R229, R229, UR23 ;  /* 0x00000017e5e57c20 */ /* 0x000fe20008400000 */
[----:B------:R-:W-:Y:S01]  /*40140*/  FMUL R230, R230, UR23 ;  /* 0x00000017e6e67c20 */ /* 0x000fe20008400000 */
[----:B------:R-:W-:Y:S01]  /*40150*/  FMUL R231, R231, UR23 ;  /* 0x00000017e7e77c20 */ /* 0x000fe20008400000 */
[----:B------:R1:W-:Y:S01]  /*40160*/  @!P4 STG.E.U8 desc[UR20][R26.64], R31 ;  /* 0x0000001f1a00c986 */ /* 0x0003e2000c101114 */
[----:B------:R-:W-:Y:S01]  /*40170*/  FMUL R232, R232, UR23 ;  /* 0x00000017e8e87c20 */ /* 0x000fe20008400000 */
[----:B------:R-:W-:-:S02]  /*40180*/  FMUL R233, R233, UR23 ;  /* 0x00000017e9e97c20 */ /* 0x000fc40008400000 */
[----:B------:R-:W4:Y:S02]  /*40190*/  LDL.LU R128, [R1+0x604] ;  /* 0x0006040001807983 */ /* 0x000f240000300800 */
[----:B-1----:R-:W1:Y:S01]  /*401a0*/  @!P1 LDC.64 R26, c[0x0][0x5c0] ;  /* 0x00017000ff1a9b82 */ /* 0x002e620000000a00 */
[----:B0-----:R-:W-:Y:S01]  /*401b0*/  @!P0 IADD3 R32, P4, P5, R24, UR28, R32 ;  /* 0x0000001c18208c10 */ /* 0x001fe2000fd9e020 */
[----:B------:R-:W-:Y:S01]  /*401c0*/  FMUL R31, R9, UR23 ;  /* 0x00000017091f7c20 */ /* 0x000fe20008400000 */
[----:B------:R-:W-:Y:S01]  /*401d0*/  F2FP.SATFINITE.E4M3.F32.PACK_AB_MERGE_C R10, RZ, R10, RZ ;  /* 0x0000000aff0a723e */ /* 0x000fe200048070ff */
[----:B------:R-:W-:Y:S01]  /*401e0*/  FMUL R234, R234, UR23 ;  /* 0x00000017eaea7c20 */ /* 0x000fe20008400000 */
[----:B------:R-:W-:Y:S01]  /*401f0*/  @!P0 IADD3.X R33, R30, UR27, R33, P4, P5 ;  /* 0x0000001b1e218c10 */ /* 0x000fe2000a7ea421 */
[----:B------:R-:W3:Y:S01]  /*40200*/  LDL.LU R126, [R1+0x608] ;  /* 0x00060800017e7983 */ /* 0x000ee20000300800 */
[----:B------:R-:W-:Y:S01]  /*40210*/  F2FP.SATFINITE.E4M3.F32.PACK_AB_MERGE_C R31, RZ, R31, RZ ;  /* 0x0000001fff1f723e */ /* 0x000fe200048070ff */
[----:B------:R-:W-:Y:S01]  /*40220*/  FMUL R235, R235, UR23 ;  /* 0x00000017ebeb7c20 */ /* 0x000fe20008400000 */
[----:B------:R-:W-:Y:S01]  /*40230*/  F2FP.SATFINITE.E4M3.F32.PACK_AB_MERGE_C R11, RZ, R11, RZ ;  /* 0x0000000bff0b723e */ /* 0x000fe200048070ff */
[----:B------:R-:W-:Y:S01]  /*40240*/  FMUL R236, R236, UR23 ;  /* 0x00000017ecec7c20 */ /* 0x000fe20008400000 */
[----:B------:R-:W-:Y:S01]  /*40250*/  F2FP.SATFINITE.E4M3.F32.PACK_AB_MERGE_C R12, RZ, R12, RZ ;  /* 0x0000000cff0c723e */ /* 0x000fe200048070ff */
[----:B------:R-:W-:Y:S01]  /*40260*/  FMUL R237, R237, UR23 ;  /* 0x00000017eded7c20 */ /* 0x000fe20008400000 */
[----:B------:R-:W-:Y:S01]  /*40270*/  F2FP.SATFINITE.E4M3.F32.PACK_AB_MERGE_C R13, RZ, R13, RZ ;  /* 0x0000000dff0d723e */ /* 0x000fe200048070ff */
[----:B------:R-:W-:Y:S01]  /*40280*/  STL [R1+0xc80], R2 ;  /* 0x000c800201007387 */ /* 0x000fe20000100800 */
[----:B------:R-:W-:-:S02]  /*40290*/  F2FP.SATFINITE.E4M3.F32.PACK_AB_MERGE_C R14, RZ, R14, RZ ;  /* 0x0000000eff0e723e */ /* 0x000fc400048070ff */
[----:B------:R-:W-:Y:S01]  /*402a0*/  F2FP.SATFINITE.E4M3.F32.PACK_AB_MERGE_C R15, RZ, R15, RZ ;  /* 0x0000000fff0f723e */ /* 0x000fe200048070ff */
[----:B------:R-:W-:Y:S01]  /*402b0*/  STL [R1+0xc7c], R3 ;  /* 0x000c7c0301007387 */ /* 0x000fe20000100800 */
[----:B-1----:R-:W-:Y:S02]  /*402c0*/  @!P1 IADD3 R34, P4, P5, R24, UR28, R26 ;  /* 0x0000001c18229c10 */ /* 0x002fe4000fd9e01a */
[----:B------:R-:W-:Y:S02]  /*402d0*/  F2FP.SATFINITE.E4M3.F32.PACK_AB_MERGE_C R16, RZ, R16, RZ ;  /* 0x00000010ff10723e */ /* 0x000fe400048070ff */
[----:B------:R-:W-:Y:S02]  /*402e0*/  @!P1 IADD3.X R35, R30, UR27, R27, P4, P5 ;  /* 0x0000001b1e239c10 */ /* 0x000fe4000a7ea41b */
[----:B------:R-:W-:Y:S02]  /*402f0*/  ISETP.LT.OR P5, PT, R28, 0xa, !P3 ;  /* 0x0000000a1c00780c */ /* 0x000fe40005fa1670 */
[----:B------:R-:W-:-:S02]  /*40300*/  F2FP.SATFINITE.E4M3.F32.PACK_AB_MERGE_C R17, RZ, R17, RZ ;  /* 0x00000011ff11723e */ /* 0x000fc400048070ff */
[----:B------:R-:W-:Y:S02]  /*40310*/  F2FP.SATFINITE.E4M3.F32.PACK_AB_MERGE_C R18, RZ, R18, RZ ;  /* 0x00000012ff12723e */ /* 0x000fe400048070ff */
[----:B------:R-:W-:Y:S02]  /*40320*/  F2FP.SATFINITE.E4M3.F32.PACK_AB_MERGE_C R19, RZ, R19, RZ ;  /* 0x00000013ff13723e */ /* 0x000fe400048070ff */
[----:B------:R-:W-:Y:S02]  /*40330*/  F2FP.SATFINITE.E4M3.F32.PACK_AB_MERGE_C R20, RZ, R20, RZ ;  /* 0x00000014ff14723e */ /* 0x000fe400048070ff */
[----:B------:R-:W-:Y:S02]  /*40340*/  F2FP.SATFINITE.E4M3.F32.PACK_AB_MERGE_C R21, RZ, R21, RZ ;  /* 0x00000015ff15723e */ /* 0x000fe400048070ff */
[----:B------:R-:W-:Y:S01]  /*40350*/  F2FP.SATFINITE.E4M3.F32.PACK_AB_MERGE_C R22, RZ, R22, RZ ;  /* 0x00000016ff16723e */ /* 0x000fe200048070ff */
[----:B------:R-:W0:Y:S01]  /*40360*/  @!P5 LDC.64 R26, c[0x0][0x5c0] ;  /* 0x00017000ff1adb82 */ /* 0x000e220000000a00 */
[----:B------:R-:W-:-:S02]  /*40370*/  @P5 LOP3.LUT R4, R4, 0x8000, RZ, 0xfc, !PT ;  /* 0x0000800004045812 */ /* 0x000fc400078efcff */
[----:B------:R-:W-:Y:S02]  /*40380*/  F2FP.SATFINITE.E4M3.F32.PACK_AB_MERGE_C R23, RZ, R23, RZ ;  /* 0x00000017ff17723e */ /* 0x000fe400048070ff */
[----:B------:R-:W-:Y:S02]  /*40390*/  LOP3.LUT R4, R4, 0xffffbfff, RZ, 0xc0, !PT ;  /* 0xffffbfff04047812 */ /* 0x000fe400078ec0ff */
[----:B------:R-:W-:Y:S02]  /*403a0*/  F2FP.SATFINITE.E4M3.F32.PACK_AB_MERGE_C R152, RZ, R152, RZ ;  /* 0x00000098ff98723e */ /* 0x000fe400048070ff */
[----:B------:R-:W-:Y:S02]  /*403b0*/  F2FP.SATFINITE.E4M3.F32.PACK_AB_MERGE_C R153, RZ, R153, RZ ;  /* 0x00000099ff99723e */ /* 0x000fe400048070ff */
[----:B------:R-:W-:Y:S02]  /*403c0*/  F2FP.SATFINITE.E4M3.F32.PACK_AB_MERGE_C R154, RZ, R154, RZ ;  /* 0x0000009aff9a723e */ /* 0x000fe400048070ff */
[----:B------:R-:W-:-:S02]  /*403d0*/  F2FP.SATFINITE.E4M3.F32.PACK_AB_MERGE_C R155, RZ, R155, RZ ;  /* 0x0000009bff9b723e */ /* 0x000fc400048070ff */
[----:B------:R-:W-:Y:S02]  /*403e0*/  F2FP.SATFINITE.E4M3.F32.PACK_AB_MERGE_C R156, RZ, R156, RZ ;  /* 0x0000009cff9c723e */ /* 0x000fe400048070ff */
[----:B------:R-:W-:Y:S02]  /*403f0*/  F2FP.SATFINITE.E4M3.F32.PACK_AB_MERGE_C R157, RZ, R157, RZ ;  /* 0x0000009dff9d723e */ /* 0x000fe400048070ff */
[----:B------:R-:W-:Y:S02]  /*40400*/  F2FP.SATFINITE.E4M3.F32.PACK_AB_MERGE_C R158, RZ, R158, RZ ;  /* 0x0000009eff9e723e */ /* 0x000fe400048070ff */
[----:B------:R-:W-:Y:S02]  /*40410*/  F2FP.SATFINITE.E4M3.F32.PACK_AB_MERGE_C R159, RZ, R159, RZ ;  /* 0x0000009fff9f723e */ /* 0x000fe400048070ff */
[----:B------:R-:W-:Y:S02]  /*40420*/  F2FP.SATFINITE.E4M3.F32.PACK_AB_MERGE_C R160, RZ, R160, RZ ;  /* 0x000000a0ffa0723e */ /* 0x000fe400048070ff */
[----:B0-----:R-:W-:Y:S01]  /*40430*/  @!P5 IADD3 R36, P4, P6, R24, UR28, R26 ;  /* 0x0000001c1824dc10 */ /* 0x001fe2000fe9e01a */
[----:B------:R-:W-:Y:S01]  /*40440*/  FMUL R26, R8, UR23 ;  /* 0x00000017081a7c20 */ /* 0x000fe20008400000 */
[----:B------:R-:W-:-:S02]  /*40450*/  F2FP.SATFINITE.E4M3.F32.PACK_AB_MERGE_C R161, RZ, R161, RZ ;  /* 0x000000a1ffa1723e */ /* 0x000fc400048070ff */
[----:B------:R-:W-:Y:S02]  /*40460*/  @!P5 IADD3.X R37, R30, UR27, R27, P4, P6 ;  /* 0x0000001b1e25dc10 */ /* 0x000fe4000a7ec41b */
[----:B------:R-:W-:Y:S02]  /*40470*/  ISETP.LT.OR P4, PT, R28, 0x9, !P2 ;  /* 0x000000091c00780c */ /* 0x000fe40005781670 */
[----:B------:R-:W-:Y:S02]  /*40480*/  F2FP.SATFINITE.E4M3.F32.PACK_AB_MERGE_C R26, RZ, R26, RZ ;  /* 0x0000001aff1a723e */ /* 0x000fe400048070ff */
[----:B------:R-:W-:Y:S02]  /*40490*/  F2FP.SATFINITE.E4M3.F32.PACK_AB_MERGE_C R162, RZ, R162, RZ ;  /* 0x000000a2ffa2723e */ /* 0x000fe400048070ff */
[----:B------:R-:W-:Y:S01]  /*404a0*/  F2FP.SATFINITE.E4M3.F32.PACK_AB_MERGE_C R163, RZ, R163, RZ ;  /* 0x000000a3ffa3723e */ /* 0x000fe200048070ff */
[----:B------:R0:W-:Y:S01]  /*404b0*/  @!P0 STG.E.U8 desc[UR20][R32.64+0x1], R26 ;  /* 0x0000011a20008986 */ /* 0x0001e2000c101114 */
[----:B------:R-:W-:-:S02]  /*404c0*/  LOP3.LUT R5, R5, 0xffffffbf, RZ, 0xc0, !PT ;  /* 0xffffffbf05057812 */ /* 0x000fc400078ec0ff */
[----:B------:R-:W-:Y:S02]  /*404d0*/  F2FP.SATFINITE.E4M3.F32.PACK_AB_MERGE_C R164, RZ, R164, RZ ;  /* 0x000000a4ffa4723e */ /* 0x000fe400048070ff */
[----:B------:R-:W-:Y:S02]  /*404e0*/  F2FP.SATFINITE.E4M3.F32.PACK_AB_MERGE_C R165, RZ, R165, RZ ;  /* 0x000000a5ffa5723e */ /* 0x000fe400048070ff */
[----:B------:R-:W-:Y:S02]  /*404f0*/  F2FP.SATFINITE.E4M3.F32.PACK_AB_MERGE_C R166, RZ, R166, RZ ;  /* 0x000000a6ffa6723e */ /* 0x000fe400048070ff */
[----:B------:R-:W-:Y:S02]  /*40500*/  F2FP.SATFINITE.E4M3.F32.PACK_AB_MERGE_C R167, RZ, R167, RZ ;  /* 0x000000a7ffa7723e */ /* 0x000fe400048070ff */
[----:B------:R-:W-:Y:S01]  /*40510*/  F2FP.SATFINITE.E4M3.F32.PACK_AB_MERGE_C R168, RZ, R168, RZ ;  /* 0x000000a8ffa8723e */ /* 0x000fe200048070ff */
[----:B0-----:R-:W0:Y:S01]  /*40520*/  @!P4 LDC.64 R26, c[0x0][0x5c0] ;  /* 0x00017000ff1acb82 */ /* 0x001e220000000a00 */
[----:B------:R-:W-:-:S02]  /*40530*/  F2FP.SATFINITE.E4M3.F32.PACK_AB_MERGE_C R169, RZ, R169, RZ ;  /* 0x000000a9ffa9723e */ /* 0x000fc400048070ff */
[----:B------:R-:W-:Y:S02]  /*40540*/  F2FP.SATFINITE.E4M3.F32.PACK_AB_MERGE_C R170, RZ, R170, RZ ;  /* 0x000000aaffaa723e */ /* 0x000fe400048070ff */
[----:B------:R-:W-:Y:S02]  /*40550*/  F2FP.SATFINITE.E4M3.F32.PACK_AB_MERGE_C R171, RZ, R171, RZ ;  /* 0x000000abffab723e */ /* 0x000fe400048070ff */
        /* <DEDUP_REMOVED lines=9> */
[----:B0-----:R-:W-:-:S02]  /*405f0*/  @!P4 IADD3 R26, P0, R24, R26, RZ ;  /* 0x0000001a181ac210 */ /* 0x001fc40007f1e0ff */
[----:B------:R-:W-:Y:S02]  /*40600*/  F2FP.SATFINITE.E4M3.F32.PACK_AB_MERGE_C R181, RZ, R181, RZ ;  /* 0x000000b5ffb5723e */ /* 0x000fe400048070ff */
[----:B------:R-:W-:Y:S01]  /*40610*/  F2FP.SATFINITE.E4M3.F32.PACK_AB_MERGE_C R182, RZ, R182, RZ ;  /* 0x000000b6ffb6723e */ /* 0x000fe200048070ff */
[----:B------:R-:W-:Y:S01]  /*40620*/  @!P4 IMAD.X R27, R30, 0x1, R27, P0 ;  /* 0x000000011e1bc824 */ /* 0x000fe200000e061b */
[----:B------:R-:W-:Y:S02]  /*40630*/  ISETP.LT.OR P0, PT, R28, 0x11, !P3 ;  /* 0x000000111c00780c */ /* 0x000fe40005f01670 */
[----:B------:R-:W-:Y:S02]  /*40640*/  F2FP.SATFINITE.E4M3.F32.PACK_AB_MERGE_C R183, RZ, R183, RZ ;  /* 0x000000b7ffb7723e */ /* 0x000fe400048070ff */
[----:B------:R0:W-:Y:S01]  /*40650*/  @!P4 STG.E.U8 desc[UR20][R26.64+0x8], R31 ;  /* 0x0000081f1a00c986 */ /* 0x0001e2000c101114 */
[----:B------:R-:W-:Y:S02]  /*40660*/  F2FP.SATFINITE.E4M3.F32.PACK_AB_MERGE_C R184, RZ, R184, RZ ;  /* 0x000000b8ffb8723e */ /* 0x000fe400048070ff */
[----:B------:R-:W-:-:S02]  /*40670*/  F2FP.SATFINITE.E4M3.F32.PACK_AB_MERGE_C R185, RZ, R185, RZ ;  /* 0x000000b9ffb9723e */ /* 0x000fc400048070ff */
[----:B------:R-:W-:Y:S02]  /*40680*/  F2FP.SATFINITE.E4M3.F32.PACK_AB_MERGE_C R186, RZ, R186, RZ ;  /* 0x000000baffba723e */ /* 0x000fe400048070ff */
[----:B------:R-:W-:Y:S02]  /*40690*/  F2FP.SATFINITE.E4M3.F32.PACK_AB_MERGE_C R187, RZ, R187, RZ ;  /* 0x000000bbffbb723e */ /* 0x000fe400048070ff */
[----:B------:R-:W-:Y:S02]  /*406a0*/  @P0 LOP3.LUT R4, R4, 0x4000, RZ, 0xfc, !PT ;  /* 0x0000400004040812 */ /* 0x000fe400078efcff */
[----:B------:R-:W-:Y:S01]  /*406b0*/  F2FP.SATFINITE.E4M3.F32.PACK_AB_MERGE_C R188, RZ, R188, RZ ;  /* 0x000000bcffbc723e */ /* 0x000fe200048070ff */
[----:B0-----:R-:W0:Y:S01]  /*406c0*/  @!P0 LDC.64 R26, c[0x0][0x5c0] ;  /* 0x00017000ff1a8b82 */ /* 0x001e220000000a00 */
[----:B------:R-:W-:Y:S02]  /*406d0*/  F2FP.SATFINITE.E4M3.F32.PACK_AB_MERGE_C R189, RZ, R189, RZ ;  /* 0x000000bdffbd723e */ /* 0x000fe400048070ff */
        /* <DEDUP_REMOVED lines=11> */
[----:B0-----:R-:W-:Y:S02]  /*40790*/  @!P0 IADD3 R32, P4, P6, R24, UR28, R26 ;  /* 0x0000001c18208c10 */ /* 0x001fe4000fe9e01a */
[----:B------:R-:W-:-:S02]  /*407a0*/  F2FP.SATFINITE.E4M3.F32.PACK_AB_MERGE_C R201, RZ, R201, RZ ;  /* 0x000000c9ffc9723e */ /* 0x000fc400048070ff */
[----:B------:R-:W-:Y:S02]  /*407b0*/  @!P0 IADD3.X R33, R30, UR27, R27, P4, P6 ;  /* 0x0000001b1e218c10 */ /* 0x000fe4000a7ec41b */
[----:B------:R-:W-:Y:S02]  /*407c0*/  ISETP.LT.OR P4, PT, R28, 0xa, !P2 ;  /* 0x0000000a1c00780c */ /* 0x000fe40005781670 */
[----:B------:R-:W-:Y:S02]  /*407d0*/  LOP3.LUT R6, R6, 0xfffffffd, RZ, 0xc0, !PT ;  /* 0xfffffffd06067812 */ /* 0x000fe400078ec0ff */
[----:B------:R-:W-:Y:S02]  /*407e0*/  F2FP.SATFINITE.E4M3.F32.PACK_AB_MERGE_C R202, RZ, R202, RZ ;  /* 0x000000caffca723e */ /* 0x000fe400048070ff */
[----:B------:R-:W-:Y:S02]  /*407f0*/  F2FP.SATFINITE.E4M3.F32.PACK_AB_MERGE_C R203, RZ, R203, RZ ;  /* 0x000000cbffcb723e */ /* 0x000fe400048070ff */
[----:B------:R-:W-:-:S02]  /*40800*/  F2FP.SATFINITE.E4M3.F32.PACK_AB_MERGE_C R204, RZ, R204, RZ ;  /* 0x000000ccffcc723e */ /* 0x000fc400048070ff */
[----:B------:R-:W-:Y:S02]  /*40810*/  F2FP.SATFINITE.E4M3.F32.PACK_AB_MERGE_C R205, RZ, R205, RZ ;  /* 0x000000cdffcd723e */ /* 0x000fe400048070ff */
[----:B------:R-:W-:Y:S01]  /*40820*/  F2FP.SATFINITE.E4M3.F32.PACK_AB_MERGE_C R206, RZ, R206, RZ ;  /* 0x000000ceffce723e */ /* 0x000fe200048070ff */
[----:B------:R-:W0:Y:S01]  /*40830*/  @!P4 LDC.64 R26, c[0x0][0x5c0] ;  /* 0x00017000ff1acb82 */ /* 0x000e220000000a00 */
        /* <DEDUP_REMOVED lines=12> */
[----:B0-----:R-:W-:Y:S02]  /*40900*/  @!P4 IADD3 R26, P6, R24, R26, RZ ;  /* 0x0000001a181ac210 */ /* 0x001fe40007fde0ff */
[----:B------:R-:W-:Y:S02]  /*40910*/  F2FP.SATFINITE.E4M3.F32.PACK_AB_MERGE_C R219, RZ, R219, RZ ;  /* 0x000000dbffdb723e */ /* 0x000fe400048070ff */
[----:B------:R-:W-:Y:S01]  /*40920*/  F2FP.SATFINITE.E4M3.F32.PACK_AB_MERGE_C R220, RZ, R220, RZ ;  /* 0x000000dcffdc723e */ /* 0x000fe200048070ff */
[----:B------:R-:W-:Y:S01]  /*40930*/  @!P4 IMAD.X R27, R30, 0x1, R27, P6 ;  /* 0x000000011e1bc824 */ /* 0x000fe200030e061b */
[----:B------:R-:W-:-:S02]  /*40940*/  F2FP.SATFINITE.E4M3.F32.PACK_AB_MERGE_C R221, RZ, R221, RZ ;  /* 0x000000ddffdd723e */ /* 0x000fc400048070ff */
[----:B------:R-:W-:Y:S02]  /*40950*/  F2FP.SATFINITE.E4M3.F32.PACK_AB_MERGE_C R222, RZ, R222, RZ ;  /* 0x000000deffde723e */ /* 0x000fe400048070ff */
[----:B------:R0:W-:Y:S01]  /*40960*/  @!P4 STG.E.U8 desc[UR20][R26.64+0x9], R10 ;  /* 0x0000090a1a00c986 */ /* 0x0001e2000c101114 */
[C---:B------:R-:W-:Y:S02]  /*40970*/  ISETP.LT.OR P4, PT, R28.reuse, 0x12, !P3 ;  /* 0x000000121c00780c */ /* 0x040fe40005f81670 */
[----:B------:R-:W-:Y:S01]  /*40980*/  F2FP.SATFINITE.E4M3.F32.PACK_AB_MERGE_C R223, RZ, R223, RZ ;  /* 0x000000dfffdf723e */ /* 0x000fe200048070ff */
[----:B------:R1:W-:Y:S01]  /*40990*/  @!P1 STG.E.U8 desc[UR20][R34.64+0x8], R11 ;  /* 0x0000080b22009986 */ /* 0x0003e2000c101114 */
[----:B------:R-:W-:Y:S02]  /*409a0*/  ISETP.LT.OR P1, PT, R28, 0x19, !P3 ;  /* 0x000000191c00780c */ /* 0x000fe40005f21670 */
[----:B------:R-:W-:Y:S02]  /*409b0*/  F2FP.SATFINITE.E4M3.F32.PACK_AB_MERGE_C R224, RZ, R224, RZ ;  /* 0x000000e0ffe0723e */ /* 0x000fe400048070ff */
[----:B------:R-:W-:-:S02]  /*409c0*/  F2FP.SATFINITE.E4M3.F32.PACK_AB_MERGE_C R225, RZ, R225, RZ ;  /* 0x000000e1ffe1723e */ /* 0x000fc400048070ff */
[----:B------:R-:W-:Y:S02]  /*409d0*/  F2FP.SATFINITE.E4M3.F32.PACK_AB_MERGE_C R226, RZ, R226, RZ ;  /* 0x000000e2ffe2723e */ /* 0x000fe400048070ff */
[----:B------:R-:W-:Y:S01]  /*409e0*/  F2FP.SATFINITE.E4M3.F32.PACK_AB_MERGE_C R227, RZ, R227, RZ ;  /* 0x000000e3ffe3723e */ /* 0x000fe200048070ff */
[----:B0-----:R-:W0:Y:S01]  /*409f0*/  @!P4 LDC.64 R26, c[0x0][0x5c0] ;  /* 0x00017000ff1acb82 */ /* 0x001e220000000a00 */
[----:B------:R-:W-:Y:S02]  /*40a00*/  F2FP.SATFINITE.E4M3.F32.PACK_AB_MERGE_C R228, RZ, R228, RZ ;  /* 0x000000e4ffe4723e */ /* 0x000fe400048070ff */
[----:B------:R-:W-:Y:S02]  /*40a10*/  LOP3.LUT R7, R7, 0xfdffffff, RZ, 0xc0, !PT ;  /* 0xfdffffff07077812 */ /* 0x000fe400078ec0ff */
[----:B------:R-:W-:Y:S02]  /*40a20*/  F2FP.SATFINITE.E4M3.F32.PACK_AB_MERGE_C R229, RZ, R229, RZ ;  /* 0x000000e5ffe5723e */ /* 0x000fe400048070ff */
[----:B------:R-:W-:Y:S01]  /*40a30*/  F2FP.SATFINITE.E4M3.F32.PACK_AB_MERGE_C R230, RZ, R230, RZ ;  /* 0x000000e6ffe6723e */ /* 0x000fe200048070ff */
[----:B-1----:R-:W1:Y:S01]  /*40a40*/  @!P1 LDC.64 R10, c[0x0][0x5c0] ;  /* 0x00017000ff0a9b82 */ /* 0x002e620000000a00 */
[----:B------:R-:W-:-:S02]  /*40a50*/  F2FP.SATFINITE.E4M3.F32.PACK_AB_MERGE_C R231, RZ, R231, RZ ;  /* 0x000000e7ffe7723e */ /* 0x000fc400048070ff */
[----:B------:R-:W-:Y:S02]  /*40a60*/  F2FP.SATFINITE.E4M3.F32.PACK_AB_MERGE_C R232, RZ, R232, RZ ;  /* 0x000000e8ffe8723e */ /* 0x000fe400048070ff */
[----:B------:R-:W-:Y:S02]  /*40a70*/  F2FP.SATFINITE.E4M3.F32.PACK_AB_MERGE_C R233, RZ, R233, RZ ;  /* 0x000000e9ffe9723e */ /* 0x000fe400048070ff */
[----:B------:R-:W-:Y:S02]  /*40a80*/  F2FP.SATFINITE.E4M3.F32.PACK_AB_MERGE_C R234, RZ, R234, RZ ;  /* 0x000000eaffea723e */ /* 0x000fe400048070ff */
[----:B------:R-:W-:Y:S02]  /*40a90*/  F2FP.SATFINITE.E4M3.F32.PACK_AB_MERGE_C R235, RZ, R235, RZ ;  /* 0x000000ebffeb723e */ /* 0x000fe400048070ff */
[----:B------:R-:W-:Y:S02]  /*40aa0*/  F2FP.SATFINITE.E4M3.F32.PACK_AB_MERGE_C R236, RZ, R236, RZ ;  /* 0x000000ecffec723e */ /* 0x000fe400048070ff */
[----:B------:R-:W-:-:S02]  /*40ab0*/  F2FP.SATFINITE.E4M3.F32.PACK_AB_MERGE_C R237, RZ, R237, RZ ;  /* 0x000000edffed723e */ /* 0x000fc400048070ff */
[----:B0-----:R-:W-:-:S04]  /*40ac0*/  @!P4 IADD3 R26, P5, P6, R24, UR28, R26 ;  /* 0x0000001c181acc10 */ /* 0x001fc8000febe01a */
[----:B------:R-:W-:Y:S02]  /*40ad0*/  @!P4 IADD3.X R27, R30, UR27, R27, P5, P6 ;  /* 0x0000001b1e1bcc10 */ /* 0x000fe4000afec41b */
[----:B------:R-:W-:Y:S02]  /*40ae0*/  ISETP.LT.OR P5, PT, R28, 0x1a, !P3 ;  /* 0x0000001a1c00780c */ /* 0x000fe40005fa1670 */
[----:B-1----:R-:W-:-:S04]  /*40af0*/  @!P1 IADD3 R34, P0, P6, R24, UR28, R10 ;  /* 0x0000001c18229c10 */ /* 0x002fc8000fe1e00a */
[----:B------:R-:W-:-:S07]  /*40b00*/  @!P1 IADD3.X R35, R30, UR27, R11, P0, P6 ;  /* 0x0000001b1e239c10 */ /* 0x000fce00087ec40b */
[----:B------:R-:W0:Y:S02]  /*40b10*/  @!P5 LDC.64 R10, c[0x0][0x5c0] ;  /* 0x00017000ff0adb82 */ /* 0x000e240000000a00 */
[----:B0-----:R-:W-:-:S04]  /*40b20*/  @!P5 IADD3 R38, P0, P6, R24, UR28, R10 ;  /* 0x0000001c1826dc10 */ /* 0x001fc8000fe1e00a */
[----:B------:R-:W-:Y:S02]  /*40b30*/  @!P5 IADD3.X R39, R30, UR27, R11, P0, P6 ;  /* 0x0000001b1e27dc10 */ /* 0x000fe400087ec40b */
[----:B------:R-:W-:Y:S02]  /*40b40*/  LOP3.LUT P5, RZ, R4, 0x8000, RZ, 0xc0, !PT ;  /* 0x0000800004ff7812 */ /* 0x000fe400078ac0ff */
[----:B------:R-:W-:-:S11]  /*40b50*/  ISETP.LT.OR P0, PT, R28, 0x21, !P3 ;  /* 0x000000211c00780c */ /* 0x000fd60005f01670 */
[----:B------:R-:W-:Y:S01]  /*40b60*/  @!P5 STG.E.U8 desc[UR20][R36.64+0x9], R12 ;  /* 0x0000090c2400d986 */ /* 0x000fe2000c101114 */
[----:B------:R-:W-:-:S13]  /*40b70*/  ISETP.LT.OR P5, PT, R28, 0x11, !P2 ;  /* 0x000000111c00780c */ /* 0x000fda00057a1670 */
[----:B------:R-:W0:Y:S02]  /*40b80*/  @!P5 LDC.64 R10, c[0x0][0x5c0] ;  /* 0x00017000ff0adb82 */ /* 0x000e240000000a00 */
[----:B0-----:R-:W-:-:S05]  /*40b90*/  @!P5 IADD3 R10, P6, R24, R10, RZ ;  /* 0x0000000a180ad210 */ /* 0x001fca0007fde0ff */
[----:B------:R-:W-:-:S05]  /*40ba0*/  @!P5 IMAD.X R11, R30, 0x1, R11, P6 ;  /* 0x000000011e0bd824 */ /* 0x000fca00030e060b */
[----:B------:R0:W-:Y:S02]  /*40bb0*/  @!P5 STG.E.U8 desc[UR20][R10.64+0x10], R13 ;  /* 0x0000100d0a00d986 */ /* 0x0001e4000c101114 */
[----:B0-----:R-:W0:Y:S02]  /*40bc0*/  @!P0 LDC.64 R10, c[0x0][0x5c0] ;  /* 0x00017000ff0a8b82 */ /* 0x001e240000000a00 */
[----:B0-----:R-:W-:-:S04]  /*40bd0*/  @!P0 IADD3 R36, P5, P6, R24, UR28, R10 ;  /* 0x0000001c18248c10 */ /* 0x001fc8000febe00a */
[----:B------:R-:W-:Y:S02]  /*40be0*/  @!P0 IADD3.X R37, R30, UR27, R11, P5, P6 ;  /* 0x0000001b1e258c10 */ /* 0x000fe4000afec40b */
[C---:B------:R-:W-:Y:S02]  /*40bf0*/  ISETP.LT.OR P5, PT, R28.reuse, 0x12, !P2 ;  /* 0x000000121c00780c */ /* 0x040fe400057a1670 */
[----:B------:R-:W-:-:S11]  /*40c00*/  ISETP.LT.OR P0, PT, R28, 0x22, !P3 ;  /* 0x000000221c00780c */ /* 0x000fd60005f01670 */
[----:B------:R-:W0:Y:S02]  /*40c10*/  @!P5 LDC.64 R10, c[0x0][0x5c0] ;  /* 0x00017000ff0adb82 */ /* 0x000e240000000a00 */
[----:B0-----:R-:W-:-:S05]  /*40c20*/  @!P5 IADD3 R10, P6, R24, R10, RZ ;  /* 0x0000000a180ad210 */ /* 0x001fca0007fde0ff */
[----:B------:R-:W-:-:S05]  /*40c30*/  @!P5 IMAD.X R11, R30, 0x1, R11, P6 ;  /* 0x000000011e0bd824 */ /* 0x000fca00030e060b */
[----:B------:R0:W-:Y:S02]  /*40c40*/  @!P5 STG.E.U8 desc[UR20][R10.64+0x11], R14 ;  /* 0x0000110e0a00d986 */ /* 0x0001e4000c101114 */
[----:B0-----:R-:W0:Y:S02]  /*40c50*/  @!P0 LDC.64 R10, c[0x0][0x5c0] ;  /* 0x00017000ff0a8b82 */ /* 0x001e240000000a00 */
[----:B0-----:R-:W-:-:S04]  /*40c60*/  @!P0 IADD3 R12, P5, P6, R24, UR28, R10 ;  /* 0x0000001c180c8c10 */ /* 0x001fc8000febe00a */
[----:B------:R-:W-:Y:S02]  /*40c70*/  @!P0 IADD3.X R13, R30, UR27, R11, P5, P6 ;  /* 0x0000001b1e0d8c10 */ /* 0x000fe4000afec40b */
[C---:B------:R-:W-:Y:S02]  /*40c80*/  LOP3.LUT P0, RZ, R4.reuse, 0x4000, RZ, 0xc0, !PT ;  /* 0x0000400004ff7812 */ /* 0x040fe4000780c0ff */
[----:B------:R-:W-:-:S11]  /*40c90*/  LOP3.LUT R4, R4, 0xffffdfff, RZ, 0xc0, !PT ;  /* 0xffffdfff04047812 */ /* 0x000fd600078ec0ff */
[----:B------:R0:W-:Y:S01]  /*40ca0*/  @!P0 STG.E.U8 desc[UR20][R32.64+0x10], R15 ;  /* 0x0000100f20008986 */ /* 0x0001e2000c101114 */
[----:B------:R-:W-:-:S03]  /*40cb0*/  ISETP.LT.OR P0, PT, R28, 0x29, !P3 ;  /* 0x000000291c00780c */ /* 0x000fc60005f01670 */
[----:B------:R-:W-:Y:S01]  /*40cc0*/  @!P4 STG.E.U8 desc[UR20][R26.64+0x11], R16 ;  /* 0x000011101a00c986 */ /* 0x000fe2000c101114 */
[----:B------:R-:W-:-:S09]  /*40cd0*/  ISETP.LT.OR P4, PT, R28, 0x19, !P2 ;  /* 0x000000191c00780c */ /* 0x000fd20005781670 */
[----:B------:R-:W0:Y:S01]  /*40ce0*/  @!P0 LDC.64 R10, c[0x0][0x5c0] ;  /* 0x00017000ff0a8b82 */ /* 0x000e220000000a00 */
[----:B------:R-:W-:-:S04]  /*40cf0*/  @P0 LOP3.LUT R4, R4, 0x2000, RZ, 0xfc, !PT ;  /* 0x0000200004040812 */ /* 0x000fc800078efcff */
[----:B------:R-:W-:Y:S02]  /*40d00*/  LOP3.LUT R4, R4, 0xffffefff, RZ, 0xc0, !PT ;  /* 0xffffefff04047812 */ /* 0x000fe400078ec0ff */
[----:B0-----:R-:W-:-:S04]  /*40d10*/  @!P0 IADD3 R32, P5, P6, R24, UR28, R10 ;  /* 0x0000001c18208c10 */ /* 0x001fc8000febe00a */
[----:B------:R-:W-:Y:S02]  /*40d20*/  @!P0 IADD3.X R33, R30, UR27, R11, P5, P6 ;  /* 0x0000001b1e218c10 */ /* 0x000fe4000afec40b */
[----:B------:R-:W-:-:S13]  /*40d30*/  ISETP.LT.OR P5, PT, R28, 0x2a, !P3 ;  /* 0x0000002a1c00780c */ /* 0x000fda0005fa1670 */
[----:B------:R-:W0:Y:S02]  /*40d40*/  @!P5 LDC.64 R10, c[0x0][0x5c0] ;  /* 0x00017000ff0adb82 */ /* 0x000e240000000a00 */
[----:B0-----:R-:W-:-:S04]  /*40d50*/  @!P5 IADD3 R40, P0, P6, R24, UR28, R10 ;  /* 0x0000001c1828dc10 */ /* 0x001fc8000fe1e00a */
[----:B------:R-:W-:Y:S02]  /*40d60*/  @!P5 IADD3.X R41, R30, UR27, R11, P0, P6 ;  /* 0x0000001b1e29dc10 */ /* 0x000fe400087ec40b */
[----:B------:R-:W0:Y:S01]  /*40d70*/  @!P4 LDC.64 R10, c[0x0][0x5c0] ;  /* 0x00017000ff0acb82 */ /* 0x000e220000000a00 */
[----:B------:R-:W-:Y:S02]  /*40d80*/  ISETP.LT.OR P0, PT, R28, 0x31, !P3 ;  /* 0x000000311c00780c */ /* 0x000fe40005f01670 */
        /* <DEDUP_REMOVED lines=11> */
[----:B------:R0:W-:Y:S04]  /*40e40*/  @!P4 STG.E.U8 desc[UR20][R10.64+0x19], R18 ;  /* 0x000019120a00c986 */ /* 0x0001e8000c101114 */
[----:B------:R1:W-:Y:S01]  /*40e50*/  @!P1 STG.E.U8 desc[UR20][R34.64+0x18], R19 ;  /* 0x0000181322009986 */ /* 0x0003e2000c101114 */
[----:B0-----:R-:W0:Y:S02]  /*40e60*/  @!P0 LDC.64 R10, c[0x0][0x5c0] ;  /* 0x00017000ff0a8b82 */ /* 0x001e240000000a00 */
[----:B0-----:R-:W-:-:S04]  /*40e70*/  @!P0 IADD3 R14, P4, P6, R24, UR28, R10 ;  /* 0x0000001c180e8c10 */ /* 0x001fc8000fe9e00a */
[----:B------:R-:W-:Y:S02]  /*40e80*/  @!P0 IADD3.X R15, R30, UR27, R11, P4, P6 ;  /* 0x0000001b1e0f8c10 */ /* 0x000fe4000a7ec40b */
[C---:B------:R-:W-:Y:S02]  /*40e90*/  ISETP.LT.OR P0, PT, R28.reuse, 0x39, !P3 ;  /* 0x000000391c00780c */ /* 0x040fe40005f01670 */
[----:B------:R-:W-:-:S11]  /*40ea0*/  ISETP.LT.OR P6, PT, R28, 0x3a, !P3 ;  /* 0x0000003a1c00780c */ /* 0x000fd60005fc1670 */
[----:B------:R-:W0:Y:S02]  /*40eb0*/  @!P0 LDC.64 R10, c[0x0][0x5c0] ;  /* 0x00017000ff0a8b82 */ /* 0x000e240000000a00 */
[----:B0-----:R-:W-:-:S04]  /*40ec0*/  @!P0 IADD3 R18, P1, P4, R24, UR28, R10 ;  /* 0x0000001c18128c10 */ /* 0x001fc8000fc3e00a */
[----:B-1----:R-:W-:Y:S02]  /*40ed0*/  @!P0 IADD3.X R19, R30, UR27, R11, P1, P4 ;  /* 0x0000001b1e138c10 */ /* 0x002fe40008fe840b */
[----:B------:R-:W0:Y:S01]  /*40ee0*/  @!P6 LDC.64 R10, c[0x0][0x5c0] ;  /* 0x00017000ff0aeb82 */ /* 0x000e220000000a00 */
[----:B------:R-:W-:-:S13]  /*40ef0*/  ISETP.LT.OR P0, PT, R28, 0x1a, !P3 ;  /* 0x0000001a1c00780c */ /* 0x000fda0005f01670 */
[----:B------:R-:W-:Y:S01]  /*40f00*/  @!P0 STG.E.U8 desc[UR20][R38.64+0x19], R20 ;  /* 0x0000191426008986 */ /* 0x000fe2000c101114 */
[----:B------:R-:W-:Y:S02]  /*40f10*/  ISETP.LT.OR P0, PT, R28, 0x41, !P3 ;  /* 0x000000411c00780c */ /* 0x000fe40005f01670 */
[----:B0-----:R-:W-:-:S04]  /*40f20*/  @!P6 IADD3 R34, P1, P4, R24, UR28, R10 ;  /* 0x0000001c1822ec10 */ /* 0x001fc8000fc3e00a */
[----:B------:R-:W-:Y:S02]  /*40f30*/  @!P6 IADD3.X R35, R30, UR27, R11, P1, P4 ;  /* 0x0000001b1e23ec10 */ /* 0x000fe40008fe840b */
        /* <DEDUP_REMOVED lines=12> */
[----:B------:R-:W-:Y:S01]  /*41000*/  @!P1 IMAD.X R11, R30, 0x1, R11, P4 ;  /* 0x000000011e0b9824 */ /* 0x000fe200020e060b */
[----:B------:R-:W-:-:S04]  /*41010*/  ISETP.LT.OR P4, PT, R28, 0x42, !P3 ;  /* 0x000000421c00780c */ /* 0x000fc80005f81670 */
[----:B------:R0:W-:Y:S04]  /*41020*/  @!P1 STG.E.U8 desc[UR20][R10.64+0x21], R22 ;  /* 0x000021160a009986 */ /* 0x0001e8000c101114 */
[----:B------:R1:W-:Y:S01]  /*41030*/  @!P0 STG.E.U8 desc[UR20][R36.64+0x20], R23 ;  /* 0x0000201724008986 */ /* 0x0003e2000c101114 */
[----:B------:R-:W-:-:S04]  /*41040*/  ISETP.LT.OR P0, PT, R28, 0x49, !P3 ;  /* 0x000000491c00780c */ /* 0x000fc80005f01670 */
[----:B------:R-:W-:Y:S01]  /*41050*/  @P4 LOP3.LUT R4, R4, 0x1000, RZ, 0xfc, !PT ;  /* 0x0000100004044812 */ /* 0x000fe200078efcff */
[----:B0-----:R-:W0:Y:S02]  /*41060*/  @!P4 LDC.64 R10, c[0x0][0x5c0] ;  /* 0x00017000ff0acb82 */ /* 0x001e240000000a00 */
[----:B0-----:R-:W-:-:S04]  /*41070*/  @!P4 IADD3 R16, P1, P6, R24, UR28, R10 ;  /* 0x0000001c1810cc10 */ /* 0x001fc8000fe3e00a */
[----:B------:R-:W-:Y:S02]  /*41080*/  @!P4 IADD3.X R17, R30, UR27, R11, P1, P6 ;  /* 0x0000001b1e11cc10 */ /* 0x000fe40008fec40b */
[----:B------:R-:W0:Y:S01]  /*41090*/  @!P0 LDC.64 R10, c[0x0][0x5c0] ;  /* 0x00017000ff0a8b82 */ /* 0x000e220000000a00 */
[----:B------:R-:W-:-:S13]  /*410a0*/  ISETP.LT.OR P4, PT, R28, 0x22, !P3 ;  /* 0x000000221c00780c */ /* 0x000fda0005f81670 */
[----:B------:R-:W-:Y:S01]  /*410b0*/  @!P4 STG.E.U8 desc[UR20][R12.64+0x21], R152 ;  /* 0x000021980c00c986 */ /* 0x000fe2000c101114 */
[----:B------:R-:W-:Y:S02]  /*410c0*/  ISETP.LT.OR P4, PT, R28, 0x51, !P3 ;  /* 0x000000511c00780c */ /* 0x000fe40005f81670 */
[----:B0-----:R-:W-:-:S04]  /*410d0*/  @!P0 IADD3 R22, P1, P6, R24, UR28, R10 ;  /* 0x0000001c18168c10 */ /* 0x001fc8000fe3e00a */
[----:B-1----:R-:W-:Y:S02]  /*410e0*/  @!P0 IADD3.X R23, R30, UR27, R11, P1, P6 ;  /* 0x0000001b1e178c10 */ /* 0x002fe40008fec40b */
[----:B------:R-:W-:-:S13]  /*410f0*/  ISETP.LT.OR P0, PT, R28, 0x4a, !P3 ;  /* 0x0000004a1c00780c */ /* 0x000fda0005f01670 */
[----:B------:R-:W0:Y:S02]  /*41100*/  @!P0 LDC.64 R10, c[0x0][0x5c0] ;  /* 0x00017000ff0a8b82 */ /* 0x000e240000000a00 */
[----:B0-----:R-:W-:-:S04]  /*41110*/  @!P0 IADD3 R38, P1, P6, R24, UR28, R10 ;  /* 0x0000001c18268c10 */ /* 0x001fc8000fe3e00a */
[----:B------:R-:W-:Y:S02]  /*41120*/  @!P0 IADD3.X R39, R30, UR27, R11, P1, P6 ;  /* 0x0000001b1e278c10 */ /* 0x000fe40008fec40b */
[----:B------:R-:W-:Y:S02]  /*41130*/  ISETP.LT.OR P1, PT, R28, 0x29, !P2 ;  /* 0x000000291c00780c */ /* 0x000fe40005721670 */
[C---:B------:R-:W-:Y:S02]  /*41140*/  LOP3.LUT P0, RZ, R4.reuse, 0x2000, RZ, 0xc0, !PT ;  /* 0x0000200004ff7812 */ /* 0x040fe4000780c0ff */
[----:B------:R-:W-:-:S09]  /*41150*/  LOP3.LUT R4, R4, 0xfffff7ff, RZ, 0xc0, !PT ;  /* 0xfffff7ff04047812 */ /* 0x000fd200078ec0ff */
        /* <DEDUP_REMOVED lines=13> */
[----:B------:R-:W-:Y:S04]  /*41230*/  @!P0 STG.E.U8 desc[UR20][R32.64+0x28], R155 ;  /* 0x0000289b20008986 */ /* 0x000fe8000c101114 */
[----:B------:R-:W-:Y:S01]  /*41240*/  @!P5 STG.E.U8 desc[UR20][R40.64+0x29], R156 ;  /* 0x0000299c2800d986 */ /* 0x000fe2000c101114 */
[----:B------:R-:W-:Y:S01]  /*41250*/  ISETP.LT.OR P5, PT, R28, 0x31, !P2 ;  /* 0x000000311c00780c */ /* 0x000fe200057a1670 */
[----:B0-----:R-:W0:Y:S02]  /*41260*/  @!P4 LDC.64 R10, c[0x0][0x5c0] ;  /* 0x00017000ff0acb82 */ /* 0x001e240000000a00 */
[----:B0-----:R-:W-:-:S04]  /*41270*/  @!P4 IADD3 R12, P1, P6, R24, UR28, R10 ;  /* 0x0000001c180ccc10 */ /* 0x001fc8000fe3e00a */
[----:B------:R-:W-:Y:S02]  /*41280*/  @!P4 IADD3.X R13, R30, UR27, R11, P1, P6 ;  /* 0x0000001b1e0dcc10 */ /* 0x000fe40008fec40b */
[----:B------:R-:W-:-:S13]  /*41290*/  ISETP.LT.OR P1, PT, R28, 0x59, !P3 ;  /* 0x000000591c00780c */ /* 0x000fda0005f21670 */
[----:B------:R-:W0:Y:S01]  /*412a0*/  @!P1 LDC.64 R10, c[0x0][0x5c0] ;  /* 0x00017000ff0a9b82 */ /* 0x000e220000000a00 */
[----:B------:R-:W-:Y:S02]  /*412b0*/  @P1 LOP3.LUT R4, R4, 0x800, RZ, 0xfc, !PT ;  /* 0x0000080004041812 */ /* 0x000fe400078efcff */
[----:B0-----:R-:W-:-:S04]  /*412c0*/  @!P1 IADD3 R42, P0, P6, R24, UR28, R10 ;  /* 0x0000001c182a9c10 */ /* 0x001fc8000fe1e00a */
[----:B------:R-:W-:Y:S02]  /*412d0*/  @!P1 IADD3.X R43, R30, UR27, R11, P0, P6 ;  /* 0x0000001b1e2b9c10 */ /* 0x000fe400087ec40b */
[C---:B------:R-:W-:Y:S02]  /*412e0*/  ISETP.LT.OR P0, PT, R28.reuse, 0x5a, !P3 ;  /* 0x0000005a1c00780c */ /* 0x040fe40005f01670 */
[----:B------:R-:W-:-:S11]  /*412f0*/  ISETP.LT.OR P1, PT, R28, 0x61, !P3 ;  /* 0x000000611c00780c */ /* 0x000fd60005f21670 */
        /* <DEDUP_REMOVED lines=18> */
[----:B------:R-:W-:Y:S01]  /*41420*/  ISETP.LT.OR P4, PT, R28, 0x32, !P3 ;  /* 0x000000321c00780c */ /* 0x000fe20005f81670 */
[----:B0-----:R-:W0:-:S12]  /*41430*/  @!P1 LDC.64 R10, c[0x0][0x5c0] ;  /* 0x00017000ff0a9b82 */ /* 0x001e180000000a00 */
[----:B------:R-:W-:Y:S01]  /*41440*/  @!P4 STG.E.U8 desc[UR20][R14.64+0x31], R160 ;  /* 0x000031a00e00c986 */ /* 0x000fe2000c101114 */
[----:B------:R-:W-:Y:S02]  /*41450*/  ISETP.LT.OR P4, PT, R28, 0x39, !P3 ;  /* 0x000000391c00780c */ /* 0x000fe40005f81670 */
[----:B0-----:R-:W-:-:S04]  /*41460*/  @!P1 IADD3 R32, P5, P6, R24, UR28, R10 ;  /* 0x0000001c18209c10 */ /* 0x001fc8000febe00a */
[----:B------:R-:W-:Y:S02]  /*41470*/  @!P1 IADD3.X R33, R30, UR27, R11, P5, P6 ;  /* 0x0000001b1e219c10 */ /* 0x000fe4000afec40b */
[----:B------:R-:W-:-:S13]  /*41480*/  ISETP.LT.OR P1, PT, R28, 0x69, !P3 ;  /* 0x000000691c00780c */ /* 0x000fda0005f21670 */
[----:B------:R-:W1:Y:S02]  /*41490*/  @!P1 LDC.64 R10, c[0x0][0x5c0] ;  /* 0x00017000ff0a9b82 */ /* 0x000e640000000a00 */
[----:B-1----:R-:W-:-:S04]  /*414a0*/  @!P1 IADD3 R26, P5, P6, R24, UR28, R10 ;  /* 0x0000001c181a9c10 */ /* 0x002fc8000febe00a */
[----:B------:R-:W-:Y:S02]  /*414b0*/  @!P1 IADD3.X R27, R30, UR27, R11, P5, P6 ;  /* 0x0000001b1e1b9c10 */ /* 0x000fe4000afec40b */
[----:B------:R-:W-:-:S13]  /*414c0*/  ISETP.LT.OR P1, PT, R28, 0x6a, !P3 ;  /* 0x0000006a1c00780c */ /* 0x000fda0005f21670 */
[----:B------:R-:W0:Y:S02]  /*414d0*/  @!P1 LDC.64 R10, c[0x0][0x5c0] ;  /* 0x00017000ff0a9b82 */ /* 0x000e240000000a00 */
        /* <DEDUP_REMOVED lines=17> */
[----:B------:R-:W-:Y:S01]  /*415f0*/  @!P4 STG.E.U8 desc[UR20][R18.64+0x38], R163 ;  /* 0x000038a31200c986 */ /* 0x000fe2000c101114 */
[----:B------:R-:W-:Y:S01]  /*41600*/  ISETP.LT.OR P4, PT, R28, 0x3a, !P3 ;  /* 0x0000003a1c00780c */ /* 0x000fe20005f81670 */
[----:B0-----:R-:W0:-:S12]  /*41610*/  @!P1 LDC.64 R10, c[0x0][0x5c0] ;  /* 0x00017000ff0a9b82 */ /* 0x001e180000000a00 */
[----:B------:R-:W-:Y:S01]  /*41620*/  @!P4 STG.E.U8 desc[UR20][R34.64+0x39], R164 ;  /* 0x000039a42200c986 */ /* 0x000fe2000c101114 */
[----:B------:R-:W-:Y:S02]  /*41630*/  ISETP.LT.OR P4, PT, R28, 0x82, !P3 ;  /* 0x000000821c00780c */ /* 0x000fe40005f81670 */
[----:B0-----:R-:W-:-:S04]  /*41640*/  @!P1 IADD3 R14, P5, P6, R24, UR28, R10 ;  /* 0x0000001c180e9c10 */ /* 0x001fc8000febe00a */
[----:B------:R-:W-:Y:S02]  /*41650*/  @!P1 IADD3.X R15, R30, UR27, R11, P5, P6 ;  /* 0x0000001b1e0f9c10 */ /* 0x000fe4000afec40b */
[----:B------:R-:W-:-:S13]  /*41660*/  ISETP.LT.OR P1, PT, R28, 0x79, !P3 ;  /* 0x000000791c00780c */ /* 0x000fda0005f21670 */
[----:B------:R-:W0:Y:S02]  /*41670*/  @!P1 LDC.64 R10, c[0x0][0x5c0] ;  /* 0x00017000ff0a9b82 */ /* 0x000e240000000a00 */
[----:B0-----:R-:W-:-:S04]  /*41680*/  @!P1 IADD3 R50, P5, P6, R24, UR28, R10 ;  /* 0x0000001c18329c10 */ /* 0x001fc8000febe00a */
[----:B------:R-:W-:Y:S02]  /*41690*/  @!P1 IADD3.X R51, R30, UR27, R11, P5, P6 ;  /* 0x0000001b1e339c10 */ /* 0x000fe4000afec40b */
[----:B------:R-:W-:-:S13]  /*416a0*/  ISETP.LT.OR P1, PT, R28, 0x7a, !P3 ;  /* 0x0000007a1c00780c */ /* 0x000fda0005f21670 */
[----:B------:R-:W0:Y:S01]  /*416b0*/  @!P1 LDC.64 R10, c[0x0][0x5c0] ;  /* 0x00017000ff0a9b82 */ /* 0x000e220000000a00 */
[----:B------:R-:W-:-:S04]  /*416c0*/  @P1 LOP3.LUT R5, R5, 0x40, RZ, 0xfc, !PT ;  /* 0x0000004005051812 */ /* 0x000fc800078efcff */
[----:B------:R-:W-:Y:S02]  /*416d0*/  LOP3.LUT R5, R5, 0xffffff7f, RZ, 0xc0, !PT ;  /* 0xffffff7f05057812 */ /* 0x000fe400078ec0ff */
[----:B0-----:R-:W-:-:S04]  /*416e0*/  @!P1 IADD3 R52, P5, P6, R24, UR28, R10 ;  /* 0x0000001c18349c10 */ /* 0x001fc8000febe00a */
[----:B------:R-:W-:Y:S02]  /*416f0*/  @!P1 IADD3.X R53, R30, UR27, R11, P5, P6 ;  /* 0x0000001b1e359c10 */ /* 0x000fe4000afec40b */
[C---:B------:R-:W-:Y:S02]  /*41700*/  ISETP.LT.OR P5, PT, R28.reuse, 0x41, !P2 ;  /* 0x000000411c00780c */ /* 0x040fe400057a1670 */
[----:B------:R-:W-:-:S11]  /*41710*/  ISETP.LT.OR P1, PT, R28, 0x81, !P3 ;  /* 0x000000811c00780c */ /* 0x000fd60005f21670 */
[----:B------:R-:W0:Y:S02]  /*41720*/  @!P5 LDC.64 R10, c[0x0][0x5c0] ;  /* 0x00017000ff0adb82 */ /* 0x000e240000000a00 */
[----:B------:R-:W-:-:S04]  /*41730*/  @P1 LOP3.LUT R5, R5, 0x80, RZ, 0xfc, !PT ;  /* 0x0000008005051812 */ /* 0x000fc800078efcff */
[----:B------:R-:W-:-:S04]  /*41740*/  LOP3.LUT R5, R5, 0xfffffffe, RZ, 0xc0, !PT ;  /* 0xfffffffe05057812 */ /* 0x000fc800078ec0ff */
[----:B------:R-:W-:-:S04]  /*41750*/  @P4 LOP3.LUT R5, R5, 0x1, RZ, 0xfc, !PT ;  /* 0x0000000105054812 */ /* 0x000fc800078efcff */
[----:B------:R-:W-:Y:S02]  /*41760*/  LOP3.LUT R5, R5, 0xfffffffb, RZ, 0xc0, !PT ;  /* 0xfffffffb05057812 */ /* 0x000fe400078ec0ff */
        /* <DEDUP_REMOVED lines=15> */
[----:B------:R-:W-:-:S04]  /*41860*/  @P1 LOP3.LUT R5, R5, 0x4, RZ, 0xfc, !PT ;  /* 0x0000000405051812 */ /* 0x000fc800078efcff */
[----:B------:R-:W-:Y:S02]  /*41870*/  LOP3.LUT R5, R5, 0xffff7fff, RZ, 0xc0, !PT ;  /* 0xffff7fff05057812 */ /* 0x000fe400078ec0ff */
[----:B0-----:R-:W-:-:S04]  /*41880*/  @!P4 IADD3 R18, P5, P6, R24, UR28, R10 ;  /* 0x0000001c1812cc10 */ /* 0x001fc8000febe00a */
[----:B------:R-:W-:Y:S02]  /*41890*/  @!P4 IADD3.X R19, R30, UR27, R11, P5, P6 ;  /* 0x0000001b1e13cc10 */ /* 0x000fe4000afec40b */
[----:B------:R-:W1:Y:S01]  /*418a0*/  @!P1 LDC.64 R10, c[0x0][0x5c0] ;  /* 0x00017000ff0a9b82 */ /* 0x000e620000000a00 */
[----:B------:R-:W-:-:S13]  /*418b0*/  LOP3.LUT P4, RZ, R4, 0x1000, RZ, 0xc0, !PT ;  /* 0x0000100004ff7812 */ /* 0x000fda000788c0ff */
[----:B------:R-:W-:Y:S01]  /*418c0*/  @!P4 STG.E.U8 desc[UR20][R16.64+0x41], R168 ;  /* 0x000041a81000c986 */ /* 0x000fe2000c101114 */
[----:B------:R-:W-:Y:S02]  /*418d0*/  ISETP.LT.OR P4, PT, R28, 0x49, !P2 ;  /* 0x000000491c00780c */ /* 0x000fe40005781670 */
[----:B-1----:R-:W-:-:S04]  /*418e0*/  @!P1 IADD3 R20, P5, P6, R24, UR28, R10 ;  /* 0x0000001c18149c10 */ /* 0x002fc8000febe00a */
[----:B------:R-:W-:Y:S02]  /*418f0*/  @!P1 IADD3.X R21, R30, UR27, R11, P5, P6 ;  /* 0x0000001b1e159c10 */ /* 0x000fe4000afec40b */
[----:B------:R-:W-:-:S13]  /*41900*/  ISETP.LT.OR P1, PT, R28, 0x8a, !P3 ;  /* 0x0000008a1c00780c */ /* 0x000fda0005f21670 */
[----:B------:R-:W0:Y:S01]  /*41910*/  @!P1 LDC.64 R10, c[0x0][0x5c0] ;  /* 0x00017000ff0a9b82 */ /* 0x000e220000000a00 */
[----:B------:R-:W-:-:S04]  /*41920*/  @P1 LOP3.LUT R5, R5, 0x8000, RZ, 0xfc, !PT ;  /* 0x0000800005051812 */ /* 0x000fc800078efcff */
[----:B------:R-:W-:Y:S02]  /*41930*/  LOP3.LUT R5, R5, 0xfffdffff, RZ, 0xc0, !PT ;  /* 0xfffdffff05057812 */ /* 0x000fe400078ec0ff */
[----:B0-----:R-:W-:-:S04]  /*41940*/  @!P1 IADD3 R56, P5, P6, R24, UR28, R10 ;  /* 0x0000001c18389c10 */ /* 0x001fc8000febe00a */
[----:B------:R-:W-:Y:S02]  /*41950*/  @!P1 IADD3.X R57, R30, UR27, R11, P5, P6 ;  /* 0x0000001b1e399c10 */ /* 0x000fe4000afec40b */
[----:B------:R-:W0:Y:S01]  /*41960*/  @!P4 LDC.64 R10, c[0x0][0x5c0] ;  /* 0x00017000ff0acb82 */ /* 0x000e220000000a00 */
[C---:B------:R-:W-:Y:S02]  /*41970*/  ISETP.LT.OR P1, PT, R28.reuse, 0x91, !P3 ;  /* 0x000000911c00780c */ /* 0x040fe40005f21670 */
[----:B------:R-:W-:-:S11]  /*41980*/  ISETP.LT.OR P6, PT, R28, 0x92, !P3 ;  /* 0x000000921c00780c */ /* 0x000fd60005fc1670 */
[----:B------:R-:W-:-:S04]  /*41990*/  @P1 LOP3.LUT R5, R5, 0x20000, RZ, 0xfc, !PT ;  /* 0x0002000005051812 */ /* 0x000fc800078efcff */
[----:B------:R-:W-:-:S04]  /*419a0*/  LOP3.LUT R5, R5, 0xfffeffff, RZ, 0xc0, !PT ;  /* 0xfffeffff05057812 */ /* 0x000fc800078ec0ff */
[----:B------:R-:W-:Y:S02]  /*419b0*/  @P6 LOP3.LUT R5, R5, 0x10000, RZ, 0xfc, !PT ;  /* 0x0001000005056812 */ /* 0x000fe400078efcff */
[----:B0-----:R-:W-:Y:S02]  /*419c0*/  @!P4 IADD3 R10, P5, R24, R10, RZ ;  /* 0x0000000a180ac210 */ /* 0x001fe40007fbe0ff */
[----:B------:R-:W-:-:S03]  /*419d0*/  LOP3.LUT R5, R5, 0xfffffff7, RZ, 0xc0, !PT ;  /* 0xfffffff705057812 */ /* 0x000fc600078ec0ff */
        /* <DEDUP_REMOVED lines=14> */
[----:B------:R-:W-:-:S04]  /*41ac0*/  @P1 LOP3.LUT R5, R5, 0x8, RZ, 0xfc, !PT ;  /* 0x0000000805051812 */ /* 0x000fc800078efcff */
[----:B------:R-:W-:Y:S02]  /*41ad0*/  LOP3.LUT R5, R5, 0xfffbffff, RZ, 0xc0, !PT ;  /* 0xfffbffff05057812 */ /* 0x000fe400078ec0ff */
[----:B0-----:R-:W-:-:S04]  /*41ae0*/  @!P6 IADD3 R16, P4, P5, R24, UR28, R10 ;  /* 0x0000001c1810ec10 */ /* 0x001fc8000fd9e00a */
[----:B------:R-:W-:Y:S02]  /*41af0*/  @!P6 IADD3.X R17, R30, UR27, R11, P4, P5 ;  /* 0x0000001b1e11ec10 */ /* 0x000fe4000a7ea40b */
[----:B------:R-:W0:Y:S01]  /*41b00*/  @!P1 LDC.64 R10, c[0x0][0x5c0] ;  /* 0x00017000ff0a9b82 */ /* 0x000e220000000a00 */
[----:B------:R-:W-:-:S13]  /*41b10*/  ISETP.LT.OR P6, PT, R28, 0x9a, !P3 ;  /* 0x0000009a1c00780c */ /* 0x000fda0005fc1670 */
[----:B------:R-:W-:-:S04]  /*41b20*/  @P6 LOP3.LUT R5, R5, 0x40000, RZ, 0xfc, !PT ;  /* 0x0004000005056812 */ /* 0x000fc800078efcff */
[----:B------:R-:W-:Y:S02]  /*41b30*/  LOP3.LUT R5, R5, 0xfff7ffff, RZ, 0xc0, !PT ;  /* 0xfff7ffff05057812 */ /* 0x000fe400078ec0ff */
[----:B0-----:R-:W-:-:S04]  /*41b40*/  @!P1 IADD3 R58, P4, P5, R24, UR28, R10 ;  /* 0x0000001c183a9c10 */ /* 0x001fc8000fd9e00a */
[----:B------:R-:W-:Y:S02]  /*41b50*/  @!P1 IADD3.X R59, R30, UR27, R11, P4, P5 ;  /* 0x0000001b1e3b9c10 */ /* 0x000fe4000a7ea40b */
[----:B------:R-:W0:Y:S01]  /*41b60*/  @!P6 LDC.64 R10, c[0x0][0x5c0] ;  /* 0x00017000ff0aeb82 */ /* 0x000e220000000a00 */
[----:B------:R-:W-:-:S13]  /*41b70*/  ISETP.LT.OR P1, PT, R28, 0x4a, !P3 ;  /* 0x0000004a1c00780c */ /* 0x000fda0005f21670 */
[----:B------:R-:W-:Y:S01]  /*41b80*/  @!P1 STG.E.U8 desc[UR20][R38.64+0x49], R172 ;  /* 0x000049ac26009986 */ /* 0x000fe2000c101114 */
[----:B------:R-:W-:Y:S02]  /*41b90*/  ISETP.LT.OR P1, PT, R28, 0xa1, !P3 ;  /* 0x000000a11c00780c */ /* 0x000fe40005f21670 */
[----:B0-----:R-:W-:-:S04]  /*41ba0*/  @!P6 IADD3 R60, P4, P5, R24, UR28, R10 ;  /* 0x0000001c183cec10 */ /* 0x001fc8000fd9e00a */
[----:B------:R-:W-:Y:S02]  /*41bb0*/  @!P6 IADD3.X R61, R30, UR27, R11, P4, P5 ;  /* 0x0000001b1e3dec10 */ /* 0x000fe4000a7ea40b */
[C---:B------:R-:W-:Y:S02]  /*41bc0*/  ISETP.LT.OR P4, PT, R28.reuse, 0x51, !P2 ;  /* 0x000000511c00780c */ /* 0x040fe40005781670 */
[----:B------:R-:W-:-:S03]  /*41bd0*/  ISETP.LT.OR P6, PT, R28, 0xa2, !P3 ;  /* 0x000000a21c00780c */ /* 0x000fc60005fc1670 */
[----:B------:R-:W-:-:S04]  /*41be0*/  @P1 LOP3.LUT R5, R5, 0x80000, RZ, 0xfc, !PT ;  /* 0x0008000005051812 */ /* 0x000fc800078efcff */
[----:B------:R-:W-:-:S04]  /*41bf0*/  LOP3.LUT R5, R5, 0xfffffeff, RZ, 0xc0, !PT ;  /* 0xfffffeff05057812 */ /* 0x000fc800078ec0ff */
[----:B------:R-:W0:Y:S02]  /*41c00*/  @!P4 LDC.64 R10, c[0x0][0x5c0] ;  /* 0x00017000ff0acb82 */ /* 0x000e240000000a00 */
        /* <DEDUP_REMOVED lines=22> */
[----:B------:R-:W-:-:S13]  /*41d70*/  ISETP.LT.OR P6, PT, R28, 0x52, !P3 ;  /* 0x000000521c00780c */ /* 0x000fda0005fc1670 */
[----:B------:R-:W-:Y:S01]  /*41d80*/  @!P6 STG.E.U8 desc[UR20][R12.64+0x51], R176 ;  /* 0x000051b00c00e986 */ /* 0x000fe2000c101114 */
[----:B------:R-:W-:Y:S02]  /*41d90*/  ISETP.LT.OR P6, PT, R28, 0xb1, !P3 ;  /* 0x000000b11c00780c */ /* 0x000fe40005fc1670 */
[----:B-1----:R-:W-:-:S04]  /*41da0*/  @!P1 IADD3 R36, P4, P5, R24, UR28, R10 ;  /* 0x0000001c18249c10 */ /* 0x002fc8000fd9e00a */
[----:B------:R-:W-:Y:S02]  /*41db0*/  @!P1 IADD3.X R37, R30, UR27, R11, P4, P5 ;  /* 0x0000001b1e259c10 */ /* 0x000fe4000a7ea40b */
[----:B------:R-:W-:-:S13]  /*41dc0*/  ISETP.LT.OR P1, PT, R28, 0xaa, !P3 ;  /* 0x000000aa1c00780c */ /* 0x000fda0005f21670 */
[----:B------:R-:W0:Y:S01]  /*41dd0*/  @!P1 LDC.64 R10, c[0x0][0x5c0] ;  /* 0x00017000ff0a9b82 */ /* 0x000e220000000a00 */
[----:B------:R-:W-:-:S04]  /*41de0*/  @P1 LOP3.LUT R5, R5, 0x100000, RZ, 0xfc, !PT ;  /* 0x0010000005051812 */ /* 0x000fc800078efcff */
[----:B------:R-:W-:-:S04]  /*41df0*/  LOP3.LUT R5, R5, 0xffdfffff, RZ, 0xc0, !PT ;  /* 0xffdfffff05057812 */ /* 0x000fc800078ec0ff */
[----:B------:R-:W-:-:S04]  /*41e00*/  @P6 LOP3.LUT R5, R5, 0x200000, RZ, 0xfc, !PT ;  /* 0x0020000005056812 */ /* 0x000fc800078efcff */
[----:B------:R-:W-:Y:S02]  /*41e10*/  LOP3.LUT R5, R5, 0xfffffffd, RZ, 0xc0, !PT ;  /* 0xfffffffd05057812 */ /* 0x000fe400078ec0ff */
        /* <DEDUP_REMOVED lines=15> */
[----:B------:R-:W-:-:S04]  /*41f10*/  @P6 LOP3.LUT R5, R5, 0x2, RZ, 0xfc, !PT ;  /* 0x0000000205056812 */ /* 0x000fc800078efcff */
[----:B------:R-:W-:Y:S02]  /*41f20*/  LOP3.LUT R5, R5, 0xff7fffff, RZ, 0xc0, !PT ;  /* 0xff7fffff05057812 */ /* 0x000fe400078ec0ff */
        /* <DEDUP_REMOVED lines=17> */
[----:B------:R-:W0:Y:S01]  /*42040*/  @!P1 LDC.64 R10, c[0x0][0x5c0] ;  /* 0x00017000ff0a9b82 */ /* 0x000e220000000a00 */
[----:B------:R-:W-:Y:S02]  /*42050*/  @P1 LOP3.LUT R4, R4, 0x400, RZ, 0xfc, !PT ;  /* 0x0000040004041812 */ /* 0x000fe400078efcff */
[----:B------:R-:W-:Y:S02]  /*42060*/  @P4 LOP3.LUT R5, R5, 0x800000, RZ, 0xfc, !PT ;  /* 0x0080000005054812 */ /* 0x000fe400078efcff */
[----:B------:R-:W-:Y:S02]  /*42070*/  LOP3.LUT R4, R4, 0xfffffeff, RZ, 0xc0, !PT ;  /* 0xfffffeff04047812 */ /* 0x000fe400078ec0ff */
[----:B------:R-:W-:Y:S02]  /*42080*/  LOP3.LUT R5, R5, 0xffbfffff, RZ, 0xc0, !PT ;  /* 0xffbfffff05057812 */ /* 0x000fe400078ec0ff */
[----:B0-----:R-:W-:-:S04]  /*42090*/  @!P1 IADD3 R68, P5, P6, R24, UR28, R10 ;  /* 0x0000001c18449c10 */ /* 0x001fc8000febe00a */
[----:B------:R-:W-:Y:S02]  /*420a0*/  @!P1 IADD3.X R69, R30, UR27, R11, P5, P6 ;  /* 0x0000001b1e459c10 */ /* 0x000fe4000afec40b */
[----:B------:R-:W0:Y:S01]  /*420b0*/  @!P0 LDC.64 R10, c[0x0][0x5c0] ;  /* 0x00017000ff0a8b82 */ /* 0x000e220000000a00 */
[----:B------:R-:W-:-:S13]  /*420c0*/  ISETP.LT.OR P1, PT, R28, 0xc2, !P3 ;  /* 0x000000c21c00780c */ /* 0x000fda0005f21670 */
        /* <DEDUP_REMOVED lines=22> */
[----:B------:R-:W1:Y:S01]  /*42230*/  @!P1 LDC.64 R10, c[0x0][0x5c0] ;  /* 0x00017000ff0a9b82 */ /* 0x000e620000000a00 */
[----:B------:R-:W-:-:S04]  /*42240*/  @P1 LOP3.LUT R5, R5, 0x800, RZ, 0xfc, !PT ;  /* 0x0000080005051812 */ /* 0x000fc800078efcff */
[----:B------:R-:W-:Y:S02]  /*42250*/  LOP3.LUT R5, R5, 0xfeffffff, RZ, 0xc0, !PT ;  /* 0xfeffffff05057812 */ /* 0x000fe400078ec0ff */
        /* <DEDUP_REMOVED lines=81> */
[C---:B------:R-:W-:Y:S02]  /*42770*/  LOP3.LUT P6, RZ, R5.reuse, 0x40, RZ, 0xc0, !PT ;  /* 0x0000004005ff7812 */ /* 0x040fe400078cc0ff */
        /* <DEDUP_REMOVED lines=36> */
[----:B------:R-:W-:Y:S02]  /*429c0*/  LOP3.LUT P4, RZ, R5, 0x80, RZ, 0xc0, !PT ;  /* 0x0000008005ff7812 */ /* 0x000fe4000788c0ff */
        /* <DEDUP_REMOVED lines=8> */
[----:B------:R0:W-:Y:S01]  /*42a50*/  @!P0 STG.E.U8 desc[UR20][R10.64+0x80], R197 ;  /* 0x000080c50a008986 */ /* 0x0001e2000c101114 */
[----:B------:R-:W-:-:S04]  /*42a60*/  ISETP.GE.AND P0, PT, R29, 0x81, PT ;  /* 0x000000811d00780c */ /* 0x000fc80003f06270 */
[----:B------:R-:W-:-:S13]  /*42a70*/  ISETP.LT.OR P6, PT, R28, 0x1, !P0 ;  /* 0x000000011c00780c */ /* 0x000fda00047c1670 */
[----:B0-----:R-:W0:Y:S01]  /*42a80*/  @!P6 LDC.64 R10, c[0x0][0x5c0] ;  /* 0x00017000ff0aeb82 */ /* 0x001e220000000a00 */
[----:B------:R-:W-:-:S04]  /*42a90*/  @P6 LOP3.LUT R5, R5, 0x10, RZ, 0xfc, !PT ;  /* 0x0000001005056812 */ /* 0x000fc800078efcff */
[----:B------:R-:W-:Y:S02]  /*42aa0*/  LOP3.LUT R5, R5, 0xffffffbf, RZ, 0xc0, !PT ;  /* 0xffffffbf05057812 */ /* 0x000fe400078ec0ff */
[----:B0-----:R-:W-:-:S04]  /*42ab0*/  @!P6 IADD3 R52, P3, P5, R24, UR26, R10 ;  /* 0x0000001a1834ec10 */ /* 0x001fc8000fd7e00a */
[----:B------:R-:W-:Y:S02]  /*42ac0*/  @!P6 IADD3.X R53, R30, UR25, R11, P3, P5 ;  /* 0x000000191e35ec10 */ /* 0x000fe40009fea40b */
[----:B------:R-:W-:-:S13]  /*42ad0*/  ISETP.LT.OR P3, PT, R28, 0x82, !P2 ;  /* 0x000000821c00780c */ /* 0x000fda0005761670 */
[----:B------:R-:W0:Y:S02]  /*42ae0*/  @!P3 LDC.64 R10, c[0x0][0x5c0] ;  /* 0x00017000ff0abb82 */ /* 0x000e240000000a00 */
[----:B0-----:R-:W-:-:S05]  /*42af0*/  @!P3 IADD3 R10, P5, R24, R10, RZ ;  /* 0x0000000a180ab210 */ /* 0x001fca0007fbe0ff */
[----:B------:R-:W-:-:S05]  /*42b00*/  @!P3 IMAD.X R11, R30, 0x1, R11, P5 ;  /* 0x000000011e0bb824 */ /* 0x000fca00028e060b */
[----:B------:R0:W-:Y:S01]  /*42b10*/  @!P3 STG.E.U8 desc[UR20][R10.64+0x81], R198 ;  /* 0x000081c60a00b986 */ /* 0x0001e2000c101114 */
[----:B------:R-:W-:-:S03]  /*42b20*/  ISETP.LT.OR P3, PT, R28, 0x2, !P0 ;  /* 0x000000021c00780c */ /* 0x000fc60004761670 */
[----:B------:R1:W-:Y:S04]  /*42b30*/  @!P4 STG.E.U8 desc[UR20][R34.64+0x80], R199 ;  /* 0x000080c72200c986 */ /* 0x0003e8000c101114 */
[----:B------:R-:W-:Y:S06]  /*42b40*/  @!P1 STG.E.U8 desc[UR20][R18.64+0x81], R200 ;  /* 0x000081c812009986 */ /* 0x000fec000c101114 */
[----:B0-----:R-:W0:Y:S01]  /*42b50*/  @!P3 LDC.64 R10, c[0x0][0x5c0] ;  /* 0x00017000ff0abb82 */ /* 0x001e220000000a00 */
[----:B------:R-:W-:-:S02]  /*42b60*/  @P3 LOP3.LUT R4, R4, 0x100, RZ, 0xfc, !PT ;  /* 0x0000010004043812 */ /* 0x000fc400078efcff */
[----:B0-----:R-:W-:-:S04]  /*42b70*/  @!P3 IADD3 R50, P5, P6, R24, UR26, R10 ;  /* 0x0000001a1832bc10 */ /* 0x001fc8000febe00a */
[----:B------:R-:W-:Y:S02]  /*42b80*/  @!P3 IADD3.X R51, R30, UR25, R11, P5, P6 ;  /* 0x000000191e33bc10 */ /* 0x000fe4000afec40b */
[----:B------:R-:W-:-:S13]  /*42b90*/  ISETP.LT.OR P3, PT, R28, 0x9, !P0 ;  /* 0x000000091c00780c */ /* 0x000fda0004761670 */
[----:B------:R-:W1:Y:S01]  /*42ba0*/  @!P3 LDC.64 R10, c[0x0][0x5c0] ;  /* 0x00017000ff0abb82 */ /* 0x000e620000000a00 */
[----:B------:R-:W-:-:S04]  /*42bb0*/  @P3 LOP3.LUT R5, R5, 0x40, RZ, 0xfc, !PT ;  /* 0x0000004005053812 */ /* 0x000fc800078efcff */
[C---:B------:R-:W-:Y:S02]  /*42bc0*/  LOP3.LUT P4, RZ, R5.reuse, 0x4, RZ, 0xc0, !PT ;  /* 0x0000000405ff7812 */ /* 0x040fe4000788c0ff */
        /* <DEDUP_REMOVED lines=29> */
[----:B------:R1:W-:Y:S04]  /*42da0*/  @!P4 STG.E.U8 desc[UR20][R20.64+0x88], R203 ;  /* 0x000088cb1400c986 */ /* 0x0003e8000c101114 */
[----:B------:R-:W-:Y:S01]  /*42db0*/  @!P1 STG.E.U8 desc[UR20][R56.64+0x89], R204 ;  /* 0x000089cc38009986 */ /* 0x000fe2000c101114 */
[----:B0-----:R-:W0:Y:S02]  /*42dc0*/  @!P3 LDC.64 R10, c[0x0][0x5c0] ;  /* 0x00017000ff0abb82 */ /* 0x001e240000000a00 */
[----:B0-----:R-:W-:-:S04]  /*42dd0*/  @!P3 IADD3 R18, P5, P6, R24, UR26, R10 ;  /* 0x0000001a1812bc10 */ /* 0x001fc8000febe00a */
[----:B------:R-:W-:Y:S02]  /*42de0*/  @!P3 IADD3.X R19, R30, UR25, R11, P5, P6 ;  /* 0x000000191e13bc10 */ /* 0x000fe4000afec40b */
[----:B------:R-:W-:-:S13]  /*42df0*/  ISETP.LT.OR P3, PT, R28, 0x19, !P0 ;  /* 0x000000191c00780c */ /* 0x000fda0004761670 */
[----:B------:R-:W1:Y:S01]  /*42e00*/  @!P3 LDC.64 R10, c[0x0][0x5c0] ;  /* 0x00017000ff0abb82 */ /* 0x000e620000000a00 */
[----:B------:R-:W-:-:S04]  /*42e10*/  @P3 LOP3.LUT R5, R5, 0x4, RZ, 0xfc, !PT ;  /* 0x0000000405053812 */ /* 0x000fc800078efcff */
[C---:B------:R-:W-:Y:S02]  /*42e20*/  LOP3.LUT P4, RZ, R5.reuse, 0x20000, RZ, 0xc0, !PT ;  /* 0x0002000005ff7812 */ /* 0x040fe4000788c0ff */
[C---:B------:R-:W-:Y:S02]  /*42e30*/  LOP3.LUT P1, RZ, R5.reuse, 0x10000, RZ, 0xc0, !PT ;  /* 0x0001000005ff7812 */ /* 0x040fe4000782c0ff */
        /* <DEDUP_REMOVED lines=144> */
[----:B------:R-:W-:Y:S01]  /*43740*/  ISETP.LT.OR P1, PT, R28, 0x61, !P0 ;  /* 0x000000611c00780c */ /* 0x000fe20004721670 */
[----:B0-----:R-:W0:Y:S02]  /*43750*/  @!P3 LDC.64 R10, c[0x0][0x5c0] ;  /* 0x00017000ff0abb82 */ /* 0x001e240000000a00 */
[----:B0-----:R-:W-:-:S04]  /*43760*/  @!P3 IADD3 R22, P5, P6, R24, UR26, R10 ;  /* 0x0000001a1816bc10 */ /* 0x001fc8000febe00a */
[----:B------:R-:W-:Y:S02]  /*43770*/  @!P3 IADD3.X R23, R30, UR25, R11, P5, P6 ;  /* 0x000000191e17bc10 */ /* 0x000fe4000afec40b */
[----:B------:R-:W-:-:S13]  /*43780*/  ISETP.LT.OR P3, PT, R28, 0x59, !P0 ;  /* 0x000000591c00780c */ /* 0x000fda0004761670 */
[----:B------:R-:W1:Y:S01]  /*43790*/  @!P3 LDC.64 R10, c[0x0][0x5c0] ;  /* 0x00017000ff0abb82 */ /* 0x000e620000000a00 */
[----:B------:R-:W-:-:S04]  /*437a0*/  @P3 LOP3.LUT R5, R5, 0x200, RZ, 0xfc, !PT ;  /* 0x0000020005053812 */ /* 0x000fc800078efcff */
[----:B------:R-:W-:Y:S02]  /*437b0*/  LOP3.LUT P4, RZ, R5, 0x200000, RZ, 0xc0, !PT ;  /* 0x0020000005ff7812 */ /* 0x000fe4000788c0ff */
        /* <DEDUP_REMOVED lines=29> */
[----:B------:R-:W-:-:S03]  /*43990*/  ISETP.LT.OR P4, PT, R28, 0x69, !P0 ;  /* 0x000000691c00780c */ /* 0x000fc60004781670 */
[----:B------:R2:W-:Y:S01]  /*439a0*/  @!P3 STG.E.U8 desc[UR20][R12.64+0xb1], R224 ;  /* 0x0000b1e00c00b986 */ /* 0x0005e2000c101114 */
[----:B------:R-:W-:Y:S01]  /*439b0*/  ISETP.LT.OR P3, PT, R28, 0x71, !P0 ;  /* 0x000000711c00780c */ /* 0x000fe20004761670 */
[----:B0-----:R-:W0:Y:S08]  /*439c0*/  @!P1 LDC.64 R10, c[0x0][0x5c0] ;  /* 0x00017000ff0a9b82 */ /* 0x001e300000000a00 */
[----:B------:R-:W-:Y:S01]  /*439d0*/  @P4 LOP3.LUT R5, R5, 0x200000, RZ, 0xfc, !PT ;  /* 0x0020000005054812 */ /* 0x000fe200078efcff */
[----:B--2---:R-:W-:-:S03]  /*439e0*/  FMUL R12, R127, UR23 ;  /* 0x000000177f0c7c20 */ /* 0x004fc60008400000 */
[----:B------:R-:W-:Y:S01]  /*439f0*/  LOP3.LUT R5, R5, 0xfffffffd, RZ, 0xc0, !PT ;  /* 0xfffffffd05057812 */ /* 0x000fe200078ec0ff */
[----:B------:R-:W2:Y:S01]  /*43a00*/  LDL.LU R127, [R1+0x60c] ;  /* 0x00060c00017f7983 */ /* 0x000ea20000300800 */
[----:B0-----:R-:W-:-:S04]  /*43a10*/  @!P1 IADD3 R64, P5, P6, R24, UR26, R10 ;  /* 0x0000001a18409c10 */ /* 0x001fc8000febe00a */
[----:B------:R-:W-:Y:S02]  /*43a20*/  @!P1 IADD3.X R65, R30, UR25, R11, P5, P6 ;  /* 0x000000191e419c10 */ /* 0x000fe4000afec40b */
[----:B------:R-:W0:Y:S01]  /*43a30*/  @!P4 LDC.64 R10, c[0x0][0x5c0] ;  /* 0x00017000ff0acb82 */ /* 0x000e220000000a00 */
[----:B------:R-:W-:Y:S02]  /*43a40*/  LOP3.LUT P1, RZ, R4, 0x400, RZ, 0xc0, !PT ;  /* 0x0000040004ff7812 */ /* 0x000fe4000782c0ff */
[----:B0-----:R-:W-:-:S04]  /*43a50*/  @!P4 IADD3 R62, P5, P6, R24, UR26, R10 ;  /* 0x0000001a183ecc10 */ /* 0x001fc8000febe00a */
        /* <DEDUP_REMOVED lines=10> */
[----:B------:R-:W-:-:S11]  /*43b00*/  LOP3.LUT P4, RZ, R4, 0x200, RZ, 0xc0, !PT ;  /* 0x0000020004ff7812 */ /* 0x000fd6000788c0ff */
        /* <DEDUP_REMOVED lines=26> */
[----:B------:R-:W-:Y:S02]  /*43cb0*/  ISETP.LT.OR P4, PT, R28, 0x7a, !P0 ;  /* 0x0000007a1c00780c */ /* 0x000fe40004781670 */
[----:B------:R-:W-:-:S11]  /*43cc0*/  LOP3.LUT P3, RZ, R5, 0x400000, RZ, 0xc0, !PT ;  /* 0x0040000005ff7812 */ /* 0x000fd6000786c0ff */
[----:B------:R-:W0:Y:S01]  /*43cd0*/  @!P4 LDC.64 R10, c[0x0][0x5c0] ;  /* 0x00017000ff0acb82 */ /* 0x000e220000000a00 */
[----:B------:R-:W-:Y:S02]  /*43ce0*/  @P4 LOP3.LUT R7, R7, 0x2000000, RZ, 0xfc, !PT ;  /* 0x0200000007074812 */ /* 0x000fe400078efcff */
[----:B0-----:R-:W-:-:S04]  /*43cf0*/  @!P4 IADD3 R118, P5, P6, R24, UR26, R10 ;  /* 0x0000001a1876cc10 */ /* 0x001fc8000febe00a */
[----:B------:R-:W-:Y:S02]  /*43d00*/  @!P4 IADD3.X R119, R30, UR25, R11, P5, P6 ;  /* 0x000000191e77cc10 */ /* 0x000fe4000afec40b */
[----:B------:R-:W0:Y:S01]  /*43d10*/  @!P1 LDC.64 R10, c[0x0][0x5c0] ;  /* 0x00017000ff0a9b82 */ /* 0x000e220000000a00 */
[----:B------:R-:W-:Y:S02]  /*43d20*/  ISETP.LT.OR P4, PT, R28, 0x81, !P0 ;  /* 0x000000811c00780c */ /* 0x000fe40004781670 */
[C---:B------:R-:W-:Y:S02]  /*43d30*/  LOP3.LUT P6, RZ, R5.reuse, 0x800000, RZ, 0xc0, !PT ;  /* 0x0080000005ff7812 */ /* 0x040fe400078cc0ff */
[----:B------:R-:W-:-:S09]  /*43d40*/  LOP3.LUT R5, R5, 0xff7fffff, RZ, 0xc0, !PT ;  /* 0xff7fffff05057812 */ /* 0x000fd200078ec0ff */
        /* <DEDUP_REMOVED lines=38> */
[----:B------:R-:W-:Y:S02]  /*43fb0*/  @P4 LOP3.LUT R5, R5, 0x400000, RZ, 0xfc, !PT ;  /* 0x0040000005054812 */ /* 0x000fe400078efcff */
        /* <DEDUP_REMOVED lines=15> */
[----:B------:R-:W-:-:S03]  /*440b0*/  LOP3.LUT P6, RZ, R5, 0x2000000, RZ, 0xc0, !PT ;  /* 0x0200000005ff7812 */ /* 0x000fc600078cc0ff */
[----:B------:R-:W-:Y:S01]  /*440c0*/  @!P3 STG.E.U8 desc[UR20][R72.64+0xc9], R236 ;  /* 0x0000c9ec4800b986 */ /* 0x000fe2000c101114 */
[C---:B------:R-:W-:Y:S02]  /*440d0*/  LOP3.LUT P3, RZ, R5.reuse, 0x400, RZ, 0xc0, !PT ;  /* 0x0000040005ff7812 */ /* 0x040fe4000786c0ff */
[----:B------:R-:W-:Y:S01]  /*440e0*/  LOP3.LUT R5, R5, 0xfeffffff, RZ, 0xc0, !PT ;  /* 0xfeffffff05057812 */ /* 0x000fe200078ec0ff */
        /* <DEDUP_REMOVED lines=24> */
[----:B------:R-:W-:-:S13]  /*44270*/  ISETP.LT.OR P1, PT, R28, 0xd2, !P2 ;  /* 0x000000d21c00780c */ /* 0x000fda0005721670 */
[----:B------:R-:W0:Y:S01]  /*44280*/  @!P1 LDC.64 R10, c[0x0][0x5c0] ;  /* 0x00017000ff0a9b82 */ /* 0x000e220000000a00 */
[----:B------:R-:W-:Y:S02]  /*44290*/  ISETP.LT.OR P4, PT, R28, 0xa2, !P0 ;  /* 0x000000a21c00780c */ /* 0x000fe40004781670 */
[----:B------:R-:W-:Y:S02]  /*442a0*/  F2FP.SATFINITE.E4M3.F32.PACK_AB_MERGE_C R12, RZ, R12, RZ ;  /* 0x0000000cff0c723e */ /* 0x000fe400048070ff */
[----:B0-----:R-:W-:-:S05]  /*442b0*/  @!P1 IADD3 R10, P5, R24, R10, RZ ;  /* 0x0000000a180a9210 */ /* 0x001fca0007fbe0ff */
[----:B------:R-:W-:-:S05]  /*442c0*/  @!P1 IMAD.X R11, R30, 0x1, R11, P5 ;  /* 0x000000011e0b9824 */ /* 0x000fca00028e060b */
[----:B------:R0:W-:Y:S02]  /*442d0*/  @!P1 STG.E.U8 desc[UR20][R10.64+0xd1], R12 ;  /* 0x0000d10c0a009986 */ /* 0x0001e4000c101114 */
[----:B0-----:R-:W0:Y:S01]  /*442e0*/  @!P4 LDC.64 R10, c[0x0][0x5c0] ;  /* 0x00017000ff0acb82 */ /* 0x001e220000000a00 */
[----:B------:R-:W-:-:S04]  /*442f0*/  LOP3.LUT R6, R6, 0xffefffff, RZ, 0xc0, !PT ;  /* 0xffefffff06067812 */ /* 0x000fc800078ec0ff */
[----:B------:R-:W-:Y:S02]  /*44300*/  @P4 LOP3.LUT R6, R6, 0x100000, RZ, 0xfc, !PT ;  /* 0x0010000006064812 */ /* 0x000fe400078efcff */
[----:B0-----:R-:W-:Y:S01]  /*44310*/  @!P4 IADD3 R184, P1, P5, R24, UR26, R10 ;  /* 0x0000001a18b8cc10 */ /* 0x001fe2000fd3e00a */
[----:B----4-:R-:W-:Y:S02]  /*44320*/  FMUL R10, R128, UR23 ;  /* 0x00000017800a7c20 */ /* 0x010fe40008400000 */
[----:B------:R-:W4:Y:S01]  /*44330*/  LDL.LU R128, [R1+0x610] ;  /* 0x0006100001807983 */ /* 0x000f220000300800 */
[----:B------:R-:W-:Y:S02]  /*44340*/  @!P4 IADD3.X R185, R30, UR25, R11, P1, P5 ;  /* 0x000000191eb9cc10 */ /* 0x000fe40008fea40b */
[----:B------:R-:W-:Y:S02]  /*44350*/  ISETP.LT.OR P4, PT, R28, 0xa9, !P0 ;  /* 0x000000a91c00780c */ /* 0x000fe40004781670 */
[----:B------:R-:W-:-:S05]  /*44360*/  F2FP.SATFINITE.E4M3.F32.PACK_AB_MERGE_C R10, RZ, R10, RZ ;  /* 0x0000000aff0a723e */ /* 0x000fca00048070ff */
[----:B------:R0:W-:Y:S06]  /*44370*/  @!P6 STG.E.U8 desc[UR20][R70.64+0xd0], R10 ;  /* 0x0000d00a4600e986 */ /* 0x0001ec000c101114 */
[----:B0-----:R-:W0:Y:S01]  /*44380*/  @!P4 LDC.64 R10, c[0x0][0x5c0] ;  /* 0x00017000ff0acb82 */ /* 0x001e220000000a00 */
[----:B------:R-:W-:-:S04]  /*44390*/  LOP3.LUT R5, R5, 0xfdffffff, RZ, 0xc0, !PT ;  /* 0xfdffffff05057812 */ /* 0x000fc800078ec0ff */
[----:B------:R-:W-:Y:S02]  /*443a0*/  @P4 LOP3.LUT R5, R5, 0x2000000, RZ, 0xfc, !PT ;  /* 0x0200000005054812 */ /* 0x000fe400078efcff */
[----:B0-----:R-:W-:-:S04]  /*443b0*/  @!P4 IADD3 R2, P1, P5, R24, UR26, R10 ;  /* 0x0000001a1802cc10 */ /* 0x001fc8000fd3e00a */
[----:B------:R-:W-:-:S05]  /*443c0*/  @!P4 IADD3.X R3, R30, UR25, R11, P1, P5 ;  /* 0x000000191e03cc10 */ /* 0x000fca0008fea40b */
[----:B------:R0:W-:Y:S01]  /*443d0*/  @!P4 STL.64 [R1+0x40], R2 ;  /* 0x000040020100c387 */ /* 0x0001e20000100a00 */
[----:B------:R-:W-:-:S13]  /*443e0*/  ISETP.LT.OR P4, PT, R28, 0xaa, !P0 ;  /* 0x000000aa1c00780c */ /* 0x000fda0004781670 */
[----:B------:R-:W0:Y:S02]  /*443f0*/  @!P4 LDC.64 R10, c[0x0][0x5c0] ;  /* 0x00017000ff0acb82 */ /* 0x000e240000000a00 */
[----:B0-----:R-:W-:Y:S01]  /*44400*/  @!P4 IADD3 R2, P1, P5, R24, UR26, R10 ;  /* 0x0000001a1802cc10 */ /* 0x001fe2000fd3e00a */
[----:B---3--:R-:W-:Y:S02]  /*44410*/  FMUL R10, R126, UR23 ;  /* 0x000000177e0a7c20 */ /* 0x008fe40008400000 */
[----:B------:R-:W3:Y:S01]  /*44420*/  LDL.LU R126, [R1+0x614] ;  /* 0x00061400017e7983 */ /* 0x000ee20000300800 */
[----:B------:R-:W-:Y:S01]  /*44430*/  @!P4 IADD3.X R3, R30, UR25, R11, P1, P5 ;  /* 0x000000191e03cc10 */ /* 0x000fe20008fea40b */
[----:B--2---:R-:W-:Y:S01]  /*44440*/  FMUL R12, R127, UR23 ;  /* 0x000000177f0c7c20 */ /* 0x004fe20008400000 */
[----:B------:R-:W-:-:S03]  /*44450*/  ISETP.LT.OR P1, PT, R28, 0xd9, !P2 ;  /* 0x000000d91c00780c */ /* 0x000fc60005721670 */
[----:B------:R-:W-:Y:S04]  /*44460*/  @!P4 STL.64 [R1+0x50], R2 ;  /* 0x000050020100c387 */ /* 0x000fe80000100a00 */
[----:B------:R-:W2:Y:S01]  /*44470*/  LDL.LU R127, [R1+0x618] ;  /* 0x00061800017f7983 */ /* 0x000ea20000300800 */
[----:B------:R-:W-:-:S05]  /*44480*/  F2FP.SATFINITE.E4M3.F32.PACK_AB_MERGE_C R10, RZ, R10, RZ ;  /* 0x0000000aff0a723e */ /* 0x000fca00048070ff */
[----:B------:R0:W-:Y:S02]  /*44490*/  @!P3 STG.E.U8 desc[UR20][R32.64+0xd1], R10 ;  /* 0x0000d10a2000b986 */ /* 0x0001e4000c101114 */
[----:B0-----:R-:W0:Y:S01]  /*444a0*/  @!P1 LDC.64 R10, c[0x0][0x5c0] ;  /* 0x00017000ff0a9b82 */ /* 0x001e220000000a00 */
[----:B------:R-:W-:-:S04]  /*444b0*/  LOP3.LUT R6, R6, 0xffdfffff, RZ, 0xc0, !PT ;  /* 0xffdfffff06067812 */ /* 0x000fc800078ec0ff */
[----:B------:R-:W-:Y:S02]  /*444c0*/  @P4 LOP3.LUT R6, R6, 0x200000, RZ, 0xfc, !PT ;  /* 0x0020000006064812 */ /* 0x000fe400078efcff */
[----:B------:R-:W-:Y:S02]  /*444d0*/  ISETP.LT.OR P4, PT, R28, 0xb1, !P0 ;  /* 0x000000b11c00780c */ /* 0x000fe40004781670 */
[----:B------:R-:W-:Y:S02]  /*444e0*/  F2FP.SATFINITE.E4M3.F32.PACK_AB_MERGE_C R12, RZ, R12, RZ ;  /* 0x0000000cff0c723e */ /* 0x000fe400048070ff */
[----:B0-----:R-:W-:-:S05]  /*444f0*/  @!P1 IADD3 R10, P5, R24, R10, RZ ;  /* 0x0000000a180a9210 */ /* 0x001fca0007fbe0ff */
[----:B------:R-:W-:-:S05]  /*44500*/  @!P1 IMAD.X R11, R30, 0x1, R11, P5 ;  /* 0x000000011e0b9824 */ /* 0x000fca00028e060b */
[----:B------:R0:W-:Y:S02]  /*44510*/  @!P1 STG.E.U8 desc[UR20][R10.64+0xd8], R12 ;  /* 0x0000d80c0a009986 */ /* 0x0001e4000c101114 */
[----:B0-----:R-:W0:Y:S02]  /*44520*/  @!P4 LDC.64 R10, c[0x0][0x5c0] ;  /* 0x00017000ff0acb82 */ /* 0x001e240000000a00 */
[----:B0-----:R-:W-:-:S04]  /*44530*/  @!P4 IADD3 R2, P1, P5, R24, UR26, R10 ;  /* 0x0000001a1802cc10 */ /* 0x001fc8000fd3e00a */
[----:B------:R-:W-:Y:S02]  /*44540*/  @!P4 IADD3.X R3, R30, UR25, R11, P1, P5 ;  /* 0x000000191e03cc10 */ /* 0x000fe40008fea40b */
[----:B------:R-:W-:-:S03]  /*44550*/  ISETP.LT.OR P1, PT, R28, 0xda, !P2 ;  /* 0x000000da1c00780c */ /* 0x000fc60005721670 */
[----:B------:R-:W-:Y:S10]  /*44560*/  @!P4 STL.64 [R1+0x38], R2 ;  /* 0x000038020100c387 */ /* 0x000ff40000100a00 */
[----:B------:R-:W0:Y:S01]  /*44570*/  @!P1 LDC.64 R10, c[0x0][0x5c0] ;  /* 0x00017000ff0a9b82 */ /* 0x000e220000000a00 */
[----:B------:R-:W-:-:S04]  /*44580*/  LOP3.LUT R6, R6, 0xff7fffff, RZ, 0xc0, !PT ;  /* 0xff7fffff06067812 */ /* 0x000fc800078ec0ff */
[----:B------:R-:W-:Y:S02]  /*44590*/  @P4 LOP3.LUT R6, R6, 0x800000, RZ, 0xfc, !PT ;  /* 0x0080000006064812 */ /* 0x000fe400078efcff */
[----:B------:R-:W-:Y:S02]  /*445a0*/  ISETP.LT.OR P4, PT, R28, 0xb2, !P0 ;  /* 0x000000b21c00780c */ /* 0x000fe40004781670 */
[----:B0-----:R-:W-:-:S05]  /*445b0*/  @!P1 IADD3 R10, P5, R24, R10, RZ ;  /* 0x0000000a180a9210 */ /* 0x001fca0007fbe0ff */
[----:B------:R-:W-:Y:S02]  /*445c0*/  @!P1 IMAD.X R11, R30, 0x1, R11, P5 ;  /* 0x000000011e0b9824 */ /* 0x000fe400028e060b */
[----:B----4-:R-:W-:Y:S02]  /*445d0*/  FMUL R12, R128, UR23 ;  /* 0x00000017800c7c20 */ /* 0x010fe40008400000 */
[----:B------:R-:W4:Y:S03]  /*445e0*/  LDL.LU R128, [R1+0x61c] ;  /* 0x00061c0001807983 */ /* 0x000f260000300800 */
[----:B------:R-:W-:-:S05]  /*445f0*/  F2FP.SATFINITE.E4M3.F32.PACK_AB_MERGE_C R12, RZ, R12, RZ ;  /* 0x0000000cff0c723e */ /* 0x000fca00048070ff */
[----:B------:R0:W-:Y:S02]  /*44600*/  @!P1 STG.E.U8 desc[UR20][R10.64+0xd9], R12 ;  /* 0x0000d90c0a009986 */ /* 0x0001e4000c101114 */
[----:B0-----:R-:W0:Y:S02]  /*44610*/  @!P4 LDC.64 R10, c[0x0][0x5c0] ;  /* 0x00017000ff0acb82 */ /* 0x001e240000000a00 */
[----:B0-----:R-:W-:-:S04]  /*44620*/  @!P4 IADD3 R2, P1, P5, R24, UR26, R10 ;  /* 0x0000001a1802cc10 */ /* 0x001fc8000fd3e00a */
[----:B------:R-:W-:-:S05]  /*44630*/  @!P4 IADD3.X R3, R30, UR25, R11, P1, P5 ;  /* 0x000000191e03cc10 */ /* 0x000fca0008fea40b */
[----:B------:R-:W-:Y:S01]  /*44640*/  @!P4 STL.64 [R1], R2 ;  /* 0x000000020100c387 */ /* 0x000fe20000100a00 */
[----:B---3--:R-:W-:-:S03]  /*44650*/  FMUL R10, R126, UR23 ;  /* 0x000000177e0a7c20 */ /* 0x008fc60008400000 */
[----:B------:R-:W3:Y:S01]  /*44660*/  LDL.LU R126, [R1+0x620] ;  /* 0x00062000017e7983 */ /* 0x000ee20000300800 */
[----:B------:R-:W-:Y:S02]  /*44670*/  LOP3.LUT R8, R8, 0xbfffffff, RZ, 0xc0, !PT ;  /* 0xbfffffff08087812 */ /* 0x000fe400078ec0ff */
[----:B------:R-:W-:Y:S02]  /*44680*/  LOP3.LUT P6, RZ, R5, 0x20, RZ, 0xc0, !PT ;  /* 0x0000002005ff7812 */ /* 0x000fe400078cc0ff */
[----:B------:R-:W-:Y:S02]  /*44690*/  @P4 LOP3.LUT R8, R8, 0x40000000, RZ, 0xfc, !PT ;  /* 0x4000000008084812 */ /* 0x000fe400078efcff */
[----:B------:R-:W-:Y:S02]  /*446a0*/  ISETP.LT.OR P4, PT, R28, 0xb9, !P0 ;  /* 0x000000b91c00780c */ /* 0x000fe40004781670 */
[----:B------:R-:W-:-:S07]  /*446b0*/  F2FP.SATFINITE.E4M3.F32.PACK_AB_MERGE_C R10, RZ, R10, RZ ;  /* 0x0000000aff0a723e */ /* 0x000fce00048070ff */
[----:B------:R0:W-:Y:S04]  /*446c0*/  @!P6 STG.E.U8 desc[UR20][R74.64+0xd8], R10 ;  /* 0x0000d80a4a00e986 */ /* 0x0001e8000c101114 */
        /* <DEDUP_REMOVED lines=9> */
[----:B--2---:R-:W-:Y:S02]  /*44760*/  FMUL R10, R127, UR23 ;  /* 0x000000177f0a7c20 */ /* 0x004fe40008400000 */
[----:B------:R-:W2:Y:S01]  /*44770*/  LDL.LU R127, [R1+0x624] ;  /* 0x00062400017f7983 */ /* 0x000ea20000300800 */
[----:B------:R-:W-:Y:S02]  /*44780*/  @!P4 IADD3.X R3, R30, UR25, R11, P1, P5 ;  /* 0x000000191e03cc10 */ /* 0x000fe40008fea40b */
[----:B------:R-:W-:Y:S02]  /*44790*/  LOP3.LUT P3, RZ, R5, 0x4000000, RZ, 0xc0, !PT ;  /* 0x0400000005ff7812 */ /* 0x000fe4000786c0ff */
[----:B------:R-:W-:Y:S01]  /*447a0*/  ISETP.LT.OR P1, PT, R28, 0xe1, !P2 ;  /* 0x000000e11c00780c */ /* 0x000fe20005721670 */
[----:B------:R-:W-:Y:S01]  /*447b0*/  @!P4 STL.64 [R1+0x28], R2 ;  /* 0x000028020100c387 */ /* 0x000fe20000100a00 */
[----:B------:R-:W-:-:S09]  /*447c0*/  F2FP.SATFINITE.E4M3.F32.PACK_AB_MERGE_C R10, RZ, R10, RZ ;  /* 0x0000000aff0a723e */ /* 0x000fd200048070ff */
[----:B------:R0:W-:Y:S02]  /*447d0*/  @!P3 STG.E.U8 desc[UR20][R76.64+0xd9], R10 ;  /* 0x0000d90a4c00b986 */ /* 0x0001e4000c101114 */
[----:B0-----:R-:W0:Y:S01]  /*447e0*/  @!P1 LDC.64 R10, c[0x0][0x5c0] ;  /* 0x00017000ff0a9b82 */ /* 0x001e220000000a00 */
        /* <DEDUP_REMOVED lines=12> */
[----:B------:R-:W-:Y:S01]  /*448b0*/  @!P4 STL.64 [R1+0x20], R2 ;  /* 0x000020020100c387 */ /* 0x000fe20000100a00 */
[----:B---3--:R-:W-:-:S03]  /*448c0*/  FMUL R12, R126, UR23 ;  /* 0x000000177e0c7c20 */ /* 0x008fc60008400000 */
[----:B------:R-:W3:Y:S01]  /*448d0*/  LDL.LU R126, [R1+0x62c] ;  /* 0x00062c00017e7983 */ /* 0x000ee20000300800 */
[----:B------:R-:W-:-:S13]  /*448e0*/  ISETP.LT.OR P1, PT, R28, 0xe2, !P2 ;  /* 0x000000e21c00780c */ /* 0x000fda0005721670 */
[----:B------:R-:W0:Y:S01]  /*448f0*/  @!P1 LDC.64 R10, c[0x0][0x5c0] ;  /* 0x00017000ff0a9b82 */ /* 0x000e220000000a00 */
[C---:B------:R-:W-:Y:S02]  /*44900*/  LOP3.LUT P6, RZ, R5.reuse, 0x8000000, RZ, 0xc0, !PT ;  /* 0x0800000005ff7812 */ /* 0x040fe400078cc0ff */
[C---:B------:R-:W-:Y:S02]  /*44910*/  LOP3.LUT P3, RZ, R5.reuse, 0x1000, RZ, 0xc0, !PT ;  /* 0x0000100005ff7812 */ /* 0x040fe4000786c0ff */
[----:B------:R-:W-:-:S04]  /*44920*/  LOP3.LUT R5, R5, 0xfbffffff, RZ, 0xc0, !PT ;  /* 0xfbffffff05057812 */ /* 0x000fc800078ec0ff */
[----:B------:R-:W-:Y:S02]  /*44930*/  @P4 LOP3.LUT R5, R5, 0x4000000, RZ, 0xfc, !PT ;  /* 0x0400000005054812 */ /* 0x000fe400078efcff */
        /* <DEDUP_REMOVED lines=8> */
[----:B0-----:R-:W-:-:S04]  /*449c0*/  @!P4 IADD3 R226, P1, P5, R24, UR26, R10 ;  /* 0x0000001a18e2cc10 */ /* 0x001fc8000fd3e00a */
[----:B------:R-:W-:Y:S02]  /*449d0*/  @!P4 IADD3.X R227, R30, UR25, R11, P1, P5 ;  /* 0x000000191ee3cc10 */ /* 0x000fe40008fea40b */
[----:B------:R-:W-:Y:S01]  /*449e0*/  ISETP.LT.OR P4, PT, R28, 0xc9, !P0 ;  /* 0x000000c91c00780c */ /* 0x000fe20004781670 */
[----:B--2---:R-:W-:Y:S02]  /*449f0*/  FMUL R10, R127, UR23 ;  /* 0x000000177f0a7c20 */ /* 0x004fe40008400000 */
[----:B------:R-:W2:Y:S03]  /*44a00*/  LDL.LU R127, [R1+0x630] ;  /* 0x00063000017f7983 */ /* 0x000ea60000300800 */
[----:B------:R-:W-:-:S05]  /*44a10*/  F2FP.SATFINITE.E4M3.F32.PACK_AB_MERGE_C R10, RZ, R10, RZ ;  /* 0x0000000aff0a723e */ /* 0x000fca00048070ff */
[----:B------:R0:W-:Y:S02]  /*44a20*/  @!P6 STG.E.U8 desc[UR20][R48.64+0xe0], R10 ;  /* 0x0000e00a3000e986 */ /* 0x0001e4000c101114 */
        /* <DEDUP_REMOVED lines=9> */
[----:B----4-:R-:W-:Y:S02]  /*44ac0*/  FMUL R10, R128, UR23 ;  /* 0x00000017800a7c20 */ /* 0x010fe40008400000 */
[----:B------:R-:W4:Y:S01]  /*44ad0*/  LDL.LU R128, [R1+0x634] ;  /* 0x0006340001807983 */ /* 0x000f220000300800 */
[----:B------:R-:W-:-:S05]  /*44ae0*/  @!P4 IADD3.X R3, R30, UR25, R11, P1, P5 ;  /* 0x000000191e03cc10 */ /* 0x000fca0008fea40b */
[----:B------:R-:W-:Y:S01]  /*44af0*/  @!P4 STL.64 [R1+0x10], R2 ;  /* 0x000010020100c387 */ /* 0x000fe20000100a00 */
[----:B------:R-:W-:Y:S02]  /*44b00*/  ISETP.LT.OR P1, PT, R28, 0xe9, !P2 ;  /* 0x000000e91c00780c */ /* 0x000fe40005721670 */
[----:B------:R-:W-:-:S05]  /*44b10*/  F2FP.SATFINITE.E4M3.F32.PACK_AB_MERGE_C R10, RZ, R10, RZ ;  /* 0x0000000aff0a723e */ /* 0x000fca00048070ff */
[----:B------:R0:W-:Y:S06]  /*44b20*/  @!P3 STG.E.U8 desc[UR20][R26.64+0xe1], R10 ;  /* 0x0000e10a1a00b986 */ /* 0x0001ec000c101114 */
[----:B0-----:R-:W0:Y:S01]  /*44b30*/  @!P1 LDC.64 R10, c[0x0][0x5c0] ;  /* 0x00017000ff0a9b82 */ /* 0x001e220000000a00 */
[----:B---3--:R-:W-:Y:S02]  /*44b40*/  FMUL R12, R126, UR23 ;  /* 0x000000177e0c7c20 */ /* 0x008fe40008400000 */
[----:B------:R-:W3:Y:S01]  /*44b50*/  LDL.LU R126, [R1+0x638] ;  /* 0x00063800017e7983 */ /* 0x000ee20000300800 */
[----:B------:R-:W-:-:S04]  /*44b60*/  LOP3.LUT R9, R9, 0xffffdfff, RZ, 0xc0, !PT ;  /* 0xffffdfff09097812 */ /* 0x000fc800078ec0ff */
[----:B------:R-:W-:Y:S02]  /*44b70*/  @P4 LOP3.LUT R9, R9, 0x2000, RZ, 0xfc, !PT ;  /* 0x0000200009094812 */ /* 0x000fe400078efcff */
[----:B------:R-:W-:Y:S02]  /*44b80*/  ISETP.LT.OR P4, PT, R28, 0xd1, !P0 ;  /* 0x000000d11c00780c */ /* 0x000fe40004781670 */
[----:B0-----:R-:W-:Y:S02]  /*44b90*/  @!P1 IADD3 R10, P5, R24, R10, RZ ;  /* 0x0000000a180a9210 */ /* 0x001fe40007fbe0ff */
[----:B------:R-:W-:-:S03]  /*44ba0*/  F2FP.SATFINITE.E4M3.F32.PACK_AB_MERGE_C R12, RZ, R12, RZ ;  /* 0x0000000cff0c723e */ /* 0x000fc600048070ff */
[----:B------:R-:W-:-:S05]  /*44bb0*/  @!P1 IMAD.X R11, R30, 0x1, R11, P5 ;  /* 0x000000011e0b9824 */ /* 0x000fca00028e060b */
[----:B------:R0:W-:Y:S02]  /*44bc0*/  @!P1 STG.E.U8 desc[UR20][R10.64+0xe8], R12 ;  /* 0x0000e80c0a009986 */ /* 0x0001e4000c101114 */
[----:B0-----:R-:W0:Y:S02]  /*44bd0*/  @!P4 LDC.64 R10, c[0x0][0x5c0] ;  /* 0x00017000ff0acb82 */ /* 0x001e240000000a00 */
[----:B0-----:R-:W-:-:S04]  /*44be0*/  @!P4 IADD3 R236, P1, P5, R24, UR26, R10 ;  /* 0x0000001a18eccc10 */ /* 0x001fc8000fd3e00a */
[----:B------:R-:W-:Y:S02]  /*44bf0*/  @!P4 IADD3.X R237, R30, UR25, R11, P1, P5 ;  /* 0x000000191eedcc10 */ /* 0x000fe40008fea40b */
[----:B------:R-:W-:-:S13]  /*44c00*/  ISETP.LT.OR P1, PT, R28, 0xea, !P2 ;  /* 0x000000ea1c00780c */ /* 0x000fda0005721670 */
[----:B------:R-:W0:Y:S01]  /*44c10*/  @!P1 LDC.64 R10, c[0x0][0x5c0] ;  /* 0x00017000ff0a9b82 */ /* 0x000e220000000a00 */
[----:B------:R-:W-:-:S04]  /*44c20*/  LOP3.LUT R9, R9, 0xfffeffff, RZ, 0xc0, !PT ;  /* 0xfffeffff09097812 */ /* 0x000fc800078ec0ff */
[----:B------:R-:W-:Y:S02]  /*44c30*/  @P4 LOP3.LUT R9, R9, 0x10000, RZ, 0xfc, !PT ;  /* 0x0001000009094812 */ /* 0x000fe400078efcff */
[----:B------:R-:W-:Y:S01]  /*44c40*/  ISETP.LT.OR P4, PT, R28, 0xd2, !P0 ;  /* 0x000000d21c00780c */ /* 0x000fe20004781670 */
[----:B--2---:R-:W-:Y:S02]  /*44c50*/  FMUL R12, R127, UR23 ;  /* 0x000000177f0c7c20 */ /* 0x004fe40008400000 */
[----:B------:R-:W2:Y:S01]  /*44c60*/  LDL.LU R127, [R1+0x63c] ;  /* 0x00063c00017f7983 */ /* 0x000ea20000300800 */
[----:B0-----:R-:W-:Y:S02]  /*44c70*/  @!P1 IADD3 R10, P5, R24, R10, RZ ;  /* 0x0000000a180a9210 */ /* 0x001fe40007fbe0ff */
[----:B------:R-:W-:-:S03]  /*44c80*/  F2FP.SATFINITE.E4M3.F32.PACK_AB_MERGE_C R12, RZ, R12, RZ ;  /* 0x0000000cff0c723e */ /* 0x000fc600048070ff */
[----:B------:R-:W-:-:S05]  /*44c90*/  @!P1 IMAD.X R11, R30, 0x1, R11, P5 ;  /* 0x000000011e0b9824 */ /* 0x000fca00028e060b */
[----:B------:R0:W-:Y:S02]  /*44ca0*/  @!P1 STG.E.U8 desc[UR20][R10.64+0xe9], R12 ;  /* 0x0000e90c0a009986 */ /* 0x0001e4000c101114 */
[----:B0-----:R-:W0:Y:S01]  /*44cb0*/  @!P4 LDC.64 R10, c[0x0][0x5c0] ;  /* 0x00017000ff0acb82 */ /* 0x001e220000000a00 */
[----:B------:R-:W-:Y:S02]  /*44cc0*/  LOP3.LUT R9, R9, 0xfffbffff, RZ, 0xc0, !PT ;  /* 0xfffbffff09097812 */ /* 0x000fe400078ec0ff */
[----:B------:R-:W-:Y:S02]  /*44cd0*/  LOP3.LUT P6, RZ, R5, 0x2000, RZ, 0xc0, !PT ;  /* 0x0000200005ff7812 */ /* 0x000fe400078cc0ff */
[----:B------:R-:W-:Y:S02]  /*44ce0*/  @P4 LOP3.LUT R9, R9, 0x40000, RZ, 0xfc, !PT ;  /* 0x0004000009094812 */ /* 0x000fe400078efcff */
[----:B0-----:R-:W-:-:S04]  /*44cf0*/  @!P4 IADD3 R204, P1, P5, R24, UR26, R10 ;  /* 0x0000001a18cccc10 */ /* 0x001fc8000fd3e00a */
[----:B------:R-:W-:Y:S02]  /*44d00*/  @!P4 IADD3.X R205, R30, UR25, R11, P1, P5 ;  /* 0x000000191ecdcc10 */ /* 0x000fe40008fea40b */
[----:B------:R-:W-:Y:S02]  /*44d10*/  ISETP.LT.OR P4, PT, R28, 0xd9, !P0 ;  /* 0x000000d91c00780c */ /* 0x000fe40004781670 */
[----:B------:R-:W-:Y:S01]  /*44d20*/  LOP3.LUT R9, R9, 0xffbfffff, RZ, 0xc0, !PT ;  /* 0xffbfffff09097812 */ /* 0x000fe200078ec0ff */
[----:B----4-:R-:W-:Y:S02]  /*44d30*/  FMUL R10, R128, UR23 ;  /* 0x00000017800a7c20 */ /* 0x010fe40008400000 */
[----:B------:R-:W4:Y:S03]  /*44d40*/  LDL.LU R128, [R1+0x640] ;  /* 0x0006400001807983 */ /* 0x000f260000300800 */
[----:B------:R-:W-:-:S05]  /*44d50*/  F2FP.SATFINITE.E4M3.F32.PACK_AB_MERGE_C R10, RZ, R10, RZ ;  /* 0x0000000aff0a723e */ /* 0x000fca00048070ff */
[----:B------:R0:W-:Y:S02]  /*44d60*/  @!P6 STG.E.U8 desc[UR20][R46.64+0xe8], R10 ;  /* 0x0000e80a2e00e986 */ /* 0x0001e4000c101114 */
[----:B0-----:R-:W0:Y:S01]  /*44d70*/  @!P4 LDC.64 R10, c[0x0][0x5c0] ;  /* 0x00017000ff0acb82 */ /* 0x001e220000000a00 */
[----:B------:R-:W-:Y:S02]  /*44d80*/  @P4 LOP3.LUT R9, R9, 0x400000, RZ, 0xfc, !PT ;  /* 0x0040000009094812 */ /* 0x000fe400078efcff */
[----:B0-----:R-:W-:-:S04]  /*44d90*/  @!P4 IADD3 R230, P1, P5, R24, UR26, R10 ;  /* 0x0000001a18e6cc10 */ /* 0x001fc8000fd3e00a */
[----:B------:R-:W-:Y:S02]  /*44da0*/  @!P4 IADD3.X R231, R30, UR25, R11, P1, P5 ;  /* 0x000000191ee7cc10 */ /* 0x000fe40008fea40b */
[----:B------:R-:W-:-:S13]  /*44db0*/  ISETP.LT.OR P4, PT, R28, 0xda, !P0 ;  /* 0x000000da1c00780c */ /* 0x000fda0004781670 */
[----:B------:R-:W0:Y:S02]  /*44dc0*/  @!P4 LDC.64 R10, c[0x0][0x5c0] ;  /* 0x00017000ff0acb82 */ /* 0x000e240000000a00 */
[----:B0-----:R-:W-:Y:S01]  /*44dd0*/  @!P4 IADD3 R228, P1, P5, R24, UR26, R10 ;  /* 0x0000001a18e4cc10 */ /* 0x001fe2000fd3e00a */
[----:B---3--:R-:W-:Y:S02]  /*44de0*/  FMUL R10, R126, UR23 ;  /* 0x000000177e0a7c20 */ /* 0x008fe40008400000 */
[----:B------:R-:W3:Y:S01]  /*44df0*/  LDL.LU R126, [R1+0x644] ;  /* 0x00064400017e7983 */ /* 0x000ee20000300800 */
[----:B------:R-:W-:Y:S02]  /*44e00*/  LOP3.LUT P3, RZ, R5, 0x10000000, RZ, 0xc0, !PT ;  /* 0x1000000005ff7812 */ /* 0x000fe4000786c0ff */
[----:B------:R-:W-:Y:S02]  /*44e10*/  @!P4 IADD3.X R229, R30, UR25, R11, P1, P5 ;  /* 0x000000191ee5cc10 */ /* 0x000fe40008fea40b */
[----:B------:R-:W-:-:S02]  /*44e20*/  ISETP.LT.OR P1, PT, R28, 0xf1, !P2 ;  /* 0x000000f11c00780c */ /* 0x000fc40005721670 */
[----:B------:R-:W-:-:S07]  /*44e30*/  F2FP.SATFINITE.E4M3.F32.PACK_AB_MERGE_C R10, RZ, R10, RZ ;  /* 0x0000000aff0a723e */ /* 0x000fce00048070ff */
[----:B------:R0:W-:Y:S04]  /*44e40*/  @!P3 STG.E.U8 desc[UR20][R78.64+0xe9], R10 ;  /* 0x0000e90a4e00b986 */ /* 0x0001e8000c101114 */
[----:B0-----:R-:W0:Y:S01]  /*44e50*/  @!P1 LDC.64 R10, c[0x0][0x5c0] ;  /* 0x00017000ff0a9b82 */ /* 0x001e220000000a00 */
[----:B------:R-:W-:-:S04]  /*44e60*/  LOP3.LUT R9, R9, 0xfeffffff, RZ, 0xc0, !PT ;  /* 0xfeffffff09097812 */ /* 0x000fc800078ec0ff */
[----:B------:R-:W-:Y:S02]  /*44e70*/  @P4 LOP3.LUT R9, R9, 0x1000000, RZ, 0xfc, !PT ;  /* 0x0100000009094812 */ /* 0x000fe400078efcff */
[----:B------:R-:W-:Y:S02]  /*44e80*/  ISETP.LT.OR P4, PT, R28, 0xe1, !P0 ;  /* 0x000000e11c00780c */ /* 0x000fe40004781670 */
[----:B0-----:R-:W-:-:S05]  /*44e90*/  @!P1 IADD3 R10, P5, R24, R10, RZ ;  /* 0x0000000a180a9210 */ /* 0x001fca0007fbe0ff */
[----:B------:R-:W-:Y:S02]  /*44ea0*/  @!P1 IMAD.X R11, R30, 0x1, R11, P5 ;  /* 0x000000011e0b9824 */ /* 0x000fe400028e060b */
[----:B--2---:R-:W-:Y:S02]  /*44eb0*/  FMUL R12, R127, UR23 ;  /* 0x000000177f0c7c20 */ /* 0x004fe40008400000 */
[----:B------:R-:W2:Y:S03]  /*44ec0*/  LDL.LU R127, [R1+0x648] ;  /* 0x00064800017f7983 */ /* 0x000ea60000300800 */
[----:B------:R-:W-:-:S05]  /*44ed0*/  F2FP.SATFINITE.E4M3.F32.PACK_AB_MERGE_C R12, RZ, R12, RZ ;  /* 0x0000000cff0c723e */ /* 0x000fca00048070ff */
        /* <DEDUP_REMOVED lines=8> */
[----:B------:R-:W-:Y:S02]  /*44f60*/  ISETP.LT.OR P4, PT, R28, 0xe2, !P0 ;  /* 0x000000e21c00780c */ /* 0x000fe40004781670 */
[----:B0-----:R-:W-:Y:S01]  /*44f70*/  @!P1 IADD3 R10, P5, R24, R10, RZ ;  /* 0x0000000a180a9210 */ /* 0x001fe20007fbe0ff */
[----:B----4-:R-:W-:Y:S02]  /*44f80*/  FMUL R12, R128, UR23 ;  /* 0x00000017800c7c20 */ /* 0x010fe40008400000 */
[----:B------:R-:W4:Y:S02]  /*44f90*/  LDL.LU R128, [R1+0x64c] ;  /* 0x00064c0001807983 */ /* 0x000f240000300800 */
[----:B------:R-:W-:Y:S01]  /*44fa0*/  @!P1 IMAD.X R11, R30, 0x1, R11, P5 ;  /* 0x000000011e0b9824 */ /* 0x000fe200028e060b */
[----:B------:R-:W-:-:S05]  /*44fb0*/  F2FP.SATFINITE.E4M3.F32.PACK_AB_MERGE_C R12, RZ, R12, RZ ;  /* 0x0000000cff0c723e */ /* 0x000fca00048070ff */
[----:B------:R0:W-:Y:S02]  /*44fc0*/  @!P1 STG.E.U8 desc[UR20][R10.64+0xf1], R12 ;  /* 0x0000f10c0a009986 */ /* 0x0001e4000c101114 */
[----:B0-----:R-:W0:Y:S02]  /*44fd0*/  @!P4 LDC.64 R10, c[0x0][0x5c0] ;  /* 0x00017000ff0acb82 */ /* 0x001e240000000a00 */
[----:B0-----:R-:W-:Y:S01]  /*44fe0*/  @!P4 IADD3 R182, P1, P5, R24, UR26, R10 ;  /* 0x0000001a18b6cc10 */ /* 0x001fe2000fd3e00a */
[----:B---3--:R-:W-:Y:S02]  /*44ff0*/  FMUL R10, R126, UR23 ;  /* 0x000000177e0a7c20 */ /* 0x008fe40008400000 */
[----:B------:R-:W3:Y:S01]  /*45000*/  LDL.LU R126, [R1+0x650] ;  /* 0x00065000017e7983 */ /* 0x000ee20000300800 */
[----:B------:R-:W-:Y:S02]  /*45010*/  LOP3.LUT R9, R9, 0xdfffffff, RZ, 0xc0, !PT ;  /* 0xdfffffff09097812 */ /* 0x000fe400078ec0ff */
[----:B------:R-:W-:-:S02]  /*45020*/  LOP3.LUT P6, RZ, R5, 0x40000000, RZ, 0xc0, !PT ;  /* 0x4000000005ff7812 */ /* 0x000fc400078cc0ff */
[----:B------:R-:W-:Y:S02]  /*45030*/  @P4 LOP3.LUT R9, R9, 0x20000000, RZ, 0xfc, !PT ;  /* 0x2000000009094812 */ /* 0x000fe400078efcff */
[----:B------:R-:W-:Y:S02]  /*45040*/  @!P4 IADD3.X R183, R30, UR25, R11, P1, P5 ;  /* 0x000000191eb7cc10 */ /* 0x000fe40008fea40b */
[----:B------:R-:W-:Y:S02]  /*45050*/  ISETP.LT.OR P4, PT, R28, 0xe9, !P0 ;  /* 0x000000e91c00780c */ /* 0x000fe40004781670 */
[----:B------:R-:W-:-:S05]  /*45060*/  F2FP.SATFINITE.E4M3.F32.PACK_AB_MERGE_C R10, RZ, R10, RZ ;  /* 0x0000000aff0a723e */ /* 0x000fca00048070ff */
[----:B------:R0:W-:Y:S06]  /*45070*/  @!P6 STG.E.U8 desc[UR20][R80.64+0xf0], R10 ;  /* 0x0000f00a5000e986 */ /* 0x0001ec000c101114 */
[----:B0-----:R-:W0:Y:S01]  /*45080*/  @!P4 LDC.64 R10, c[0x0][0x5c0] ;  /* 0x00017000ff0acb82 */ /* 0x001e220000000a00 */
[----:B-----5:R-:W-:-:S04]  /*45090*/  LOP3.LUT R0, R0, 0xfffffffd, RZ, 0xc0, !PT ;  /* 0xfffffffd00007812 */ /* 0x020fc800078ec0ff */
[----:B------:R-:W-:Y:S02]  /*450a0*/  @P4 LOP3.LUT R0, R0, 0x2, RZ, 0xfc, !PT ;  /* 0x0000000200004812 */ /* 0x000fe400078efcff */
[----:B0-----:R-:W-:-:S04]  /*450b0*/  @!P4 IADD3 R212, P1, P5, R24, UR26, R10 ;  /* 0x0000001a18d4cc10 */ /* 0x001fc8000fd3e00a */
[----:B------:R-:W-:Y:S02]  /*450c0*/  @!P4 IADD3.X R213, R30, UR25, R11, P1, P5 ;  /* 0x000000191ed5cc10 */ /* 0x000fe40008fea40b */
[----:B------:R-:W-:-:S13]  /*450d0*/  ISETP.LT.OR P4, PT, R28, 0xea, !P0 ;  /* 0x000000ea1c00780c */ /* 0x000fda0004781670 */
[----:B------:R-:W0:Y:S02]  /*450e0*/  @!P4 LDC.64 R10, c[0x0][0x5c0] ;  /* 0x00017000ff0acb82 */ /* 0x000e240000000a00 */
[----:B0-----:R-:W-:Y:S01]  /*450f0*/  @!P4 IADD3 R210, P1, P5, R24, UR26, R10 ;  /* 0x0000001a18d2cc10 */ /* 0x001fe2000fd3e00a */
[----:B--2---:R-:W-:Y:S02]  /*45100*/  FMUL R10, R127, UR23 ;  /* 0x000000177f0a7c20 */ /* 0x004fe40008400000 */
[----:B------:R-:W2:Y:S01]  /*45110*/  LDL.LU R127, [R1+0x654] ;  /* 0x00065400017f7983 */ /* 0x000ea20000300800 */
[----:B------:R-:W-:Y:S02]  /*45120*/  LOP3.LUT P3, RZ, R5, 0x20000000, RZ, 0xc0, !PT ;  /* 0x2000000005ff7812 */ /* 0x000fe4000786c0ff */
[----:B------:R-:W-:Y:S02]  /*45130*/  @!P4 IADD3.X R211, R30, UR25, R11, P1, P5 ;  /* 0x000000191ed3cc10 */ /* 0x000fe40008fea40b */
[----:B------:R-:W-:-:S02]  /*45140*/  ISETP.LT.OR P1, PT, R28, 0xf9, !P2 ;  /* 0x000000f91c00780c */ /* 0x000fc40005721670 */
[----:B------:R-:W-:-:S07]  /*45150*/  F2FP.SATFINITE.E4M3.F32.PACK_AB_MERGE_C R10, RZ, R10, RZ ;  /* 0x0000000aff0a723e */ /* 0x000fce00048070ff */
[----:B------:R0:W-:Y:S04]  /*45160*/  @!P3 STG.E.U8 desc[UR20][R14.64+0xf1], R10 ;  /* 0x0000f10a0e00b986 */ /* 0x0001e8000c101114 */
[----:B0-----:R-:W0:Y:S02]  /*45170*/  @!P1 LDC.64 R10, c[0x0][0x5c0] ;  /* 0x00017000ff0a9b82 */ /* 0x001e240000000a00 */
[----:B0-----:R-:W-:-:S05]  /*45180*/  @!P1 IADD3 R10, P5, R24, R10, RZ ;  /* 0x0000000a180a9210 */ /* 0x001fca0007fbe0ff */
[----:B------:R-:W-:Y:S02]  /*45190*/  @!P1 IMAD.X R11, R30, 0x1, R11, P5 ;  /* 0x000000011e0b9824 */ /* 0x000fe400028e060b */
[----:B----4-:R-:W-:Y:S02]  /*451a0*/  FMUL R12, R128, UR23 ;  /* 0x00000017800c7c20 */ /* 0x010fe40008400000 */
[----:B------:R-:W4:Y:S03]  /*451b0*/  LDL.LU R128, [R1+0x658] ;  /* 0x0006580001807983 */ /* 0x000f260000300800 */
[----:B------:R-:W-:-:S05]  /*451c0*/  F2FP.SATFINITE.E4M3.F32.PACK_AB_MERGE_C R12, RZ, R12, RZ ;  /* 0x0000000cff0c723e */ /* 0x000fca00048070ff */
[----:B------:R0:W-:Y:S01]  /*451d0*/  @!P1 STG.E.U8 desc[UR20][R10.64+0xf8], R12 ;  /* 0x0000f80c0a009986 */ /* 0x0001e2000c101114 */
[----:B------:R-:W-:-:S13]  /*451e0*/  ISETP.LT.OR P3, PT, R28, 0xf1, !P0 ;  /* 0x000000f11c00780c */ /* 0x000fda0004761670 */
[----:B0-----:R-:W0:Y:S01]  /*451f0*/  @!P3 LDC.64 R10, c[0x0][0x5c0] ;  /* 0x00017000ff0abb82 */ /* 0x001e220000000a00 */
[----:B---3--:R-:W-:Y:S02]  /*45200*/  FMUL R12, R126, UR23 ;  /* 0x000000177e0c7c20 */ /* 0x008fe40008400000 */
[----:B------:R-:W3:Y:S01]  /*45210*/  LDL.LU R126, [R1+0x65c] ;  /* 0x00065c00017e7983 */ /* 0x000ee20000300800 */
[----:B------:R-:W-:Y:S02]  /*45220*/  ISETP.LT.OR P2, PT, R28, 0xfa, !P2 ;  /* 0x000000fa1c00780c */ /* 0x000fe40005741670 */
[----:B0-----:R-:W-:-:S04]  /*45230*/  @!P3 IADD3 R202, P1, P5, R24, UR26, R10 ;  /* 0x0000001a18cabc10 */ /* 0x001fc8000fd3e00a */
[----:B------:R-:W-:-:S07]  /*45240*/  @!P3 IADD3.X R203, R30, UR25, R11, P1, P5 ;  /* 0x000000191ecbbc10 */ /* 0x000fce0008fea40b */
[----:B------:R-:W0:Y:S01]  /*45250*/  @!P2 LDC.64 R10, c[0x0][0x5c0] ;  /* 0x00017000ff0aab82 */ /* 0x000e220000000a00 */
[----:B------:R-:W-:-:S04]  /*45260*/  LOP3.LUT R0, R0, 0xfffffff7, RZ, 0xc0, !PT ;  /* 0xfffffff700007812 */ /* 0x000fc800078ec0ff */
[----:B------:R-:W-:-:S04]  /*45270*/  @P4 LOP3.LUT R0, R0, 0x8, RZ, 0xfc, !PT ;  /* 0x0000000800004812 */ /* 0x000fc800078efcff */
        /* <DEDUP_REMOVED lines=8> */
[----:B------:R-:W-:Y:S02]  /*45300*/  LOP3.LUT P5, RZ, R5, 0x80000000, RZ, 0xc0, !PT ;  /* 0x8000000005ff7812 */ /* 0x000fe400078ac0ff */
[----:B0-----:R-:W-:Y:S01]  /*45310*/  @!P3 IADD3 R168, P1, P2, R24, UR26, R10 ;  /* 0x0000001a18a8bc10 */ /* 0x001fe2000fa3e00a */
[----:B--2---:R-:W-:Y:S02]  /*45320*/  FMUL R10, R127, UR23 ;  /* 0x000000177f0a7c20 */ /* 0x004fe40008400000 */
[----:B------:R-:W2:Y:S03]  /*45330*/  LDL.LU R127, [R1+0x660] ;  /* 0x00066000017f7983 */ /* 0x000ea60000300800 */
[----:B------:R-:W-:-:S05]  /*45340*/  F2FP.SATFINITE.E4M3.F32.PACK_AB_MERGE_C R10, RZ, R10, RZ ;  /* 0x0000000aff0a723e */ /* 0x000fca00048070ff */
[----:B------:R0:W-:Y:S01]  /*45350*/  @!P5 STG.E.U8 desc[UR20][R82.64+0xf8], R10 ;  /* 0x0000f80a5200d986 */ /* 0x0001e2000c101114 */
[----:B------:R-:W-:Y:S02]  /*45360*/  ISETP.LT.OR P5, PT, R28, 0xf9, !P0 ;  /* 0x000000f91c00780c */ /* 0x000fe400047a1670 */
[----:B------:R-:W-:-:S11]  /*45370*/  @!P3 IADD3.X R169, R30, UR25, R11, P1, P2 ;  /* 0x000000191ea9bc10 */ /* 0x000fd60008fe440b */
[----:B0-----:R-:W0:Y:S01]  /*45380*/  @!P5 LDC.64 R10, c[0x0][0x5c0] ;  /* 0x00017000ff0adb82 */ /* 0x001e220000000a00 */
[----:B------:R-:W-:-:S04]  /*45390*/  LOP3.LUT R0, R0, 0xfffffeff, RZ, 0xc0, !PT ;  /* 0xfffffeff00007812 */ /* 0x000fc800078ec0ff */
[----:B------:R-:W-:-:S04]  /*453a0*/  @P3 LOP3.LUT R0, R0, 0x100, RZ, 0xfc, !PT ;  /* 0x0000010000003812 */ /* 0x000fc800078efcff */
[----:B------:R-:W-:-:S04]  /*453b0*/  LOP3.LUT R0, R0, 0xffffdfff, RZ, 0xc0, !PT ;  /* 0xffffdfff00007812 */ /* 0x000fc800078ec0ff */
[----:B------:R-:W-:Y:S02]  /*453c0*/  @P5 LOP3.LUT R0, R0, 0x2000, RZ, 0xfc, !PT ;  /* 0x0000200000005812 */ /* 0x000fe400078efcff */
[----:B0-----:R-:W-:-:S04]  /*453d0*/  @!P5 IADD3 R196, P1, P2, R24, UR26, R10 ;  /* 0x0000001a18c4dc10 */ /* 0x001fc8000fa3e00a */
[----:B------:R-:W-:Y:S02]  /*453e0*/  @!P5 IADD3.X R197, R30, UR25, R11, P1, P2 ;  /* 0x000000191ec5dc10 */ /* 0x000fe40008fe440b */
[----:B------:R-:W-:-:S13]  /*453f0*/  ISETP.LT.OR P5, PT, R28, 0xfa, !P0 ;  /* 0x000000fa1c00780c */ /* 0x000fda00047a1670 */
[----:B------:R-:W0:Y:S01]  /*45400*/  @!P5 LDC.64 R10, c[0x0][0x5c0] ;  /* 0x00017000ff0adb82 */ /* 0x000e220000000a00 */
[----:B------:R-:W-:Y:S02]  /*45410*/  LOP3.LUT P4, RZ, R5, 0x4000, RZ, 0xc0, !PT ;  /* 0x0000400005ff7812 */ /* 0x000fe4000788c0ff */
[----:B0-----:R-:W-:-:S04]  /*45420*/  @!P5 IADD3 R194, P0, P1, R24, UR26, R10 ;  /* 0x0000001a18c2dc10 */ /* 0x001fc8000f91e00a */
[----:B------:R-:W-:Y:S02]  /*45430*/  @!P5 IADD3.X R195, R30, UR25, R11, P0, P1 ;  /* 0x000000191ec3dc10 */ /* 0x000fe400087e240b */
[----:B------:R-:W-:Y:S01]  /*45440*/  ISETP.GE.AND P1, PT, R29, 0x101, PT ;  /* 0x000001011d00780c */ /* 0x000fe20003f26270 */
[----:B----4-:R-:W-:-:S05]  /*45450*/  FMUL R10, R128, UR23 ;  /* 0x00000017800a7c20 */ /* 0x010fca0008400000 */
[----:B------:R-:W-:-:S05]  /*45460*/  F2FP.SATFINITE.E4M3.F32.PACK_AB_MERGE_C R10, RZ, R10, RZ ;  /* 0x0000000aff0a723e */ /* 0x000fca00048070ff */
[----:B------:R0:W-:Y:S01]  /*45470*/  @!P4 STG.E.U8 desc[UR20][R84.64+0xf9], R10 ;  /* 0x0000f90a5400c986 */ /* 0x0001e2000c101114 */
[----:B------:R-:W-:-:S13]  /*45480*/  ISETP.LT.OR P4, PT, R28, 0x1, !P1 ;  /* 0x000000011c00780c */ /* 0x000fda0004f81670 */
[----:B0-----:R-:W0:Y:S02]  /*45490*/  @!P4 LDC.64 R10, c[0x0][0x5c0] ;  /* 0x00017000ff0acb82 */ /* 0x001e240000000a00 */
[----:B0-----:R-:W-:Y:S01]  /*454a0*/  @!P4 IADD3 R222, P0, P2, R24, UR15, R10 ;  /* 0x0000000f18decc10 */ /* 0x001fe2000fa1e00a */
[----:B---3--:R-:W-:Y:S02]  /*454b0*/  FMUL R10, R126, UR23 ;  /* 0x000000177e0a7c20 */ /* 0x008fe40008400000 */
[----:B------:R-:W3:Y:S01]  /*454c0*/  LDL.LU R126, [R1+0x664] ;  /* 0x00066400017e7983 */ /* 0x000ee20000300800 */
[----:B------:R-:W-:Y:S02]  /*454d0*/  LOP3.LUT R0, R0, 0xffffbfff, RZ, 0xc0, !PT ;  /* 0xffffbfff00007812 */ /* 0x000fe400078ec0ff */
[----:B------:R-:W-:Y:S01]  /*454e0*/  LOP3.LUT P6, RZ, R5, 0x10, RZ, 0xc0, !PT ;  /* 0x0000001005ff7812 */ /* 0x000fe200078cc0ff */
[----:B------:R-:W4:Y:S01]  /*454f0*/  LDL.LU R128, [R1+0x668] ;  /* 0x0006680001807983 */ /* 0x000f220000300800 */
[----:B------:R-:W-:-:S04]  /*45500*/  @P5 LOP3.LUT R0, R0, 0x4000, RZ, 0xfc, !PT ;  /* 0x0000400000005812 */ /* 0x000fc800078efcff */
[----:B------:R-:W-:Y:S02]  /*45510*/  LOP3.LUT R0, R0, 0xfffdffff, RZ, 0xc0, !PT ;  /* 0xfffdffff00007812 */ /* 0x000fe400078ec0ff */
[----:B------:R-:W-:Y:S02]  /*45520*/  @!P4 IADD3.X R223, R30, UR14, R11, P0, P2 ;  /* 0x0000000e1edfcc10 */ /* 0x000fe400087e440b */
[----:B------:R-:W-:Y:S02]  /*45530*/  @P4 LOP3.LUT R0, R0, 0x20000, RZ, 0xfc, !PT ;  /* 0x0002000000004812 */ /* 0x000fe400078efcff */
[----:B------:R-:W-:Y:S02]  /*45540*/  ISETP.LT.OR P4, PT, R28, 0x2, !P1 ;  /* 0x000000021c00780c */ /* 0x000fe40004f81670 */
[----:B------:R-:W-:-:S05]  /*45550*/  F2FP.SATFINITE.E4M3.F32.PACK_AB_MERGE_C R10, RZ, R10, RZ ;  /* 0x0000000aff0a723e */ /* 0x000fca00048070ff */
[----:B------:R0:W-:Y:S06]  /*45560*/  @!P6 STG.E.U8 desc[UR20][R52.64], R10 ;  /* 0x0000000a3400e986 */ /* 0x0001ec000c101114 */
[----:B0-----:R-:W0:Y:S02]  /*45570*/  @!P4 LDC.64 R10, c[0x0][0x5c0] ;  /* 0x00017000ff0acb82 */ /* 0x001e240000000a00 */
[----:B0-----:R-:W-:Y:S01]  /*45580*/  @!P4 IADD3 R192, P0, P2, R24, UR15, R10 ;  /* 0x0000000f18c0cc10 */ /* 0x001fe2000fa1e00a */
[----:B--2---:R-:W-:Y:S02]  /*45590*/  FMUL R10, R127, UR23 ;  /* 0x000000177f0a7c20 */ /* 0x004fe40008400000 */
[----:B------:R-:W2:Y:S01]  /*455a0*/  LDL.LU R127, [R1+0x66c] ;  /* 0x00066c00017f7983 */ /* 0x000ea20000300800 */
[----:B------:R-:W-:-:S02]  /*455b0*/  @!P4 IADD3.X R193, R30, UR14, R11, P0, P2 ;  /* 0x0000000e1ec1cc10 */ /* 0x000fc400087e440b */
[----:B------:R-:W-:-:S04]  /*455c0*/  ISETP.GE.AND P0, PT, R29, 0x89, PT ;  /* 0x000000891d00780c */ /* 0x000fc80003f06270 */
[----:B------:R-:W-:Y:S02]  /*455d0*/  ISETP.LT.OR P2, PT, R28, 0x1, !P0 ;  /* 0x000000011c00780c */ /* 0x000fe40004741670 */
[----:B------:R-:W-:-:S11]  /*455e0*/  LOP3.LUT R0, R0, 0xfffeffff, RZ, 0xc0, !PT ;  /* 0xfffeffff00007812 */ /* 0x000fd600078ec0ff */
[----:B------:R-:W0:Y:S01]  /*455f0*/  @!P2 LDC.64 R12, c[0x0][0x5c0] ;  /* 0x00017000ff0cab82 */ /* 0x000e220000000a00 */
[----:B------:R-:W-:Y:S02]  /*45600*/  LOP3.LUT P3, RZ, R4, 0x100, RZ, 0xc0, !PT ;  /* 0x0000010004ff7812 */ /* 0x000fe4000786c0ff */
[----:B------:R-:W-:Y:S02]  /*45610*/  @P4 LOP3.LUT R0, R0, 0x10000, RZ, 0xfc, !PT ;  /* 0x0001000000004812 */ /* 0x000fe400078efcff */
[----:B------:R-:W-:Y:S01]  /*45620*/  ISETP.LT.OR P4, PT, R28, 0x9, !P1 ;  /* 0x000000091c00780c */ /* 0x000fe20004f81670 */
[----:B------:R-:W-:Y:S01]  /*45630*/  IMAD.U32 R11, RZ, RZ, UR28 ;  /* 0x0000001cff0b7e24 */ /* 0x000fe2000f8e00ff */
[----:B------:R-:W-:-:S04]  /*45640*/  F2FP.SATFINITE.E4M3.F32.PACK_AB_MERGE_C R10, RZ, R10, RZ ;  /* 0x0000000aff0a723e */ /* 0x000fc800048070ff */
[----:B------:R-:W-:-:S03]  /*45650*/  @!P2 IADD3 R11, P5, P6, R11, UR26, R24 ;  /* 0x0000001a0b0bac10 */ /* 0x000fc6000febe018 */
[----:B------:R1:W-:Y:S01]  /*45660*/  @!P3 STG.E.U8 desc[UR20][R50.64+0x1], R10 ;  /* 0x0000010a3200b986 */ /* 0x0003e2000c101114 */
[----:B0-----:R-:W-:-:S03]  /*45670*/  @!P2 IADD3 R12, P3, R11, R12, RZ ;  /* 0x0000000c0b0ca210 */ /* 0x001fc60007f7e0ff */
[----:B-1----:R-:W0:Y:S01]  /*45680*/  @!P4 LDC.64 R10, c[0x0][0x5c0] ;  /* 0x00017000ff0acb82 */ /* 0x002e220000000a00 */
[----:B------:R-:W-:-:S05]  /*45690*/  IMAD.U32 R14, RZ, RZ, UR27 ;  /* 0x0000001bff0e7e24 */ /* 0x000fca000f8e00ff */
[----:B------:R-:W-:Y:S02]  /*456a0*/  @!P2 IADD3.X R14, R14, UR25, R30, P5, P6 ;  /* 0x000000190e0eac10 */ /* 0x000fe4000afec41e */
[----:B0-----:R-:W-:-:S03]  /*456b0*/  @!P4 IADD3 R208, P5, P6, R24, UR15, R10 ;  /* 0x0000000f18d0cc10 */ /* 0x001fc6000febe00a */
[----:B------:R-:W-:Y:S01]  /*456c0*/  @!P2 IMAD.X R13, R14, 0x1, R13, P3 ;  /* 0x000000010e0da824 */ /* 0x000fe200018e060d */
[----:B------:R-:W-:Y:S02]  /*456d0*/  @!P4 IADD3.X R209, R30, UR14, R11, P5, P6 ;  /* 0x0000000e1ed1cc10 */ /* 0x000fe4000afec40b */
[----:B------:R-:W-:Y:S02]  /*456e0*/  LOP3.LUT P6, RZ, R5, 0x40, RZ, 0xc0, !PT ;  /* 0x0000004005ff7812 */ /* 0x000fe400078cc0ff */
[----:B------:R-:W-:-:S11]  /*456f0*/  LOP3.LUT R4, R4, 0xffffff7f, RZ, 0xc0, !PT ;  /* 0xffffff7f04047812 */ /* 0x000fd600078ec0ff */
[----:B------:R-:W-:Y:S02]  /*45700*/  @P6 LOP3.LUT R4, R4, 0x80, RZ, 0xfc, !PT ;  /* 0x0000008004046812 */ /* 0x000fe400078efcff */
[----:B------:R-:W-:Y:S01]  /*45710*/  ISETP.LT.OR P6, PT, R28, 0xa, !P1 ;  /* 0x0000000a1c00780c */ /* 0x000fe20004fc1670 */
[----:B---3--:R-:W-:Y:S02]  /*45720*/  FMUL R10, R126, UR23 ;  /* 0x000000177e0a7c20 */ /* 0x008fe40008400000 */
[----:B------:R-:W3:Y:S03]  /*45730*/  LDL.LU R126, [R1+0x670] ;  /* 0x00067000017e7983 */ /* 0x000ee60000300800 */
[----:B------:R-:W-:-:S05]  /*45740*/  F2FP.SATFINITE.E4M3.F32.PACK_AB_MERGE_C R10, RZ, R10, RZ ;  /* 0x0000000aff0a723e */ /* 0x000fca00048070ff */
[----:B------:R0:W-:Y:S01]  /*45750*/  @!P2 STG.E.U8 desc[UR20][R12.64], R10 ;  /* 0x0000000a0c00a986 */ /* 0x0001e2000c101114 */
[----:B------:R-:W-:-:S13]  /*45760*/  ISETP.LT.OR P2, PT, R28, 0x2, !P0 ;  /* 0x000000021c00780c */ /* 0x000fda0004741670 */
[----:B0-----:R-:W0:Y:S01]  /*45770*/  @!P2 LDC.64 R10, c[0x0][0x5c0] ;  /* 0x00017000ff0aab82 */ /* 0x001e220000000a00 */
[----:B------:R-:W-:Y:S02]  /*45780*/  IMAD.U32 R12, RZ, RZ, UR28 ;  /* 0x0000001cff0c7e24 */ /* 0x000fe4000f8e00ff */
[----:B------:R-:W-:-:S03]  /*45790*/  IMAD.U32 R13, RZ, RZ, UR27 ;  /* 0x0000001bff0d7e24 */ /* 0x000fc6000f8e00ff */
[----:B------:R-:W-:-:S04]  /*457a0*/  @!P2 IADD3 R12, P3, P5, R12, UR26, R24 ;  /* 0x0000001a0c0cac10 */ /* 0x000fc8000fd7e018 */
[----:B------:R-:W-:Y:S02]  /*457b0*/  @!P2 IADD3.X R13, R13, UR25, R30, P3, P5 ;  /* 0x000000190d0dac10 */ /* 0x000fe40009fea41e */
[----:B0-----:R-:W-:-:S05]  /*457c0*/  @!P2 IADD3 R12, P3, R12, R10, RZ ;  /* 0x0000000a0c0ca210 */ /* 0x001fca0007f7e0ff */
[----:B------:R-:W-:Y:S02]  /*457d0*/  @!P2 IMAD.X R13, R13, 0x1, R11, P3 ;  /* 0x000000010d0da824 */ /* 0x000fe400018e060b */
[----:B------:R-:W0:Y:S02]  /*457e0*/  @!P6 LDC.64 R10, c[0x0][0x5c0] ;  /* 0x00017000ff0aeb82 */ /* 0x000e240000000a00 */
[----:B0-----:R-:W-:Y:S01]  /*457f0*/  @!P6 IADD3 R152, P3, P5, R24, UR15, R10 ;  /* 0x0000000f1898ec10 */ /* 0x001fe2000fd7e00a */
[----:B----4-:R-:W-:-:S03]  /*45800*/  FMUL R10, R128, UR23 ;  /* 0x00000017800a7c20 */ /* 0x010fc60008400000 */
[----:B------:R-:W-:Y:S02]  /*45810*/  @!P6 IADD3.X R153, R30, UR14, R11, P3, P5 ;  /* 0x0000000e1e99ec10 */ /* 0x000fe40009fea40b */
[----:B------:R-:W-:Y:S02]  /*45820*/  ISETP.LT.OR P5, PT, R28, 0x11, !P1 ;  /* 0x000000111c00780c */ /* 0x000fe40004fa1670 */
[----:B------:R-:W-:-:S05]  /*45830*/  F2FP.SATFINITE.E4M3.F32.PACK_AB_MERGE_C R10, RZ, R10, RZ ;  /* 0x0000000aff0a723e */ /* 0x000fca00048070ff */
[----:B------:R0:W-:Y:S06]  /*45840*/  @!P2 STG.E.U8 desc[UR20][R12.64+0x1], R10 ;  /* 0x0000010a0c00a986 */ /* 0x0001ec000c101114 */
[----:B0-----:R-:W0:Y:S02]  /*45850*/  @!P5 LDC.64 R10, c[0x0][0x5c0] ;  /* 0x00017000ff0adb82 */ /* 0x001e240000000a00 */
[----:B0-----:R-:W-:Y:S01]  /*45860*/  @!P5 IADD3 R166, P2, P3, R24, UR15, R10 ;  /* 0x0000000f18a6dc10 */ /* 0x001fe2000fb5e00a */
[----:B--2---:R-:W-:Y:S02]  /*45870*/  FMUL R10, R127, UR23 ;  /* 0x000000177f0a7c20 */ /* 0x004fe40008400000 */
[----:B------:R-:W2:Y:S01]  /*45880*/  LDL.LU R127, [R1+0x674] ;  /* 0x00067400017f7983 */ /* 0x000ea20000300800 */
[----:B------:R-:W-:-:S02]  /*45890*/  LOP3.LUT R0, R0, 0xffff7fff, RZ, 0xc0, !PT ;  /* 0xffff7fff00007812 */ /* 0x000fc400078ec0ff */
[----:B------:R-:W-:Y:S01]  /*458a0*/  @!P5 IADD3.X R167, R30, UR14, R11, P2, P3 ;  /* 0x0000000e1ea7dc10 */ /* 0x000fe200097e640b */
[----:B------:R-:W4:Y:S01]  /*458b0*/  LDL.LU R132, [R1+0x678] ;  /* 0x0006780001847983 */ /* 0x000f220000300800 */
[----:B------:R-:W-:-:S04]  /*458c0*/  @P4 LOP3.LUT R0, R0, 0x8000, RZ, 0xfc, !PT ;  /* 0x0000800000004812 */ /* 0x000fc800078efcff */
[----:B------:R-:W-:-:S04]  /*458d0*/  LOP3.LUT R0, R0, 0xffffefff, RZ, 0xc0, !PT ;  /* 0xffffefff00007812 */ /* 0x000fc800078ec0ff */
[----:B------:R-:W-:-:S04]  /*458e0*/  @P6 LOP3.LUT R0, R0, 0x1000, RZ, 0xfc, !PT ;  /* 0x0000100000006812 */ /* 0x000fc800078efcff */
[----:B------:R-:W-:Y:S02]  /*458f0*/  LOP3.LUT R0, R0, 0xfffff7ff, RZ, 0xc0, !PT ;  /* 0xfffff7ff00007812 */ /* 0x000fe400078ec0ff */
[----:B------:R-:W-:Y:S02]  /*45900*/  LOP3.LUT P6, RZ, R4, 0x80, RZ, 0xc0, !PT ;  /* 0x0000008004ff7812 */ /* 0x000fe400078cc0ff */
[----:B------:R-:W-:Y:S02]  /*45910*/  @P5 LOP3.LUT R0, R0, 0x800, RZ, 0xfc, !PT ;  /* 0x0000080000005812 */ /* 0x000fe400078efcff */
[----:B------:R-:W-:Y:S02]  /*45920*/  ISETP.LT.OR P5, PT, R28, 0x12, !P1 ;  /* 0x000000121c00780c */ /* 0x000fe40004fa1670 */
[----:B------:R-:W-:-:S07]  /*45930*/  F2FP.SATFINITE.E4M3.F32.PACK_AB_MERGE_C R10, RZ, R10, RZ ;  /* 0x0000000aff0a723e */ /* 0x000fce00048070ff */
[----:B------:R0:W-:Y:S04]  /*45940*/  @!P6 STG.E.U8 desc[UR20][R34.64+0x8], R10 ;  /* 0x0000080a2200e986 */ /* 0x0001e8000c101114 */
[----:B0-----:R-:W0:Y:S02]  /*45950*/  @!P5 LDC.64 R10, c[0x0][0x5c0] ;  /* 0x00017000ff0adb82 */ /* 0x001e240000000a00 */
[----:B0-----:R-:W-:Y:S01]  /*45960*/  @!P5 IADD3 R150, P2, P3, R24, UR15, R10 ;  /* 0x0000000f1896dc10 */ /* 0x001fe2000fb5e00a */
[----:B---3--:R-:W-:Y:S02]  /*45970*/  FMUL R10, R126, UR23 ;  /* 0x000000177e0a7c20 */ /* 0x008fe40008400000 */
[----:B------:R-:W3:Y:S01]  /*45980*/  LDL.LU R126, [R1+0x67c] ;  /* 0x00067c00017e7983 */ /* 0x000ee20000300800 */
[----:B------:R-:W-:-:S02]  /*45990*/  @!P5 IADD3.X R151, R30, UR14, R11, P2, P3 ;  /* 0x0000000e1e97dc10 */ /* 0x000fc400097e640b */
[----:B------:R-:W-:Y:S02]  /*459a0*/  ISETP.LT.OR P2, PT, R28, 0x9, !P0 ;  /* 0x000000091c00780c */ /* 0x000fe40004741670 */
[----:B------:R-:W-:Y:S02]  /*459b0*/  LOP3.LUT P4, RZ, R5, 0x80, RZ, 0xc0, !PT ;  /* 0x0000008005ff7812 */ /* 0x000fe4000788c0ff */
[----:B------:R-:W-:-:S09]  /*459c0*/  F2FP.SATFINITE.E4M3.F32.PACK_AB_MERGE_C R10, RZ, R10, RZ ;  /* 0x0000000aff0a723e */ /* 0x000fd200048070ff */
[----:B------:R-:W0:Y:S02]  /*459d0*/  @!P2 LDC.64 R12, c[0x0][0x5c0] ;  /* 0x00017000ff0cab82 */ /* 0x000e240000000a00 */
[----:B------:R1:W-:Y:S01]  /*459e0*/  @!P4 STG.E.U8 desc[UR20][R86.64+0x9], R10 ;  /* 0x0000090a5600c986 */ /* 0x0003e2000c101114 */
[----:B------:R-:W-:Y:S01]  /*459f0*/  ISETP.LT.OR P4, PT, R28, 0x19, !P1 ;  /* 0x000000191c00780c */ /* 0x000fe20004f81670 */
[----:B------:R-:W-:Y:S01]  /*45a00*/  IMAD.U32 R11, RZ, RZ, UR28 ;  /* 0x0000001cff0b7e24 */ /* 0x000fe2000f8e00ff */
[----:B------:R-:W-:Y:S01]  /*45a10*/  LOP3.LUT R0, R0, 0xfffffbff, RZ, 0xc0, !PT ;  /* 0xfffffbff00007812 */ /* 0x000fe200078ec0ff */
[----:B------:R-:W-:-:S03]  /*45a20*/  IMAD.U32 R14, RZ, RZ, UR27 ;  /* 0x0000001bff0e7e24 */ /* 0x000fc6000f8e00ff */
[----:B------:R-:W-:Y:S02]  /*45a30*/  @P5 LOP3.LUT R0, R0, 0x400, RZ, 0xfc, !PT ;  /* 0x0000040000005812 */ /* 0x000fe400078efcff */
[----:B------:R-:W-:-:S04]  /*45a40*/  @!P2 IADD3 R11, P3, P5, R11, UR26, R24 ;  /* 0x0000001a0b0bac10 */ /* 0x000fc8000fd7e018 */
[----:B------:R-:W-:Y:S02]  /*45a50*/  @!P2 IADD3.X R14, R14, UR25, R30, P3, P5 ;  /* 0x000000190e0eac10 */ /* 0x000fe40009fea41e */
[----:B0-----:R-:W-:Y:S02]  /*45a60*/  @!P2 IADD3 R12, P3, R11, R12, RZ ;  /* 0x0000000c0b0ca210 */ /* 0x001fe40007f7e0ff */
[----:B-1----:R-:W0:Y:S03]  /*45a70*/  @!P4 LDC.64 R10, c[0x0][0x5c0] ;  /* 0x00017000ff0acb82 */ /* 0x002e260000000a00 */
[----:B------:R-:W-:Y:S01]  /*45a80*/  @!P2 IMAD.X R13, R14, 0x1, R13, P3 ;  /* 0x000000010e0da824 */ /* 0x000fe200018e060d */
[----:B0-----:R-:W-:-:S04]  /*45a90*/  @!P4 IADD3 R162, P5, P6, R24, UR15, R10 ;  /* 0x0000000f18a2cc10 */ /* 0x001fc8000febe00a */
[----:B------:R-:W-:Y:S02]  /*45aa0*/  @!P4 IADD3.X R163, R30, UR14, R11, P5, P6 ;  /* 0x0000000e1ea3cc10 */ /* 0x000fe4000afec40b */
[----:B------:R-:W-:Y:S02]  /*45ab0*/  LOP3.LUT P6, RZ, R6, 0x2, RZ, 0xc0, !PT ;  /* 0x0000000206ff7812 */ /* 0x000fe400078cc0ff */
[----:B------:R-:W-:-:S11]  /*45ac0*/  LOP3.LUT R4, R4, 0xffffffbf, RZ, 0xc0, !PT ;  /* 0xffffffbf04047812 */ /* 0x000fd600078ec0ff */
[----:B------:R-:W-:Y:S01]  /*45ad0*/  @P6 LOP3.LUT R4, R4, 0x40, RZ, 0xfc, !PT ;  /* 0x0000004004046812 */ /* 0x000fe200078efcff */
[----:B--2---:R-:W-:Y:S01]  /*45ae0*/  FMUL R10, R127, UR23 ;  /* 0x000000177f0a7c20 */ /* 0x004fe20008400000 */
[----:B------:R-:W-:Y:S01]  /*45af0*/  ISETP.LT.OR P6, PT, R28, 0x1a, !P1 ;  /* 0x0000001a1c00780c */ /* 0x000fe20004fc1670 */
[----:B------:R-:W2:Y:S03]  /*45b00*/  LDL.LU R127, [R1+0x680] ;  /* 0x00068000017f7983 */ /* 0x000ea60000300800 */
        /* <DEDUP_REMOVED lines=19> */
[----:B---3--:R-:W-:Y:S02]  /*45c40*/  FMUL R10, R126, UR23 ;  /* 0x000000177e0a7c20 */ /* 0x008fe40008400000 */
[----:B------:R-:W3:Y:S04]  /*45c50*/  LDL.LU R126, [R1+0x684] ;  /* 0x00068400017e7983 */ /* 0x000ee80000300800 */
[----:B------:R-:W4:Y:S04]  /*45c60*/  LDL.LU R136, [R1+0x688] ;  /* 0x0006880001887983 */ /* 0x000f280000300800 */
[----:B------:R-:W4:Y:S01]  /*45c70*/  LDL.LU R132, [R1+0x68c] ;  /* 0x00068c0001847983 */ /* 0x000f220000300800 */
[----:B------:R-:W-:-:S02]  /*45c80*/  LOP3.LUT R0, R0, 0xfffffdff, RZ, 0xc0, !PT ;  /* 0xfffffdff00007812 */ /* 0x000fc400078ec0ff */
[----:B------:R-:W-:Y:S01]  /*45c90*/  @!P5 IADD3.X R141, R30, UR14, R11, P2, P3 ;  /* 0x0000000e1e8ddc10 */ /* 0x000fe200097e640b */
[----:B------:R-:W-:Y:S01]  /*45ca0*/  IMAD.U32 R14, RZ, RZ, UR27 ;  /* 0x0000001bff0e7e24 */ /* 0x000fe2000f8e00ff */
[----:B------:R-:W-:Y:S01]  /*45cb0*/  @P4 LOP3.LUT R0, R0, 0x200, RZ, 0xfc, !PT ;  /* 0x0000020000004812 */ /* 0x000fe200078efcff */
[----:B------:R-:W4:Y:S03]  /*45cc0*/  LDL.LU R133, [R1+0x690] ;  /* 0x0006900001857983 */ /* 0x000f260000300800 */
        /* <DEDUP_REMOVED lines=8> */
[----:B0-----:R-:W0:Y:S01]  /*45d50*/  @!P5 LDC.64 R10, c[0x0][0x5c0] ;  /* 0x00017000ff0adb82 */ /* 0x001e220000000a00 */
[----:B------:R-:W-:Y:S02]  /*45d60*/  LOP3.LUT P4, RZ, R6, 0x1, RZ, 0xc0, !PT ;  /* 0x0000000106ff7812 */ /* 0x000fe4000788c0ff */
[----:B0-----:R-:W-:-:S04]  /*45d70*/  @!P5 IADD3 R134, P2, P3, R24, UR15, R10 ;  /* 0x0000000f1886dc10 */ /* 0x001fc8000fb5e00a */
[----:B------:R-:W-:Y:S02]  /*45d80*/  @!P5 IADD3.X R135, R30, UR14, R11, P2, P3 ;  /* 0x0000000e1e87dc10 */ /* 0x000fe400097e640b */
[----:B------:R-:W-:-:S13]  /*45d90*/  ISETP.LT.OR P2, PT, R28, 0x11, !P0 ;  /* 0x000000111c00780c */ /* 0x000fda0004741670 */
[----:B------:R-:W0:Y:S01]  /*45da0*/  @!P2 LDC.64 R12, c[0x0][0x5c0] ;  /* 0x00017000ff0cab82 */ /* 0x000e220000000a00 */
[----:B------:R-:W-:Y:S01]  /*45db0*/  LOP3.LUT R0, R0, 0xffffffef, RZ, 0xc0, !PT ;  /* 0xffffffef00007812 */ /* 0x000fe200078ec0ff */
[----:B------:R-:W-:-:S03]  /*45dc0*/  IMAD.U32 R11, RZ, RZ, UR28 ;  /* 0x0000001cff0b7e24 */ /* 0x000fc6000f8e00ff */
[----:B------:R-:W-:Y:S02]  /*45dd0*/  @P5 LOP3.LUT R0, R0, 0x10, RZ, 0xfc, !PT ;  /* 0x0000001000005812 */ /* 0x000fe400078efcff */
[----:B------:R-:W-:Y:S01]  /*45de0*/  @!P2 IADD3 R11, P3, P5, R11, UR26, R24 ;  /* 0x0000001a0b0bac10 */ /* 0x000fe2000fd7e018 */
[----:B--2---:R-:W-:-:S05]  /*45df0*/  FMUL R10, R127, UR23 ;  /* 0x000000177f0a7c20 */ /* 0x004fca0008400000 */
[----:B------:R-:W-:-:S05]  /*45e00*/  F2FP.SATFINITE.E4M3.F32.PACK_AB_MERGE_C R10, RZ, R10, RZ ;  /* 0x0000000aff0a723e */ /* 0x000fca00048070ff */
[----:B------:R1:W-:Y:S01]  /*45e10*/  @!P4 STG.E.U8 desc[UR20][R18.64+0x11], R10 ;  /* 0x0000110a1200c986 */ /* 0x0003e2000c101114 */
[----:B------:R-:W-:Y:S02]  /*45e20*/  ISETP.LT.OR P4, PT, R28, 0x29, !P1 ;  /* 0x000000291c00780c */ /* 0x000fe40004f81670 */
[----:B------:R-:W-:Y:S02]  /*45e30*/  @!P2 IADD3.X R14, R14, UR25, R30, P3, P5 ;  /* 0x000000190e0eac10 */ /* 0x000fe40009fea41e */
[----:B0-----:R-:W-:-:S09]  /*45e40*/  @!P2 IADD3 R12, P3, R11, R12, RZ ;  /* 0x0000000c0b0ca210 */ /* 0x001fd20007f7e0ff */
[----:B-1----:R-:W0:Y:S01]  /*45e50*/  @!P4 LDC.64 R10, c[0x0][0x5c0] ;  /* 0x00017000ff0acb82 */ /* 0x002e220000000a00 */
[----:B------:R-:W-:Y:S01]  /*45e60*/  @!P2 IMAD.X R13, R14, 0x1, R13, P3 ;  /* 0x000000010e0da824 */ /* 0x000fe200018e060d */
[----:B0-----:R-:W-:-:S04]  /*45e70*/  @!P4 IADD3 R154, P5, P6, R24, UR15, R10 ;  /* 0x0000000f189acc10 */ /* 0x001fc8000febe00a */
[----:B------:R-:W-:Y:S02]  /*45e80*/  @!P4 IADD3.X R155, R30, UR14, R11, P5, P6 ;  /* 0x0000000e1e9bcc10 */ /* 0x000fe4000afec40b */
[----:B------:R-:W-:Y:S02]  /*45e90*/  LOP3.LUT P6, RZ, R5, 0x4, RZ, 0xc0, !PT ;  /* 0x0000000405ff7812 */ /* 0x000fe400078cc0ff */
[----:B------:R-:W-:-:S11]  /*45ea0*/  LOP3.LUT R4, R4, 0xffffffdf, RZ, 0xc0, !PT ;  /* 0xffffffdf04047812 */ /* 0x000fd600078ec0ff */
[----:B------:R-:W-:Y:S02]  /*45eb0*/  @P6 LOP3.LUT R4, R4, 0x20, RZ, 0xfc, !PT ;  /* 0x0000002004046812 */ /* 0x000fe400078efcff */
[----:B------:R-:W-:Y:S01]  /*45ec0*/  ISETP.LT.OR P6, PT, R28, 0x2a, !P1 ;  /* 0x0000002a1c00780c */ /* 0x000fe20004fc1670 */
[----:B---3--:R-:W-:-:S05]  /*45ed0*/  FMUL R10, R126, UR23 ;  /* 0x000000177e0a7c20 */ /* 0x008fca0008400000 */
        /* <DEDUP_REMOVED lines=19> */
[----:B------:R-:W-:Y:S02]  /*46010*/  FMUL R10, R132, UR23 ;  /* 0x00000017840a7c20 */ /* 0x000fe40008400000 */
[----:B------:R-:W2:Y:S04]  /*46020*/  LDL.LU R132, [R1+0x694] ;  /* 0x0006940001847983 */ /* 0x000ea80000300800 */
[----:B------:R-:W3:Y:S04]  /*46030*/  LDL.LU R144, [R1+0x698] ;  /* 0x0006980001907983 */ /* 0x000ee80000300800 */
[----:B------:R-:W4:Y:S01]  /*46040*/  LDL.LU R136, [R1+0x69c] ;  /* 0x00069c0001887983 */ /* 0x000f220000300800 */
[----:B------:R-:W-:-:S02]  /*46050*/  LOP3.LUT R0, R0, 0xfffffffb, RZ, 0xc0, !PT ;  /* 0xfffffffb00007812 */ /* 0x000fc400078ec0ff */
[----:B------:R-:W-:Y:S01]  /*46060*/  LOP3.LUT R9, R9, 0x7fffffff, RZ, 0xc0, !PT ;  /* 0x7fffffff09097812 */ /* 0x000fe200078ec0ff */
[----:B------:R-:W-:Y:S01]  /*46070*/  IMAD.U32 R14, RZ, RZ, UR27 ;  /* 0x0000001bff0e7e24 */ /* 0x000fe2000f8e00ff */
[----:B------:R-:W-:Y:S01]  /*46080*/  @P4 LOP3.LUT R0, R0, 0x4, RZ, 0xfc, !PT ;  /* 0x0000000400004812 */ /* 0x000fe200078efcff */
[----:B------:R-:W4:Y:S03]  /*46090*/  LDL.LU R137, [R1+0x6a0] ;  /* 0x0006a00001897983 */ /* 0x000f260000300800 */
[----:B------:R-:W-:Y:S02]  /*460a0*/  LOP3.LUT R0, R0, 0xfffffffe, RZ, 0xc0, !PT ;  /* 0xfffffffe00007812 */ /* 0x000fe400078ec0ff */
[----:B------:R-:W-:Y:S02]  /*460b0*/  @P5 LOP3.LUT R9, R9, 0x80000000, RZ, 0xfc, !PT ;  /* 0x8000000009095812 */ /* 0x000fe400078efcff */
[----:B------:R-:W-:-:S02]  /*460c0*/  @P6 LOP3.LUT R0, R0, 0x1, RZ, 0xfc, !PT ;  /* 0x0000000100006812 */ /* 0x000fc400078efcff */
[----:B------:R-:W-:Y:S02]  /*460d0*/  LOP3.LUT P6, RZ, R4, 0x20, RZ, 0xc0, !PT ;  /* 0x0000002004ff7812 */ /* 0x000fe400078cc0ff */
[----:B------:R-:W-:Y:S02]  /*460e0*/  @!P5 IADD3.X R149, R30, UR14, R11, P2, P3 ;  /* 0x0000000e1e95dc10 */ /* 0x000fe400097e640b */
[----:B------:R-:W-:Y:S02]  /*460f0*/  ISETP.LT.OR P5, PT, R28, 0x32, !P1 ;  /* 0x000000321c00780c */ /* 0x000fe40004fa1670 */
[----:B------:R-:W-:-:S07]  /*46100*/  F2FP.SATFINITE.E4M3.F32.PACK_AB_MERGE_C R10, RZ, R10, RZ ;  /* 0x0000000aff0a723e */ /* 0x000fce00048070ff */
[----:B------:R0:W-:Y:S04]  /*46110*/  @!P6 STG.E.U8 desc[UR20][R20.64+0x18], R10 ;  /* 0x0000180a1400e986 */ /* 0x0001e8000c101114 */
[----:B0-----:R-:W0:Y:S01]  /*46120*/  @!P5 LDC.64 R10, c[0x0][0x5c0] ;  /* 0x00017000ff0adb82 */ /* 0x001e220000000a00 */
[----:B------:R-:W-:Y:S02]  /*46130*/  LOP3.LUT P4, RZ, R6, 0x4, RZ, 0xc0, !PT ;  /* 0x0000000406ff7812 */ /* 0x000fe4000788c0ff */
[----:B0-----:R-:W-:-:S04]  /*46140*/  @!P5 IADD3 R138, P2, P3, R24, UR15, R10 ;  /* 0x0000000f188adc10 */ /* 0x001fc8000fb5e00a */
[----:B------:R-:W-:Y:S02]  /*46150*/  @!P5 IADD3.X R139, R30, UR14, R11, P2, P3 ;  /* 0x0000000e1e8bdc10 */ /* 0x000fe400097e640b */
[----:B------:R-:W-:Y:S01]  /*46160*/  ISETP.LT.OR P2, PT, R28, 0x19, !P0 ;  /* 0x000000191c00780c */ /* 0x000fe20004741670 */
[----:B------:R-:W-:-:S05]  /*46170*/  FMUL R10, R133, UR23 ;  /* 0x00000017850a7c20 */ /* 0x000fca0008400000 */
[----:B------:R-:W-:-:S07]  /*46180*/  F2FP.SATFINITE.E4M3.F32.PACK_AB_MERGE_C R10, RZ, R10, RZ ;  /* 0x0000000aff0a723e */ /* 0x000fce00048070ff */
[----:B------:R-:W0:Y:S01]  /*46190*/  @!P2 LDC.64 R12, c[0x0][0x5c0] ;  /* 0x00017000ff0cab82 */ /* 0x000e220000000a00 */
[----:B------:R1:W-:Y:S01]  /*461a0*/  @!P4 STG.E.U8 desc[UR20][R90.64+0x19], R10 ;  /* 0x0000190a5a00c986 */ /* 0x0003e2000c101114 */
[----:B------:R-:W-:Y:S01]  /*461b0*/  ISETP.LT.OR P4, PT, R28, 0x39, !P1 ;  /* 0x000000391c00780c */ /* 0x000fe20004f81670 */
[----:B------:R-:W-:Y:S01]  /*461c0*/  IMAD.U32 R11, RZ, RZ, UR28 ;  /* 0x0000001cff0b7e24 */ /* 0x000fe2000f8e00ff */
[----:B------:R-:W-:-:S04]  /*461d0*/  LOP3.LUT R9, R9, 0xbfffffff, RZ, 0xc0, !PT ;  /* 0xbfffffff09097812 */ /* 0x000fc800078ec0ff */
        /* <DEDUP_REMOVED lines=10> */
[----:B------:R-:W-:Y:S02]  /*46280*/  @P6 LOP3.LUT R4, R4, 0x10, RZ, 0xfc, !PT ;  /* 0x0000001004046812 */ /* 0x000fe400078efcff */
[----:B------:R-:W-:Y:S01]  /*46290*/  ISETP.LT.OR P6, PT, R28, 0x3a, !P1 ;  /* 0x0000003a1c00780c */ /* 0x000fe20004fc1670 */
[----:B--2---:R-:W-:-:S05]  /*462a0*/  FMUL R10, R132, UR23 ;  /* 0x00000017840a7c20 */ /* 0x004fca0008400000 */
        /* <DEDUP_REMOVED lines=12> */
[----:B---3--:R-:W-:-:S03]  /*46370*/  FMUL R10, R144, UR23 ;  /* 0x00000017900a7c20 */ /* 0x008fc60008400000 */
[----:B------:R-:W-:Y:S02]  /*46380*/  @!P6 IADD3.X R133, R30, UR14, R11, P3, P5 ;  /* 0x0000000e1e85ec10 */ /* 0x000fe40009fea40b */
[----:B------:R-:W-:Y:S02]  /*46390*/  ISETP.LT.OR P5, PT, R28, 0x41, !P1 ;  /* 0x000000411c00780c */ /* 0x000fe40004fa1670 */
[----:B------:R-:W-:-:S05]  /*463a0*/  F2FP.SATFINITE.E4M3.F32.PACK_AB_MERGE_C R10, RZ, R10, RZ ;  /* 0x0000000aff0a723e */ /* 0x000fca00048070ff */
[----:B------:R0:W-:Y:S06]  /*463b0*/  @!P2 STG.E.U8 desc[UR20][R12.64+0x19], R10 ;  /* 0x0000190a0c00a986 */ /* 0x0001ec000c101114 */
[----:B0-----:R-:W0:Y:S02]  /*463c0*/  @!P5 LDC.64 R10, c[0x0][0x5c0] ;  /* 0x00017000ff0adb82 */ /* 0x001e240000000a00 */
[----:B0-----:R-:W-:Y:S01]  /*463d0*/  @!P5 IADD3 R160, P2, P3, R24, UR15, R10 ;  /* 0x0000000f18a0dc10 */ /* 0x001fe2000fb5e00a */
[----:B----4-:R-:W-:Y:S02]  /*463e0*/  FMUL R10, R136, UR23 ;  /* 0x00000017880a7c20 */ /* 0x010fe40008400000 */
[----:B------:R-:W2:Y:S04]  /*463f0*/  LDL.LU R136, [R1+0x6a4] ;  /* 0x0006a40001887983 */ /* 0x000ea80000300800 */
[----:B------:R-:W3:Y:S04]  /*46400*/  LDL.LU R2, [R1+0x6a8] ;  /* 0x0006a80001027983 */ /* 0x000ee80000300800 */
        /* <DEDUP_REMOVED lines=118> */
[----:B0-----:R-:W-:-:S04]  /*46b70*/  @!P5 IADD3 R190, P2, P3, R24, UR15, R10 ;  /* 0x0000000f18bedc10 */ /* 0x001fc8000fb5e00a */
[----:B------:R-:W-:Y:S01]  /*46b80*/  @!P5 IADD3.X R191, R30, UR14, R11, P2, P3 ;  /* 0x0000000e1ebfdc10 */ /* 0x000fe200097e640b */
[----:B------:R-:W-:Y:S01]  /*46b90*/  STL [R1+0xd10], R190 ;  /* 0x000d10be01007387 */ /* 0x000fe20000100800 */
[----:B----4-:R-:W-:-:S03]  /*46ba0*/  FMUL R10, R3, UR23 ;  /* 0x00000017030a7c20 */ /* 0x010fc60008400000 */
[----:B------:R-:W-:Y:S04]  /*46bb0*/  STL [R1+0xd0c], R191 ;  /* 0x000d0cbf01007387 */ /* 0x000fe80000100800 */
[----:B------:R-:W2:Y:S01]  /*46bc0*/  LDL.LU R3, [R1+0x6c4] ;  /* 0x0006c40001037983 */ /* 0x000ea20000300800 */
[----:B------:R-:W-:-:S04]  /*46bd0*/  LOP3.LUT R9, R9, 0xffff7fff, RZ, 0xc0, !PT ;  /* 0xffff7fff09097812 */ /* 0x000fc800078ec0ff */
        /* <DEDUP_REMOVED lines=10> */
[----:B0-----:R-:W-:-:S04]  /*46c80*/  @!P5 IADD3 R172, P2, P3, R24, UR15, R10 ;  /* 0x0000000f18acdc10 */ /* 0x001fc8000fb5e00a */
[----:B------:R-:W-:-:S05]  /*46c90*/  @!P5 IADD3.X R173, R30, UR14, R11, P2, P3 ;  /* 0x0000000e1eaddc10 */ /* 0x000fca00097e640b */
[----:B------:R-:W-:Y:S04]  /*46ca0*/  STL [R1+0xd08], R173 ;  /* 0x000d08ad01007387 */ /* 0x000fe80000100800 */
[----:B------:R-:W3:Y:S01]  /*46cb0*/  LDL.LU R31, [R1+0x6c8] ;  /* 0x0006c800011f7983 */ /* 0x000ee20000300800 */
[----:B------:R-:W-:-:S03]  /*46cc0*/  FMUL R10, R2, UR23 ;  /* 0x00000017020a7c20 */ /* 0x000fc60008400000 */
[----:B------:R-:W4:Y:S01]  /*46cd0*/  LDL.LU R2, [R1+0x6cc] ;  /* 0x0006cc0001027983 */ /* 0x000f220000300800 */
        /* <DEDUP_REMOVED lines=13> */
[----:B-1----:R-:W0:Y:S02]  /*46db0*/  @!P4 LDC.64 R10, c[0x0][0x5c0] ;  /* 0x00017000ff0acb82 */ /* 0x002e240000000a00 */
[----:B0-----:R-:W-:-:S04]  /*46dc0*/  @!P4 IADD3 R220, P5, P6, R24, UR15, R10 ;  /* 0x0000000f18dccc10 */ /* 0x001fc8000febe00a */
[----:B------:R-:W-:Y:S01]  /*46dd0*/  @!P4 IADD3.X R221, R30, UR14, R11, P5, P6 ;  /* 0x0000000e1eddcc10 */ /* 0x000fe2000afec40b */
[----:B------:R-:W-:Y:S04]  /*46de0*/  STL [R1+0xd00], R220 ;  /* 0x000d00dc01007387 */ /* 0x000fe80000100800 */
[----:B------:R-:W-:Y:S01]  /*46df0*/  STL [R1+0xcfc], R221 ;  /* 0x000cfcdd01007387 */ /* 0x000fe20000100800 */
[----:B------:R-:W-:Y:S01]  /*46e00*/  @!P2 IMAD.X R13, R14, 0x1, R13, P3 ;  /* 0x000000010e0da824 */ /* 0x000fe200018e060d */
[----:B------:R-:W-:Y:S02]  /*46e10*/  LOP3.LUT P6, RZ, R5, 0x8, RZ, 0xc0, !PT ;  /* 0x0000000805ff7812 */ /* 0x000fe400078cc0ff */
[----:B------:R-:W-:-:S11]  /*46e20*/  LOP3.LUT R4, R4, 0xfffffffd, RZ, 0xc0, !PT ;  /* 0xfffffffd04047812 */ /* 0x000fd600078ec0ff */
[----:B------:R-:W-:Y:S02]  /*46e30*/  @P6 LOP3.LUT R4, R4, 0x2, RZ, 0xfc, !PT ;  /* 0x0000000204046812 */ /* 0x000fe400078efcff */
[----:B------:R-:W-:Y:S01]  /*46e40*/  ISETP.LT.OR P6, PT, R28, 0x6a, !P1 ;  /* 0x0000006a1c00780c */ /* 0x000fe20004fc1670 */
[----:B--2---:R-:W-:Y:S02]  /*46e50*/  FMUL R10, R3, UR23 ;  /* 0x00000017030a7c20 */ /* 0x004fe40008400000 */
        /* <DEDUP_REMOVED lines=12> */
[----:B0-----:R-:W-:-:S04]  /*46f20*/  @!P6 IADD3 R156, P3, P5, R24, UR15, R10 ;  /* 0x0000000f189cec10 */ /* 0x001fc8000fd7e00a */
[----:B------:R-:W-:Y:S02]  /*46f30*/  @!P6 IADD3.X R157, R30, UR14, R11, P3, P5 ;  /* 0x0000000e1e9dec10 */ /* 0x000fe40009fea40b */
[----:B------:R-:W-:Y:S01]  /*46f40*/  ISETP.LT.OR P5, PT, R28, 0x71, !P1 ;  /* 0x000000711c00780c */ /* 0x000fe20004fa1670 */
[----:B---3--:R-:W-:-:S05]  /*46f50*/  FMUL R10, R31, UR23 ;  /* 0x000000171f0a7c20 */ /* 0x008fca0008400000 */
[----:B------:R-:W-:-:S05]  /*46f60*/  F2FP.SATFINITE.E4M3.F32.PACK_AB_MERGE_C R10, RZ, R10, RZ ;  /* 0x0000000aff0a723e */ /* 0x000fca00048070ff */
[----:B------:R0:W-:Y:S02]  /*46f70*/  @!P2 STG.E.U8 desc[UR20][R12.64+0x31], R10 ;  /* 0x0000310a0c00a986 */ /* 0x0001e4000c101114 */
[----:B0-----:R-:W0:Y:S02]  /*46f80*/  @!P5 LDC.64 R10, c[0x0][0x5c0] ;  /* 0x00017000ff0adb82 */ /* 0x001e240000000a00 */
[----:B------:R-:W-:Y:S01]  /*46f90*/  STL [R1+0xd04], R157 ;  /* 0x000d049d01007387 */ /* 0x000fe20000100800 */
[----:B0-----:R-:W-:-:S04]  /*46fa0*/  @!P5 IADD3 R206, P2, P3, R24, UR15, R10 ;  /* 0x0000000f18cedc10 */ /* 0x001fc8000fb5e00a */
[----:B------:R-:W-:Y:S01]  /*46fb0*/  @!P5 IADD3.X R207, R30, UR14, R11, P2, P3 ;  /* 0x0000000e1ecfdc10 */ /* 0x000fe200097e640b */
[----:B----4-:R-:W-:-:S04]  /*46fc0*/  FMUL R10, R2, UR23 ;  /* 0x00000017020a7c20 */ /* 0x010fc80008400000 */
[----:B------:R-:W-:Y:S04]  /*46fd0*/  STL [R1+0xcf8], R207 ;  /* 0x000cf8cf01007387 */ /* 0x000fe80000100800 */
[----:B------:R-:W3:Y:S01]  /*46fe0*/  LDL.LU R2, [R1+0x6d4] ;  /* 0x0006d40001027983 */ /* 0x000ee20000300800 */
[----:B------:R-:W-:Y:S02]  /*46ff0*/  LOP3.LUT R9, R9, 0xfffffbff, RZ, 0xc0, !PT ;  /* 0xfffffbff09097812 */ /* 0x000fe400078ec0ff */
[----:B------:R-:W-:Y:S01]  /*47000*/  F2FP.SATFINITE.E4M3.F32.PACK_AB_MERGE_C R10, RZ, R10, RZ ;  /* 0x0000000aff0a723e */ /* 0x000fe200048070ff */
[----:B------:R-:W4:Y:S01]  /*47010*/  LDL.LU R31, [R1+0x6d8] ;  /* 0x0006d800011f7983 */ /* 0x000f220000300800 */
[----:B------:R-:W-:-:S04]  /*47020*/  @P4 LOP3.LUT R9, R9, 0x400, RZ, 0xfc, !PT ;  /* 0x0000040009094812 */ /* 0x000fc800078efcff */
[----:B------:R-:W-:-:S04]  /*47030*/  LOP3.LUT R9, R9, 0xfffffdff, RZ, 0xc0, !PT ;  /* 0xfffffdff09097812 */ /* 0x000fc800078ec0ff */
[----:B------:R-:W-:-:S04]  /*47040*/  @P6 LOP3.LUT R9, R9, 0x200, RZ, 0xfc, !PT ;  /* 0x0000020009096812 */ /* 0x000fc800078efcff */
[----:B------:R-:W-:Y:S02]  /*47050*/  LOP3.LUT R9, R9, 0xfffffeff, RZ, 0xc0, !PT ;  /* 0xfffffeff09097812 */ /* 0x000fe400078ec0ff */
[----:B------:R-:W-:Y:S02]  /*47060*/  LOP3.LUT P6, RZ, R4, 0x2, RZ, 0xc0, !PT ;  /* 0x0000000204ff7812 */ /* 0x000fe400078cc0ff */
[----:B------:R-:W-:Y:S02]  /*47070*/  @P5 LOP3.LUT R9, R9, 0x100, RZ, 0xfc, !PT ;  /* 0x0000010009095812 */ /* 0x000fe400078efcff */
[----:B------:R-:W-:-:S09]  /*47080*/  ISETP.LT.OR P5, PT, R28, 0x72, !P1 ;  /* 0x000000721c00780c */ /* 0x000fd20004fa1670 */
[----:B------:R0:W-:Y:S04]  /*47090*/  @!P6 STG.E.U8 desc[UR20][R58.64+0x38], R10 ;  /* 0x0000380a3a00e986 */ /* 0x0001e8000c101114 */
[----:B0-----:R-:W0:Y:S02]  /*470a0*/  @!P5 LDC.64 R10, c[0x0][0x5c0] ;  /* 0x00017000ff0adb82 */ /* 0x001e240000000a00 */
[----:B0-----:R-:W-:Y:S01]  /*470b0*/  @!P5 IADD3 R188, P2, P3, R24, UR15, R10 ;  /* 0x0000000f18bcdc10 */ /* 0x001fe2000fb5e00a */
[----:B--2---:R-:W-:Y:S02]  /*470c0*/  FMUL R10, R3, UR23 ;  /* 0x00000017030a7c20 */ /* 0x004fe40008400000 */
[----:B------:R-:W2:Y:S01]  /*470d0*/  LDL.LU R3, [R1+0x6dc] ;  /* 0x0006dc0001037983 */ /* 0x000ea20000300800 */
        /* <DEDUP_REMOVED lines=17> */
[----:B------:R-:W-:Y:S01]  /*471f0*/  @!P4 IADD3.X R235, R30, UR14, R11, P5, P6 ;  /* 0x0000000e1eebcc10 */ /* 0x000fe2000afec40b */
[----:B------:R-:W-:Y:S04]  /*47200*/  STL [R1+0xcf4], R234 ;  /* 0x000cf4ea01007387 */ /* 0x000fe80000100800 */
[----:B------:R-:W-:Y:S01]  /*47210*/  STL [R1+0xcf0], R235 ;  /* 0x000cf0eb01007387 */ /* 0x000fe20000100800 */
        /* <DEDUP_REMOVED lines=16> */
[----:B------:R-:W0:Y:S01]  /*47320*/  @!P6 LDC.64 R10, c[0x0][0x5c0] ;  /* 0x00017000ff0aeb82 */ /* 0x000e220000000a00 */
[----:B------:R-:W-:Y:S02]  /*47330*/  LOP3.LUT R9, R9, 0xffffffdf, RZ, 0xc0, !PT ;  /* 0xffffffdf09097812 */ /* 0x000fe400078ec0ff */
[----:B0-----:R-:W-:-:S04]  /*47340*/  @!P6 IADD3 R170, P3, P5, R24, UR15, R10 ;  /* 0x0000000f18aaec10 */ /* 0x001fc8000fd7e00a */
[----:B------:R-:W-:Y:S02]  /*47350*/  @!P6 IADD3.X R171, R30, UR14, R11, P3, P5 ;  /* 0x0000000e1eabec10 */ /* 0x000fe40009fea40b */
[----:B------:R-:W-:Y:S02]  /*47360*/  ISETP.LT.OR P5, PT, R28, 0x81, !P1 ;  /* 0x000000811c00780c */ /* 0x000fe40004fa1670 */
[----:B------:R-:W-:-:S04]  /*47370*/  @P4 LOP3.LUT R9, R9, 0x20, RZ, 0xfc, !PT ;  /* 0x0000002009094812 */ /* 0x000fc800078efcff */
[----:B------:R-:W-:-:S07]  /*47380*/  LOP3.LUT R9, R9, 0xfffffff7, RZ, 0xc0, !PT ;  /* 0xfffffff709097812 */ /* 0x000fce00078ec0ff */
[----:B------:R-:W0:Y:S01]  /*47390*/  @!P5 LDC.64 R10, c[0x0][0x5c0] ;  /* 0x00017000ff0adb82 */ /* 0x000e220000000a00 */
[----:B------:R-:W-:Y:S02]  /*473a0*/  @P6 LOP3.LUT R9, R9, 0x8, RZ, 0xfc, !PT ;  /* 0x0000000809096812 */ /* 0x000fe400078efcff */
[----:B------:R-:W-:Y:S01]  /*473b0*/  LOP3.LUT P6, RZ, R4, 0x1, RZ, 0xc0, !PT ;  /* 0x0000000104ff7812 */ /* 0x000fe200078cc0ff */
[----:B----4-:R-:W-:-:S05]  /*473c0*/  FMUL R4, R31, UR23 ;  /* 0x000000171f047c20 */ /* 0x010fca0008400000 */
[----:B------:R-:W-:-:S05]  /*473d0*/  F2FP.SATFINITE.E4M3.F32.PACK_AB_MERGE_C R4, RZ, R4, RZ ;  /* 0x00000004ff04723e */ /* 0x000fca00048070ff */
[----:B------:R2:W-:Y:S01]  /*473e0*/  @!P2 STG.E.U8 desc[UR20][R12.64+0x39], R4 ;  /* 0x000039040c00a986 */ /* 0x0005e2000c101114 */
[----:B0-----:R-:W-:-:S04]  /*473f0*/  @!P5 IADD3 R218, P2, P3, R24, UR15, R10 ;  /* 0x0000000f18dadc10 */ /* 0x001fc8000fb5e00a */
[----:B------:R-:W-:Y:S01]  /*47400*/  @!P5 IADD3.X R219, R30, UR14, R11, P2, P3 ;  /* 0x0000000e1edbdc10 */ /* 0x000fe200097e640b */
[----:B------:R-:W-:Y:S04]  /*47410*/  STL [R1+0xcec], R218 ;  /* 0x000cecda01007387 */ /* 0x000fe80000100800 */
[----:B------:R-:W-:Y:S01]  /*47420*/  STL [R1+0xce8], R219 ;  /* 0x000ce8db01007387 */ /* 0x000fe20000100800 */
[----:B--2---:R-:W-:-:S03]  /*47430*/  FMUL R4, R3, UR23 ;  /* 0x0000001703047c20 */ /* 0x004fc60008400000 */
[----:B------:R-:W2:Y:S04]  /*47440*/  LDL.LU R3, [R1+0x6e4] ;  /* 0x0006e40001037983 */ /* 0x000ea80000300800 */
[----:B------:R-:W4:Y:S01]  /*47450*/  LDL.LU R31, [R1+0x6e8] ;  /* 0x0006e800011f7983 */ /* 0x000f220000300800 */
[----:B------:R-:W-:Y:S02]  /*47460*/  F2FP.SATFINITE.E4M3.F32.PACK_AB_MERGE_C R4, RZ, R4, RZ ;  /* 0x00000004ff04723e */ /* 0x000fe400048070ff */
[----:B------:R-:W-:-:S03]  /*47470*/  LOP3.LUT R9, R9, 0xfffffffb, RZ, 0xc0, !PT ;  /* 0xfffffffb09097812 */ /* 0x000fc600078ec0ff */
[----:B------:R3:W-:Y:S01]  /*47480*/  @!P6 STG.E.U8 desc[UR20][R100.64+0x40], R4 ;  /* 0x000040046400e986 */ /* 0x0007e2000c101114 */
[----:B------:R-:W-:Y:S02]  /*47490*/  @P5 LOP3.LUT R9, R9, 0x4, RZ, 0xfc, !PT ;  /* 0x0000000409095812 */ /* 0x000fe400078efcff */
[----:B------:R-:W-:-:S13]  /*474a0*/  ISETP.LT.OR P5, PT, R28, 0x82, !P1 ;  /* 0x000000821c00780c */ /* 0x000fda0004fa1670 */
[----:B------:R-:W0:Y:S01]  /*474b0*/  @!P5 LDC.64 R10, c[0x0][0x5c0] ;  /* 0x00017000ff0adb82 */ /* 0x000e220000000a00 */
[----:B------:R-:W-:Y:S02]  /*474c0*/  LOP3.LUT P4, RZ, R5, 0x40000, RZ, 0xc0, !PT ;  /* 0x0004000005ff7812 */ /* 0x000fe4000788c0ff */
[----:B0-----:R-:W-:-:S04]  /*474d0*/  @!P5 IADD3 R198, P2, P3, R24, UR15, R10 ;  /* 0x0000000f18c6dc10 */ /* 0x001fc8000fb5e00a */
[----:B------:R-:W-:Y:S02]  /*474e0*/  @!P5 IADD3.X R199, R30, UR14, R11, P2, P3 ;  /* 0x0000000e1ec7dc10 */ /* 0x000fe400097e640b */
[----:B------:R-:W-:-:S13]  /*474f0*/  ISETP.LT.OR P2, PT, R28, 0x41, !P0 ;  /* 0x000000411c00780c */ /* 0x000fda0004741670 */
[----:B------:R-:W0:Y:S01]  /*47500*/  @!P2 LDC.64 R12, c[0x0][0x5c0] ;  /* 0x00017000ff0cab82 */ /* 0x000e220000000a00 */
[----:B------:R-:W-:Y:S01]  /*47510*/  LOP3.LUT R9, R9, 0xfffffffe, RZ, 0xc0, !PT ;  /* 0xfffffffe09097812 */ /* 0x000fe200078ec0ff */
[----:B---3--:R-:W-:Y:S02]  /*47520*/  FMUL R4, R2, UR23 ;  /* 0x0000001702047c20 */ /* 0x008fe40008400000 */
[----:B------:R-:W3:Y:S03]  /*47530*/  LDL.LU R2, [R1+0x6ec] ;  /* 0x0006ec0001027983 */ /* 0x000ee60000300800 */
[----:B------:R-:W-:Y:S01]  /*47540*/  F2FP.SATFINITE.E4M3.F32.PACK_AB_MERGE_C R4, RZ, R4, RZ ;  /* 0x00000004ff04723e */ /* 0x000fe200048070ff */
[----:B------:R-:W-:-:S04]  /*47550*/  IMAD.U32 R10, RZ, RZ, UR28 ;  /* 0x0000001cff0a7e24 */ /* 0x000fc8000f8e00ff */
[----:B------:R2:W-:Y:S01]  /*47560*/  @!P4 STG.E.U8 desc[UR20][R60.64+0x41], R4 ;  /* 0x000041043c00c986 */ /* 0x0005e2000c101114 */
[----:B------:R-:W-:Y:S01]  /*47570*/  ISETP.LT.OR P4, PT, R28, 0x89, !P1 ;  /* 0x000000891c00780c */ /* 0x000fe20004f81670 */
[----:B------:R-:W-:Y:S01]  /*47580*/  IMAD.U32 R14, RZ, RZ, UR27 ;  /* 0x0000001bff0e7e24 */ /* 0x000fe2000f8e00ff */
[----:B------:R-:W-:Y:S02]  /*47590*/  @P5 LOP3.LUT R9, R9, 0x1, RZ, 0xfc, !PT ;  /* 0x0000000109095812 */ /* 0x000fe400078efcff */
[----:B------:R-:W-:-:S04]  /*475a0*/  @!P2 IADD3 R10, P3, P5, R10, UR26, R24 ;  /* 0x0000001a0a0aac10 */ /* 0x000fc8000fd7e018 */
[----:B------:R-:W-:Y:S02]  /*475b0*/  @!P2 IADD3.X R14, R14, UR25, R30, P3, P5 ;  /* 0x000000190e0eac10 */ /* 0x000fe40009fea41e */
[----:B0-----:R-:W-:-:S03]  /*475c0*/  @!P2 IADD3 R12, P3, R10, R12, RZ ;  /* 0x0000000c0a0ca210 */ /* 0x001fc60007f7e0ff */
[----:B------:R-:W0:Y:S02]  /*475d0*/  @!P4 LDC.64 R10, c[0x0][0x5c0] ;  /* 0x00017000ff0acb82 */ /* 0x000e240000000a00 */
[----:B0-----:R-:W-:-:S04]  /*475e0*/  @!P4 IADD3 R16, P5, P6, R24, UR15, R10 ;  /* 0x0000000f1810cc10 */ /* 0x001fc8000febe00a */
[----:B------:R-:W-:-:S05]  /*475f0*/  @!P4 IADD3.X R17, R30, UR14, R11, P5, P6 ;  /* 0x0000000e1e11cc10 */ /* 0x000fca000afec40b */
[----:B------:R-:W-:Y:S01]  /*47600*/  @!P4 STL.64 [R1+0x8], R16 ;  /* 0x000008100100c387 */ /* 0x000fe20000100a00 */
[----:B------:R-:W-:Y:S01]  /*47610*/  @!P2 IMAD.X R13, R14, 0x1, R13, P3 ;  /* 0x000000010e0da824 */ /* 0x000fe200018e060d */
[----:B------:R-:W-:Y:S02]  /*47620*/  LOP3.LUT P6, RZ, R5, 0x80000, RZ, 0xc0, !PT ;  /* 0x0008000005ff7812 */ /* 0x000fe400078cc0ff */
[----:B------:R-:W-:Y:S01]  /*47630*/  LOP3.LUT R7, R7, 0x7fffffff, RZ, 0xc0, !PT ;  /* 0x7fffffff07077812 */ /* 0x000fe200078ec0ff */
[----:B--2---:R-:W-:Y:S02]  /*47640*/  FMUL R4, R3, UR23 ;  /* 0x0000001703047c20 */ /* 0x004fe40008400000 */
[----:B------:R-:W2:Y:S03]  /*47650*/  LDL.LU R3, [R1+0x6f0] ;  /* 0x0006f00001037983 */ /* 0x000ea60000300800 */
[----:B------:R-:W-:-:S05]  /*47660*/  F2FP.SATFINITE.E4M3.F32.PACK_AB_MERGE_C R4, RZ, R4, RZ ;  /* 0x00000004ff04723e */ /* 0x000fca00048070ff */
[----:B------:R0:W-:Y:S01]  /*47670*/  @!P2 STG.E.U8 desc[UR20][R12.64+0x40], R4 ;  /* 0x000040040c00a986 */ /* 0x0001e2000c101114 */
[----:B------:R-:W-:-:S13]  /*47680*/  ISETP.LT.OR P2, PT, R28, 0x42, !P0 ;  /* 0x000000421c00780c */ /* 0x000fda0004741670 */
[----:B------:R-:W1:Y:S01]  /*47690*/  @!P2 LDC.64 R10, c[0x0][0x5c0] ;  /* 0x00017000ff0aab82 */ /* 0x000e620000000a00 */
[----:B0-----:R-:W-:Y:S01]  /*476a0*/  IMAD.U32 R12, RZ, RZ, UR28 ;  /* 0x0000001cff0c7e24 */ /* 0x001fe2000f8e00ff */
[----:B------:R-:W-:Y:S01]  /*476b0*/  @P6 LOP3.LUT R7, R7, 0x80000000, RZ, 0xfc, !PT ;  /* 0x8000000007076812 */ /* 0x000fe200078efcff */
[----:B------:R-:W-:Y:S01]  /*476c0*/  IMAD.U32 R4, RZ, RZ, UR27 ;  /* 0x0000001bff047e24 */ /* 0x000fe2000f8e00ff */
[----:B------:R-:W-:Y:S02]  /*476d0*/  ISETP.LT.OR P6, PT, R28, 0x8a, !P1 ;  /* 0x0000008a1c00780c */ /* 0x000fe40004fc1670 */
[----:B------:R-:W-:-:S04]  /*476e0*/  @!P2 IADD3 R12, P3, P5, R12, UR26, R24 ;  /* 0x0000001a0c0cac10 */ /* 0x000fc8000fd7e018 */
[----:B------:R-:W-:Y:S02]  /*476f0*/  @!P2 IADD3.X R4, R4, UR25, R30, P3, P5 ;  /* 0x000000190404ac10 */ /* 0x000fe40009fea41e */
[----:B-1----:R-:W-:-:S05]  /*47700*/  @!P2 IADD3 R12, P3, R12, R10, RZ ;  /* 0x0000000a0c0ca210 */ /* 0x002fca0007f7e0ff */
[----:B------:R-:W-:Y:S02]  /*47710*/  @!P2 IMAD.X R13, R4, 0x1, R11, P3 ;  /* 0x00000001040da824 */ /* 0x000fe400018e060b */
[----:B------:R-:W0:Y:S02]  /*47720*/  @!P6 LDC.64 R10, c[0x0][0x5c0] ;  /* 0x00017000ff0aeb82 */ /* 0x000e240000000a00 */
[----:B0-----:R-:W-:-:S04]  /*47730*/  @!P6 IADD3 R178, P3, P5, R24, UR15, R10 ;  /* 0x0000000f18b2ec10 */ /* 0x001fc8000fd7e00a */
[----:B------:R-:W-:Y:S02]  /*47740*/  @!P6 IADD3.X R179, R30, UR14, R11, P3, P5 ;  /* 0x0000000e1eb3ec10 */ /* 0x000fe40009fea40b */
[----:B------:R-:W-:-:S13]  /*47750*/  ISETP.LT.OR P5, PT, R28, 0x91, !P1 ;  /* 0x000000911c00780c */ /* 0x000fda0004fa1670 */
[----:B------:R-:W0:Y:S01]  /*47760*/  @!P5 LDC.64 R10, c[0x0][0x5c0] ;  /* 0x00017000ff0adb82 */ /* 0x000e220000000a00 */
[----:B----4-:R-:W-:-:S05]  /*47770*/  FMUL R4, R31, UR23 ;  /* 0x000000171f047c20 */ /* 0x010fca0008400000 */
[----:B------:R-:W-:-:S05]  /*47780*/  F2FP.SATFINITE.E4M3.F32.PACK_AB_MERGE_C R4, RZ, R4, RZ ;  /* 0x00000004ff04723e */ /* 0x000fca00048070ff */
[----:B------:R3:W-:Y:S01]  /*47790*/  @!P2 STG.E.U8 desc[UR20][R12.64+0x41], R4 ;  /* 0x000041040c00a986 */ /* 0x0007e2000c101114 */
[----:B0-----:R-:W-:-:S04]  /*477a0*/  @!P5 IADD3 R232, P2, P3, R24, UR15, R10 ;  /* 0x0000000f18e8dc10 */ /* 0x001fc8000fb5e00a */
[----:B------:R-:W-:Y:S01]  /*477b0*/  @!P5 IADD3.X R233, R30, UR14, R11, P2, P3 ;  /* 0x0000000e1ee9dc10 */ /* 0x000fe200097e640b */
[----:B------:R-:W-:Y:S04]  /*477c0*/  STL [R1+0xce4], R232 ;  /* 0x000ce4e801007387 */ /* 0x000fe80000100800 */
[----:B------:R-:W-:Y:S01]  /*477d0*/  STL [R1+0xce0], R233 ;  /* 0x000ce0e901007387 */ /* 0x000fe20000100800 */
[----:B---3--:R-:W-:-:S03]  /*477e0*/  FMUL R4, R2, UR23 ;  /* 0x0000001702047c20 */ /* 0x008fc60008400000 */
[----:B------:R-:W3:Y:S01]  /*477f0*/  LDL.LU R2, [R1+0x6f4] ;  /* 0x0006f40001027983 */ /* 0x000ee20000300800 */
[----:B------:R-:W-:Y:S02]  /*47800*/  LOP3.LUT R8, R8, 0x7fffffff, RZ, 0xc0, !PT ;  /* 0x7fffffff08087812 */ /* 0x000fe400078ec0ff */
[----:B------:R-:W-:Y:S01]  /*47810*/  F2FP.SATFINITE.E4M3.F32.PACK_AB_MERGE_C R4, RZ, R4, RZ ;  /* 0x00000004ff04723e */ /* 0x000fe200048070ff */
[----:B------:R-:W-:Y:S01]  /*47820*/  IMAD.U32 R14, RZ, RZ, UR27 ;  /* 0x0000001bff0e7e24 */ /* 0x000fe2000f8e00ff */
[----:B------:R-:W-:Y:S01]  /*47830*/  @P4 LOP3.LUT R8, R8, 0x80000000, RZ, 0xfc, !PT ;  /* 0x8000000008084812 */ /* 0x000fe200078efcff */
[----:B------:R-:W4:Y:S03]  /*47840*/  LDL.LU R31, [R1+0x6f8] ;  /* 0x0006f800011f7983 */ /* 0x000f260000300800 */
[----:B------:R-:W-:-:S04]  /*47850*/  LOP3.LUT R8, R8, 0xdfffffff, RZ, 0xc0, !PT ;  /* 0xdfffffff08087812 */ /* 0x000fc800078ec0ff */
[----:B------:R-:W-:-:S04]  /*47860*/  @P6 LOP3.LUT R8, R8, 0x20000000, RZ, 0xfc, !PT ;  /* 0x2000000008086812 */ /* 0x000fc800078efcff */
[----:B------:R-:W-:-:S04]  /*47870*/  LOP3.LUT R8, R8, 0xefffffff, RZ, 0xc0, !PT ;  /* 0xefffffff08087812 */ /* 0x000fc800078ec0ff */
[----:B------:R-:W-:Y:S02]  /*47880*/  @P5 LOP3.LUT R8, R8, 0x10000000, RZ, 0xfc, !PT ;  /* 0x1000000008085812 */ /* 0x000fe400078efcff */
[----:B------:R-:W-:-:S13]  /*47890*/  ISETP.LT.OR P5, PT, R28, 0x92, !P1 ;  /* 0x000000921c00780c */ /* 0x000fda0004fa1670 */
[----:B------:R-:W0:Y:S01]  /*478a0*/  @!P5 LDC.64 R10, c[0x0][0x5c0] ;  /* 0x00017000ff0adb82 */ /* 0x000e220000000a00 */
[----:B------:R-:W-:Y:S02]  /*478b0*/  LOP3.LUT P6, RZ, R7, 0x80000000, RZ, 0xc0, !PT ;  /* 0x8000000007ff7812 */ /* 0x000fe400078cc0ff */
[----:B------:R-:W-:Y:S02]  /*478c0*/  LOP3.LUT P4, RZ, R6, 0x100, RZ, 0xc0, !PT ;  /* 0x0000010006ff7812 */ /* 0x000fe4000788c0ff */
[----:B0-----:R-:W-:-:S04]  /*478d0*/  @!P5 IADD3 R216, P2, P3, R24, UR15, R10 ;  /* 0x0000000f18d8dc10 */ /* 0x001fc8000fb5e00a */
[----:B------:R-:W-:Y:S02]  /*478e0*/  @!P5 IADD3.X R217, R30, UR14, R11, P2, P3 ;  /* 0x0000000e1ed9dc10 */ /* 0x000fe400097e640b */
[----:B------:R-:W-:-:S03]  /*478f0*/  ISETP.LT.OR P2, PT, R28, 0x49, !P0 ;  /* 0x000000491c00780c */ /* 0x000fc60004741670 */
[----:B------:R2:W-:Y:S10]  /*47900*/  @!P6 STG.E.U8 desc[UR20][R38.64+0x48], R4 ;  /* 0x000048042600e986 */ /* 0x0005f4000c101114 */
[----:B------:R-:W0:Y:S01]  /*47910*/  @!P2 LDC.64 R12, c[0x0][0x5c0] ;  /* 0x00017000ff0cab82 */ /* 0x000e220000000a00 */
[----:B------:R-:W-:Y:S01]  /*47920*/  LOP3.LUT R8, R8, 0xf7ffffff, RZ, 0xc0, !PT ;  /* 0xf7ffffff08087812 */ /* 0x000fe200078ec0ff */
[----:B------:R-:W-:-:S03]  /*47930*/  IMAD.U32 R10, RZ, RZ, UR28 ;  /* 0x0000001cff0a7e24 */ /* 0x000fc6000f8e00ff */
[----:B------:R-:W-:Y:S02]  /*47940*/  @P5 LOP3.LUT R8, R8, 0x8000000, RZ, 0xfc, !PT ;  /* 0x0800000008085812 */ /* 0x000fe400078efcff */
[----:B------:R-:W-:-:S04]  /*47950*/  @!P2 IADD3 R10, P3, P5, R10, UR26, R24 ;  /* 0x0000001a0a0aac10 */ /* 0x000fc8000fd7e018 */
[----:B------:R-:W-:Y:S02]  /*47960*/  @!P2 IADD3.X R14, R14, UR25, R30, P3, P5 ;  /* 0x000000190e0eac10 */ /* 0x000fe40009fea41e */
[----:B0-----:R-:W-:Y:S01]  /*47970*/  @!P2 IADD3 R12, P3, R10, R12, RZ ;  /* 0x0000000c0a0ca210 */ /* 0x001fe20007f7e0ff */
[----:B--2---:R-:W-:-:S05]  /*47980*/  FMUL R4, R3, UR23 ;  /* 0x0000001703047c20 */ /* 0x004fca0008400000 */
[----:B------:R-:W-:-:S05]  /*47990*/  F2FP.SATFINITE.E4M3.F32.PACK_AB_MERGE_C R4, RZ, R4, RZ ;  /* 0x00000004ff04723e */ /* 0x000fca00048070ff */
[----:B------:R3:W-:Y:S01]  /*479a0*/  @!P4 STG.E.U8 desc[UR20][R102.64+0x49], R4 ;  /* 0x000049046600c986 */ /* 0x0007e2000c101114 */
[----:B------:R-:W-:-:S13]  /*479b0*/  ISETP.LT.OR P4, PT, R28, 0x99, !P1 ;  /* 0x000000991c00780c */ /* 0x000fda0004f81670 */
[----:B------:R-:W0:Y:S02]  /*479c0*/  @!P4 LDC.64 R10, c[0x0][0x5c0] ;  /* 0x00017000ff0acb82 */ /* 0x000e240000000a00 */
[----:B0-----:R-:W-:-:S04]  /*479d0*/  @!P4 IADD3 R16, P5, P6, R24, UR15, R10 ;  /* 0x0000000f1810cc10 */ /* 0x001fc8000febe00a */
[----:B------:R-:W-:-:S05]  /*479e0*/  @!P4 IADD3.X R17, R30, UR14, R11, P5, P6 ;  /* 0x0000000e1e11cc10 */ /* 0x000fca000afec40b */
[----:B------:R-:W-:Y:S04]  /*479f0*/  @!P4 STL.64 [R1+0x48], R16 ;  /* 0x000048100100c387 */ /* 0x000fe80000100a00 */
[----:B------:R-:W2:Y:S01]  /*47a00*/  LDL.LU R3, [R1+0x6fc] ;  /* 0x0006fc0001037983 */ /* 0x000ea20000300800 */
[----:B------:R-:W-:Y:S01]  /*47a10*/  @!P2 IMAD.X R13, R14, 0x1, R13, P3 ;  /* 0x000000010e0da824 */ /* 0x000fe200018e060d */
[----:B------:R-:W-:Y:S01]  /*47a20*/  LOP3.LUT P6, RZ, R6, 0x200, RZ, 0xc0, !PT ;  /* 0x0000020006ff7812 */ /* 0x000fe200078cc0ff */
[----:B---3--:R-:W-:Y:S02]  /*47a30*/  FMUL R4, R2, UR23 ;  /* 0x0000001702047c20 */ /* 0x008fe40008400000 */
[----:B------:R-:W3:Y:S03]  /*47a40*/  LDL.LU R2, [R1+0x700] ;  /* 0x0007000001027983 */ /* 0x000ee60000300800 */
[----:B------:R-:W-:-:S05]  /*47a50*/  F2FP.SATFINITE.E4M3.F32.PACK_AB_MERGE_C R4, RZ, R4, RZ ;  /* 0x00000004ff04723e */ /* 0x000fca00048070ff */
[----:B------:R0:W-:Y:S01]  /*47a60*/  @!P2 STG.E.U8 desc[UR20][R12.64+0x48], R4 ;  /* 0x000048040c00a986 */ /* 0x0001e2000c101114 */
[----:B------:R-:W-:-:S13]  /*47a70*/  ISETP.LT.OR P2, PT, R28, 0x4a, !P0 ;  /* 0x0000004a1c00780c */ /* 0x000fda0004741670 */
[----:B------:R-:W1:Y:S01]  /*47a80*/  @!P2 LDC.64 R10, c[0x0][0x5c0] ;  /* 0x00017000ff0aab82 */ /* 0x000e620000000a00 */
[----:B------:R-:W-:Y:S01]  /*47a90*/  LOP3.LUT R7, R7, 0xbfffffff, RZ, 0xc0, !PT ;  /* 0xbfffffff07077812 */ /* 0x000fe200078ec0ff */
[----:B0-----:R-:W-:-:S03]  /*47aa0*/  IMAD.U32 R12, RZ, RZ, UR28 ;  /* 0x0000001cff0c7e24 */ /* 0x001fc6000f8e00ff */
        /* <DEDUP_REMOVED lines=14> */
[----:B------:R2:W-:Y:S04]  /*47b90*/  @!P2 STG.E.U8 desc[UR20][R12.64+0x49], R4 ;  /* 0x000049040c00a986 */ /* 0x0005e8000c101114 */
[----:B------:R-:W-:Y:S01]  /*47ba0*/  STL [R1+0xcdc], R176 ;  /* 0x000cdcb001007387 */ /* 0x000fe20000100800 */
[----:B0-----:R-:W-:-:S04]  /*47bb0*/  @!P5 IADD3 R214, P2, P3, R24, UR15, R10 ;  /* 0x0000000f18d6dc10 */ /* 0x001fc8000fb5e00a */
[----:B------:R-:W-:Y:S01]  /*47bc0*/  @!P5 IADD3.X R215, R30, UR14, R11, P2, P3 ;  /* 0x0000000e1ed7dc10 */ /* 0x000fe200097e640b */
[----:B------:R-:W-:Y:S04]  /*47bd0*/  STL [R1+0xcd8], R177 ;  /* 0x000cd8b101007387 */ /* 0x000fe80000100800 */
[----:B------:R-:W-:Y:S01]  /*47be0*/  STL [R1+0xcd4], R215 ;  /* 0x000cd4d701007387 */ /* 0x000fe20000100800 */
[----:B------:R-:W-:-:S04]  /*47bf0*/  LOP3.LUT R8, R8, 0xfbffffff, RZ, 0xc0, !PT ;  /* 0xfbffffff08087812 */ /* 0x000fc800078ec0ff */
[----:B------:R-:W-:-:S04]  /*47c00*/  @P4 LOP3.LUT R8, R8, 0x4000000, RZ, 0xfc, !PT ;  /* 0x0400000008084812 */ /* 0x000fc800078efcff */
[----:B------:R-:W-:-:S04]  /*47c10*/  LOP3.LUT R8, R8, 0xfdffffff, RZ, 0xc0, !PT ;  /* 0xfdffffff08087812 */ /* 0x000fc800078ec0ff */
[----:B------:R-:W-:-:S04]  /*47c20*/  @P6 LOP3.LUT R8, R8, 0x2000000, RZ, 0xfc, !PT ;  /* 0x0200000008086812 */ /* 0x000fc800078efcff */
[----:B------:R-:W-:-:S04]  /*47c30*/  LOP3.LUT R8, R8, 0xfeffffff, RZ, 0xc0, !PT ;  /* 0xfeffffff08087812 */ /* 0x000fc800078ec0ff */
[----:B------:R-:W-:Y:S02]  /*47c40*/  @P5 LOP3.LUT R8, R8, 0x1000000, RZ, 0xfc, !PT ;  /* 0x0100000008085812 */ /* 0x000fe400078efcff */
[----:B------:R-:W-:Y:S01]  /*47c50*/  ISETP.LT.OR P5, PT, R28, 0xa2, !P1 ;  /* 0x000000a21c00780c */ /* 0x000fe20004fa1670 */
[----:B--2---:R-:W-:-:S12]  /*47c60*/  FMUL R4, R3, UR23 ;  /* 0x0000001703047c20 */ /* 0x004fd80008400000 */
[----:B------:R-:W0:Y:S01]  /*47c70*/  @!P5 LDC.64 R10, c[0x0][0x5c0] ;  /* 0x00017000ff0adb82 */ /* 0x000e220000000a00 */
[----:B------:R-:W2:Y:S01]  /*47c80*/  LDL.LU R3, [R1+0x704] ;  /* 0x0007040001037983 */ /* 0x000ea20000300800 */
[----:B------:R-:W-:Y:S02]  /*47c90*/  LOP3.LUT P6, RZ, R7, 0x40000000, RZ, 0xc0, !PT ;  /* 0x4000000007ff7812 */ /* 0x000fe400078cc0ff */
[----:B------:R-:W-:-:S11]  /*47ca0*/  F2FP.SATFINITE.E4M3.F32.PACK_AB_MERGE_C R4, RZ, R4, RZ ;  /* 0x00000004ff04723e */ /* 0x000fd600048070ff */
[----:B------:R0:W-:Y:S02]  /*47cb0*/  @!P6 STG.E.U8 desc[UR20][R104.64+0x50], R4 ;  /* 0x000050046800e986 */ /* 0x0001e4000c101114 */
[----:B0-----:R-:W-:-:S04]  /*47cc0*/  @!P5 IADD3 R104, P2, P3, R24, UR15, R10 ;  /* 0x0000000f1868dc10 */ /* 0x001fc8000fb5e00a */
[----:B------:R-:W-:-:S05]  /*47cd0*/  @!P5 IADD3.X R105, R30, UR14, R11, P2, P3 ;  /* 0x0000000e1e69dc10 */ /* 0x000fca00097e640b */
[----:B------:R-:W-:Y:S04]  /*47ce0*/  STL [R1+0xcd0], R105 ;  /* 0x000cd06901007387 */ /* 0x000fe80000100800 */
[----:B------:R-:W4:Y:S01]  /*47cf0*/  LDL.LU R31, [R1+0x708] ;  /* 0x00070800011f7983 */ /* 0x000f220000300800 */
[----:B---3--:R-:W-:-:S03]  /*47d00*/  FMUL R4, R2, UR23 ;  /* 0x0000001702047c20 */ /* 0x008fc60008400000 */
[----:B------:R-:W3:Y:S01]  /*47d10*/  LDL.LU R2, [R1+0x70c] ;  /* 0x00070c0001027983 */ /* 0x000ee20000300800 */
        /* <DEDUP_REMOVED lines=13> */
[----:B------:R-:W0:Y:S03]  /*47df0*/  @!P4 LDC.64 R10, c[0x0][0x5c0] ;  /* 0x00017000ff0acb82 */ /* 0x000e260000000a00 */
[----:B------:R-:W-:Y:S01]  /*47e00*/  @!P2 IMAD.X R13, R14, 0x1, R13, P3 ;  /* 0x000000010e0da824 */ /* 0x000fe200018e060d */
[----:B------:R-:W-:Y:S02]  /*47e10*/  LOP3.LUT R7, R7, 0xdfffffff, RZ, 0xc0, !PT ;  /* 0xdfffffff07077812 */ /* 0x000fe400078ec0ff */
[----:B0-----:R-:W-:-:S04]  /*47e20*/  @!P4 IADD3 R102, P5, P6, R24, UR15, R10 ;  /* 0x0000000f1866cc10 */ /* 0x001fc8000febe00a */
[----:B------:R-:W-:Y:S02]  /*47e30*/  @!P4 IADD3.X R103, R30, UR14, R11, P5, P6 ;  /* 0x0000000e1e67cc10 */ /* 0x000fe4000afec40b */
[----:B------:R-:W-:-:S13]  /*47e40*/  LOP3.LUT P6, RZ, R5, 0x200, RZ, 0xc0, !PT ;  /* 0x0000020005ff7812 */ /* 0x000fda00078cc0ff */
[----:B------:R-:W-:Y:S02]  /*47e50*/  @P6 LOP3.LUT R7, R7, 0x20000000, RZ, 0xfc, !PT ;  /* 0x2000000007076812 */ /* 0x000fe400078efcff */
[----:B------:R-:W-:Y:S01]  /*47e60*/  ISETP.LT.OR P6, PT, R28, 0xaa, !P1 ;  /* 0x000000aa1c00780c */ /* 0x000fe20004fc1670 */
[----:B------:R-:W-:Y:S04]  /*47e70*/  STL [R1+0xccc], R102 ;  /* 0x000ccc6601007387 */ /* 0x000fe80000100800 */
[----:B------:R-:W-:Y:S01]  /*47e80*/  STL [R1+0xcc8], R103 ;  /* 0x000cc86701007387 */ /* 0x000fe20000100800 */
[----:B--2---:R-:W-:-:S03]  /*47e90*/  FMUL R4, R3, UR23 ;  /* 0x0000001703047c20 */ /* 0x004fc60008400000 */
[----:B------:R-:W2:Y:S02]  /*47ea0*/  LDL.LU R3, [R1+0x710] ;  /* 0x0007100001037983 */ /* 0x000ea40000300800 */
[----:B------:R-:W-:-:S05]  /*47eb0*/  F2FP.SATFINITE.E4M3.F32.PACK_AB_MERGE_C R4, RZ, R4, RZ ;  /* 0x00000004ff04723e */ /* 0x000fca00048070ff */
[----:B------:R0:W-:Y:S01]  /*47ec0*/  @!P2 STG.E.U8 desc[UR20][R12.64+0x50], R4 ;  /* 0x000050040c00a986 */ /* 0x0001e2000c101114 */
[----:B------:R-:W-:-:S13]  /*47ed0*/  ISETP.LT.OR P2, PT, R28, 0x52, !P0 ;  /* 0x000000521c00780c */ /* 0x000fda0004741670 */
[----:B------:R-:W1:Y:S01]  /*47ee0*/  @!P2 LDC.64 R10, c[0x0][0x5c0] ;  /* 0x00017000ff0aab82 */ /* 0x000e620000000a00 */
[----:B0-----:R-:W-:Y:S02]  /*47ef0*/  IMAD.U32 R12, RZ, RZ, UR28 ;  /* 0x0000001cff0c7e24 */ /* 0x001fe4000f8e00ff */
[----:B------:R-:W-:-:S03]  /*47f00*/  IMAD.U32 R4, RZ, RZ, UR27 ;  /* 0x0000001bff047e24 */ /* 0x000fc6000f8e00ff */
        /* <DEDUP_REMOVED lines=14> */
[----:B------:R-:W-:Y:S01]  /*47ff0*/  STL [R1+0xcc0], R98 ;  /* 0x000cc06201007387 */ /* 0x000fe20000100800 */
[----:B---3--:R-:W-:-:S03]  /*48000*/  FMUL R4, R2, UR23 ;  /* 0x0000001702047c20 */ /* 0x008fc60008400000 */
[----:B------:R-:W-:Y:S04]  /*48010*/  STL [R1+0xcbc], R99 ;  /* 0x000cbc6301007387 */ /* 0x000fe80000100800 */
[----:B------:R-:W3:Y:S01]  /*48020*/  LDL.LU R2, [R1+0x714] ;  /* 0x0007140001027983 */ /* 0x000ee20000300800 */
[----:B------:R-:W-:-:S04]  /*48030*/  LOP3.LUT R8, R8, 0xffbfffff, RZ, 0xc0, !PT ;  /* 0xffbfffff08087812 */ /* 0x000fc800078ec0ff */
[----:B------:R-:W-:-:S04]  /*48040*/  @P4 LOP3.LUT R8, R8, 0x400000, RZ, 0xfc, !PT ;  /* 0x0040000008084812 */ /* 0x000fc800078efcff */
[----:B------:R-:W-:-:S04]  /*48050*/  LOP3.LUT R8, R8, 0xffdfffff, RZ, 0xc0, !PT ;  /* 0xffdfffff08087812 */ /* 0x000fc800078ec0ff */
[----:B------:R-:W-:-:S04]  /*48060*/  @P6 LOP3.LUT R8, R8, 0x200000, RZ, 0xfc, !PT ;  /* 0x0020000008086812 */ /* 0x000fc800078efcff */
[----:B------:R-:W-:-:S04]  /*48070*/  LOP3.LUT R8, R8, 0xffefffff, RZ, 0xc0, !PT ;  /* 0xffefffff08087812 */ /* 0x000fc800078ec0ff */
[----:B------:R-:W-:Y:S02]  /*48080*/  @P5 LOP3.LUT R8, R8, 0x100000, RZ, 0xfc, !PT ;  /* 0x0010000008085812 */ /* 0x000fe400078efcff */
[----:B------:R-:W-:-:S13]  /*48090*/  ISETP.LT.OR P5, PT, R28, 0xb2, !P1 ;  /* 0x000000b21c00780c */ /* 0x000fda0004fa1670 */
[----:B------:R-:W0:Y:S01]  /*480a0*/  @!P5 LDC.64 R10, c[0x0][0x5c0] ;  /* 0x00017000ff0adb82 */ /* 0x000e220000000a00 */
[----:B------:R-:W-:Y:S02]  /*480b0*/  LOP3.LUT P6, RZ, R7, 0x20000000, RZ, 0xc0, !PT ;  /* 0x2000000007ff7812 */ /* 0x000fe400078cc0ff */
[----:B------:R-:W-:Y:S02]  /*480c0*/  F2FP.SATFINITE.E4M3.F32.PACK_AB_MERGE_C R4, RZ, R4, RZ ;  /* 0x00000004ff04723e */ /* 0x000fe400048070ff */
[----:B------:R-:W-:Y:S02]  /*480d0*/  LOP3.LUT P4, RZ, R6, 0x400, RZ, 0xc0, !PT ;  /* 0x0000040006ff7812 */ /* 0x000fe4000788c0ff */
[----:B0-----:R-:W-:-:S04]  /*480e0*/  @!P5 IADD3 R96, P2, P3, R24, UR15, R10 ;  /* 0x0000000f1860dc10 */ /* 0x001fc8000fb5e00a */
[----:B------:R-:W-:Y:S02]  /*480f0*/  @!P5 IADD3.X R97, R30, UR14, R11, P2, P3 ;  /* 0x0000000e1e61dc10 */ /* 0x000fe400097e640b */
[----:B------:R-:W-:Y:S01]  /*48100*/  ISETP.LT.OR P2, PT, R28, 0x59, !P0 ;  /* 0x000000591c00780c */ /* 0x000fe20004741670 */
[----:B------:R2:W-:-:S12]  /*48110*/  @!P6 STG.E.U8 desc[UR20][R36.64+0x58], R4 ;  /* 0x000058042400e986 */ /* 0x0005d8000c101114 */
[----:B------:R-:W0:Y:S01]  /*48120*/  @!P2 LDC.64 R12, c[0x0][0x5c0] ;  /* 0x00017000ff0cab82 */ /* 0x000e220000000a00 */
[----:B------:R-:W-:Y:S01]  /*48130*/  LOP3.LUT R8, R8, 0xfff7ffff, RZ, 0xc0, !PT ;  /* 0xfff7ffff08087812 */ /* 0x000fe200078ec0ff */
[----:B------:R-:W-:Y:S02]  /*48140*/  IMAD.U32 R10, RZ, RZ, UR28 ;  /* 0x0000001cff0a7e24 */ /* 0x000fe4000f8e00ff */
[----:B------:R-:W-:Y:S01]  /*48150*/  IMAD.U32 R14, RZ, RZ, UR27 ;  /* 0x0000001bff0e7e24 */ /* 0x000fe2000f8e00ff */
[----:B------:R-:W-:Y:S02]  /*48160*/  @P5 LOP3.LUT R8, R8, 0x80000, RZ, 0xfc, !PT ;  /* 0x0008000008085812 */ /* 0x000fe400078efcff */
[----:B------:R-:W-:-:S04]  /*48170*/  @!P2 IADD3 R10, P3, P5, R10, UR26, R24 ;  /* 0x0000001a0a0aac10 */ /* 0x000fc8000fd7e018 */
[----:B------:R-:W-:Y:S02]  /*48180*/  @!P2 IADD3.X R14, R14, UR25, R30, P3, P5 ;  /* 0x000000190e0eac10 */ /* 0x000fe40009fea41e */
[----:B0-----:R-:W-:Y:S01]  /*48190*/  @!P2 IADD3 R12, P3, R10, R12, RZ ;  /* 0x0000000c0a0ca210 */ /* 0x001fe20007f7e0ff */
[----:B------:R-:W-:Y:S04]  /*481a0*/  STL [R1+0xcc4], R96 ;  /* 0x000cc46001007387 */ /* 0x000fe80000100800 */
[----:B------:R-:W-:Y:S04]  /*481b0*/  STL [R1+0xcb8], R97 ;  /* 0x000cb86101007387 */ /* 0x000fe80000100800 */
[----:B------:R-:W4:Y:S01]  /*481c0*/  LDL.LU R31, [R1+0x718] ;  /* 0x00071800011f7983 */ /* 0x000f220000300800 */
[----:B--2---:R-:W-:-:S05]  /*481d0*/  FMUL R4, R3, UR23 ;  /* 0x0000001703047c20 */ /* 0x004fca0008400000 */
[----:B------:R-:W-:-:S05]  /*481e0*/  F2FP.SATFINITE.E4M3.F32.PACK_AB_MERGE_C R4, RZ, R4, RZ ;  /* 0x00000004ff04723e */ /* 0x000fca00048070ff */
[----:B------:R3:W-:Y:S01]  /*481f0*/  @!P4 STG.E.U8 desc[UR20][R106.64+0x59], R4 ;  /* 0x000059046a00c986 */ /* 0x0007e2000c101114 */
[----:B------:R-:W-:-:S13]  /*48200*/  ISETP.LT.OR P4, PT, R28, 0xb9, !P1 ;  /* 0x000000b91c00780c */ /* 0x000fda0004f81670 */
[----:B------:R-:W0:Y:S02]  /*48210*/  @!P4 LDC.64 R10, c[0x0][0x5c0] ;  /* 0x00017000ff0acb82 */ /* 0x000e240000000a00 */
[----:B0-----:R-:W-:-:S04]  /*48220*/  @!P4 IADD3 R94, P5, P6, R24, UR15, R10 ;  /* 0x0000000f185ecc10 */ /* 0x001fc8000febe00a */
[----:B------:R-:W-:Y:S01]  /*48230*/  @!P4 IADD3.X R95, R30, UR14, R11, P5, P6 ;  /* 0x0000000e1e5fcc10 */ /* 0x000fe2000afec40b */
[----:B------:R-:W-:Y:S04]  /*48240*/  STL [R1+0xcac], R94 ;  /* 0x000cac5e01007387 */ /* 0x000fe80000100800 */
[----:B------:R-:W-:Y:S01]  /*48250*/  STL [R1+0xca8], R95 ;  /* 0x000ca85f01007387 */ /* 0x000fe20000100800 */
[----:B---3--:R-:W-:-:S03]  /*48260*/  FMUL R4, R2, UR23 ;  /* 0x0000001702047c20 */ /* 0x008fc60008400000 */
[----:B------:R-:W2:Y:S01]  /*48270*/  LDL.LU R2, [R1+0x71c] ;  /* 0x00071c0001027983 */ /* 0x000ea20000300800 */
[----:B------:R-:W-:Y:S01]  /*48280*/  @!P2 IMAD.X R13, R14, 0x1, R13, P3 ;  /* 0x000000010e0da824 */ /* 0x000fe200018e060d */
[----:B------:R-:W-:Y:S02]  /*48290*/  F2FP.SATFINITE.E4M3.F32.PACK_AB_MERGE_C R4, RZ, R4, RZ ;  /* 0x00000004ff04723e */ /* 0x000fe400048070ff */
[----:B------:R-:W3:Y:S04]  /*482a0*/  LDL.LU R3, [R1+0x720] ;  /* 0x0007200001037983 */ /* 0x000ee80000300800 */
[----:B------:R0:W-:Y:S01]  /*482b0*/  @!P2 STG.E.U8 desc[UR20][R12.64+0x58], R4 ;  /* 0x000058040c00a986 */ /* 0x0001e2000c101114 */
[----:B------:R-:W-:Y:S02]  /*482c0*/  ISETP.LT.OR P2, PT, R28, 0x5a, !P0 ;  /* 0x0000005a1c00780c */ /* 0x000fe40004741670 */
[----:B------:R-:W-:-:S11]  /*482d0*/  LOP3.LUT P6, RZ, R6, 0x800, RZ, 0xc0, !PT ;  /* 0x0000080006ff7812 */ /* 0x000fd600078cc0ff */
        /* <DEDUP_REMOVED lines=21> */
[----:B------:R-:W-:Y:S04]  /*48430*/  STL [R1+0xcb0], R93 ;  /* 0x000cb05d01007387 */ /* 0x000fe80000100800 */
[----:B------:R-:W-:Y:S04]  /*48440*/  STL [R1+0xc9c], R90 ;  /* 0x000c9c5a01007387 */ /* 0x000fe80000100800 */
[----:B------:R-:W-:Y:S01]  /*48450*/  STL [R1+0xc98], R91 ;  /* 0x000c985b01007387 */ /* 0x000fe20000100800 */
[----:B--2---:R-:W-:-:S03]  /*48460*/  FMUL R4, R2, UR23 ;  /* 0x0000001702047c20 */ /* 0x004fc60008400000 */
[----:B------:R-:W2:Y:S01]  /*48470*/  LDL.LU R2, [R1+0x724] ;  /* 0x0007240001027983 */ /* 0x000ea20000300800 */
        /* <DEDUP_REMOVED lines=16> */
[----:B---3--:R-:W-:-:S05]  /*48580*/  FMUL R4, R3, UR23 ;  /* 0x0000001703047c20 */ /* 0x008fca0008400000 */
[----:B------:R-:W-:Y:S01]  /*48590*/  F2FP.SATFINITE.E4M3.F32.PACK_AB_MERGE_C R4, RZ, R4, RZ ;  /* 0x00000004ff04723e */ /* 0x000fe200048070ff */
[----:B------:R-:W-:Y:S01]  /*485a0*/  IMAD.U32 R10, RZ, RZ, UR28 ;  /* 0x0000001cff0a7e24 */ /* 0x000fe2000f8e00ff */
[----:B------:R-:W-:-:S03]  /*485b0*/  LOP3.LUT R8, R8, 0xffff7fff, RZ, 0xc0, !PT ;  /* 0xffff7fff08087812 */ /* 0x000fc600078ec0ff */
[----:B------:R2:W-:Y:S01]  /*485c0*/  @!P4 STG.E.U8 desc[UR20][R64.64+0x61], R4 ;  /* 0x000061044000c986 */ /* 0x0005e2000c101114 */
[----:B------:R-:W-:Y:S01]  /*485d0*/  ISETP.LT.OR P4, PT, R28, 0xc9, !P1 ;  /* 0x000000c91c00780c */ /* 0x000fe20004f81670 */
[----:B------:R-:W-:Y:S01]  /*485e0*/  IMAD.U32 R14, RZ, RZ, UR27 ;  /* 0x0000001bff0e7e24 */ /* 0x000fe2000f8e00ff */
[----:B------:R-:W-:Y:S02]  /*485f0*/  @P5 LOP3.LUT R8, R8, 0x8000, RZ, 0xfc, !PT ;  /* 0x0000800008085812 */ /* 0x000fe400078efcff */
[----:B------:R-:W-:-:S04]  /*48600*/  @!P2 IADD3 R10, P3, P5, R10, UR26, R24 ;  /* 0x0000001a0a0aac10 */ /* 0x000fc8000fd7e018 */
[----:B------:R-:W-:Y:S02]  /*48610*/  @!P2 IADD3.X R14, R14, UR25, R30, P3, P5 ;  /* 0x000000190e0eac10 */ /* 0x000fe40009fea41e */
[----:B0-----:R-:W-:-:S03]  /*48620*/  @!P2 IADD3 R12, P3, R10, R12, RZ ;  /* 0x0000000c0a0ca210 */ /* 0x001fc60007f7e0ff */
[----:B------:R-:W0:Y:S01]  /*48630*/  @!P4 LDC.64 R10, c[0x0][0x5c0] ;  /* 0x00017000ff0acb82 */ /* 0x000e220000000a00 */
[----:B------:R-:W-:Y:S04]  /*48640*/  STL [R1+0xca4], R88 ;  /* 0x000ca45801007387 */ /* 0x000fe80000100800 */
[----:B------:R-:W-:Y:S04]  /*48650*/  STL [R1+0xca0], R89 ;  /* 0x000ca05901007387 */ /* 0x000fe80000100800 */
[----:B------:R-:W3:Y:S01]  /*48660*/  LDL.LU R31, [R1+0x728] ;  /* 0x00072800011f7983 */ /* 0x000ee20000300800 */
[----:B0-----:R-:W-:-:S04]  /*48670*/  @!P4 IADD3 R86, P5, P6, R24, UR15, R10 ;  /* 0x0000000f1856cc10 */ /* 0x001fc8000febe00a */
[----:B------:R-:W-:Y:S01]  /*48680*/  @!P4 IADD3.X R87, R30, UR14, R11, P5, P6 ;  /* 0x0000000e1e57cc10 */ /* 0x000fe2000afec40b */
[----:B------:R-:W-:Y:S04]  /*48690*/  STL [R1+0xc90], R86 ;  /* 0x000c905601007387 */ /* 0x000fe80000100800 */
[----:B------:R-:W-:Y:S01]  /*486a0*/  STL [R1+0xc8c], R87 ;  /* 0x000c8c5701007387 */ /* 0x000fe20000100800 */
[----:B--2---:R-:W-:-:S03]  /*486b0*/  FMUL R4, R2, UR23 ;  /* 0x0000001702047c20 */ /* 0x004fc60008400000 */
[----:B------:R-:W2:Y:S01]  /*486c0*/  LDL.LU R2, [R1+0x72c] ;  /* 0x00072c0001027983 */ /* 0x000ea20000300800 */
[----:B------:R-:W-:Y:S01]  /*486d0*/  @!P2 IMAD.X R13, R14, 0x1, R13, P3 ;  /* 0x000000010e0da824 */ /* 0x000fe200018e060d */
[----:B------:R-:W-:Y:S02]  /*486e0*/  F2FP.SATFINITE.E4M3.F32.PACK_AB_MERGE_C R4, RZ, R4, RZ ;  /* 0x00000004ff04723e */ /* 0x000fe400048070ff */
[----:B------:R-:W4:Y:S04]  /*486f0*/  LDL.LU R3, [R1+0x730] ;  /* 0x0007300001037983 */ /* 0x000f280000300800 */
        /* <DEDUP_REMOVED lines=18> */
[----:B---3--:R-:W-:-:S05]  /*48820*/  FMUL R4, R31, UR23 ;  /* 0x000000171f047c20 */ /* 0x008fca0008400000 */
[----:B------:R-:W-:-:S05]  /*48830*/  F2FP.SATFINITE.E4M3.F32.PACK_AB_MERGE_C R4, RZ, R4, RZ ;  /* 0x00000004ff04723e */ /* 0x000fca00048070ff */
[----:B------:R2:W-:Y:S01]  /*48840*/  @!P2 STG.E.U8 desc[UR20][R12.64+0x61], R4 ;  /* 0x000061040c00a986 */ /* 0x0005e2000c101114 */
[----:B0-----:R-:W-:-:S04]  /*48850*/  @!P5 IADD3 R82, P2, P3, R24, UR15, R10 ;  /* 0x0000000f1852dc10 */ /* 0x001fc8000fb5e00a */
[----:B------:R-:W-:Y:S01]  /*48860*/  @!P5 IADD3.X R83, R30, UR14, R11, P2, P3 ;  /* 0x0000000e1e53dc10 */ /* 0x000fe200097e640b */
        /* <DEDUP_REMOVED lines=8> */
[----:B------:R-:W-:Y:S02]  /*488f0*/  @P6 LOP3.LUT R8, R8, 0x2000, RZ, 0xfc, !PT ;  /* 0x0000200008086812 */ /* 0x000fe400078efcff */
[----:B------:R-:W-:Y:S02]  /*48900*/  LOP3.LUT P6, RZ, R7, 0x8000000, RZ, 0xc0, !PT ;  /* 0x0800000007ff7812 */ /* 0x000fe400078cc0ff */
[----:B------:R-:W-:-:S11]  /*48910*/  F2FP.SATFINITE.E4M3.F32.PACK_AB_MERGE_C R4, RZ, R4, RZ ;  /* 0x00000004ff04723e */ /* 0x000fd600048070ff */
[----:B------:R4:W-:Y:S02]  /*48920*/  @!P6 STG.E.U8 desc[UR20][R62.64+0x68], R4 ;  /* 0x000068043e00e986 */ /* 0x0009e4000c101114 */
[----:B----4-:R-:W-:Y:S02]  /*48930*/  FMUL R4, R3, UR23 ;  /* 0x0000001703047c20 */ /* 0x010fe40008400000 */
[----:B------:R-:W3:Y:S01]  /*48940*/  LDL.LU R3, [R1+0x738] ;  /* 0x0007380001037983 */ /* 0x000ee20000300800 */
[----:B------:R-:W-:-:S03]  /*48950*/  LOP3.LUT P4, RZ, R6, 0x1000, RZ, 0xc0, !PT ;  /* 0x0000100006ff7812 */ /* 0x000fc6000788c0ff */
[----:B------:R-:W4:Y:S01]  /*48960*/  LDL.LU R31, [R1+0x73c] ;  /* 0x00073c00011f7983 */ /* 0x000f220000300800 */
[----:B------:R-:W-:-:S09]  /*48970*/  F2FP.SATFINITE.E4M3.F32.PACK_AB_MERGE_C R4, RZ, R4, RZ ;  /* 0x00000004ff04723e */ /* 0x000fd200048070ff */
[----:B------:R2:W-:Y:S01]  /*48980*/  @!P4 STG.E.U8 desc[UR20][R110.64+0x69], R4 ;  /* 0x000069046e00c986 */ /* 0x0005e2000c101114 */
[----:B------:R-:W-:-:S04]  /*48990*/  LOP3.LUT R8, R8, 0xffffefff, RZ, 0xc0, !PT ;  /* 0xffffefff08087812 */ /* 0x000fc800078ec0ff */
[----:B------:R-:W-:Y:S02]  /*489a0*/  @P5 LOP3.LUT R8, R8, 0x1000, RZ, 0xfc, !PT ;  /* 0x0000100008085812 */ /* 0x000fe400078efcff */
[----:B------:R-:W-:-:S13]  /*489b0*/  ISETP.LT.OR P5, PT, R28, 0xd2, !P1 ;  /* 0x000000d21c00780c */ /* 0x000fda0004fa1670 */
[----:B------:R-:W0:Y:S02]  /*489c0*/  @!P5 LDC.64 R10, c[0x0][0x5c0] ;  /* 0x00017000ff0adb82 */ /* 0x000e240000000a00 */
[----:B0-----:R-:W-:-:S04]  /*489d0*/  @!P5 IADD3 R80, P2, P3, R24, UR15, R10 ;  /* 0x0000000f1850dc10 */ /* 0x001fc8000fb5e00a */
[----:B------:R-:W-:Y:S02]  /*489e0*/  @!P5 IADD3.X R81, R30, UR14, R11, P2, P3 ;  /* 0x0000000e1e51dc10 */ /* 0x000fe400097e640b */
[----:B------:R-:W-:-:S13]  /*489f0*/  ISETP.LT.OR P2, PT, R28, 0x69, !P0 ;  /* 0x000000691c00780c */ /* 0x000fda0004741670 */
[----:B------:R-:W0:Y:S01]  /*48a00*/  @!P2 LDC.64 R12, c[0x0][0x5c0] ;  /* 0x00017000ff0cab82 */ /* 0x000e220000000a00 */
[----:B------:R-:W-:Y:S01]  /*48a10*/  ISETP.LT.OR P4, PT, R28, 0xd9, !P1 ;  /* 0x000000d91c00780c */ /* 0x000fe20004f81670 */
[----:B------:R-:W-:Y:S01]  /*48a20*/  IMAD.U32 R10, RZ, RZ, UR28 ;  /* 0x0000001cff0a7e24 */ /* 0x000fe2000f8e00ff */
[----:B------:R-:W-:Y:S01]  /*48a30*/  LOP3.LUT R8, R8, 0xfffff7ff, RZ, 0xc0, !PT ;  /* 0xfffff7ff08087812 */ /* 0x000fe200078ec0ff */
[----:B------:R-:W-:-:S03]  /*48a40*/  IMAD.U32 R14, RZ, RZ, UR27 ;  /* 0x0000001bff0e7e24 */ /* 0x000fc6000f8e00ff */
[----:B------:R-:W-:Y:S02]  /*48a50*/  @P5 LOP3.LUT R8, R8, 0x800, RZ, 0xfc, !PT ;  /* 0x0000080008085812 */ /* 0x000fe400078efcff */
[----:B------:R-:W-:Y:S01]  /*48a60*/  @!P2 IADD3 R10, P3, P5, R10, UR26, R24 ;  /* 0x0000001a0a0aac10 */ /* 0x000fe2000fd7e018 */
[----:B--2---:R-:W-:Y:S02]  /*48a70*/  FMUL R4, R2, UR23 ;  /* 0x0000001702047c20 */ /* 0x004fe40008400000 */
[----:B------:R-:W2:Y:S01]  /*48a80*/  LDL.LU R2, [R1+0x740] ;  /* 0x0007400001027983 */ /* 0x000ea20000300800 */
[----:B------:R-:W-:Y:S02]  /*48a90*/  @!P2 IADD3.X R14, R14, UR25, R30, P3, P5 ;  /* 0x000000190e0eac10 */ /* 0x000fe40009fea41e */
[----:B0-----:R-:W-:Y:S02]  /*48aa0*/  @!P2 IADD3 R12, P3, R10, R12, RZ ;  /* 0x0000000c0a0ca210 */ /* 0x001fe40007f7e0ff */
[----:B------:R-:W0:Y:S01]  /*48ab0*/  @!P4 LDC.64 R10, c[0x0][0x5c0] ;  /* 0x00017000ff0acb82 */ /* 0x000e220000000a00 */
[----:B------:R-:W-:-:S02]  /*48ac0*/  F2FP.SATFINITE.E4M3.F32.PACK_AB_MERGE_C R4, RZ, R4, RZ ;  /* 0x00000004ff04723e */ /* 0x000fc400048070ff */
[----:B------:R-:W-:-:S05]  /*48ad0*/  @!P2 IMAD.X R13, R14, 0x1, R13, P3 ;  /* 0x000000010e0da824 */ /* 0x000fca00018e060d */
[----:B------:R1:W-:Y:S01]  /*48ae0*/  @!P2 STG.E.U8 desc[UR20][R12.64+0x68], R4 ;  /* 0x000068040c00a986 */ /* 0x0003e2000c101114 */
[----:B------:R-:W-:Y:S02]  /*48af0*/  ISETP.LT.OR P2, PT, R28, 0x6a, !P0 ;  /* 0x0000006a1c00780c */ /* 0x000fe40004741670 */
[----:B0-----:R-:W-:-:S04]  /*48b00*/  @!P4 IADD3 R78, P5, P6, R24, UR15, R10 ;  /* 0x0000000f184ecc10 */ /* 0x001fc8000febe00a */
[----:B------:R-:W-:-:S07]  /*48b10*/  @!P4 IADD3.X R79, R30, UR14, R11, P5, P6 ;  /* 0x0000000e1e4fcc10 */ /* 0x000fce000afec40b */
[----:B------:R-:W0:Y:S01]  /*48b20*/  @!P2 LDC.64 R10, c[0x0][0x5c0] ;  /* 0x00017000ff0aab82 */ /* 0x000e220000000a00 */
[----:B-1----:R-:W-:Y:S02]  /*48b30*/  IMAD.U32 R12, RZ, RZ, UR28 ;  /* 0x0000001cff0c7e24 */ /* 0x002fe4000f8e00ff */
[----:B------:R-:W-:-:S03]  /*48b40*/  IMAD.U32 R4, RZ, RZ, UR27 ;  /* 0x0000001bff047e24 */ /* 0x000fc6000f8e00ff */
[----:B------:R-:W-:Y:S02]  /*48b50*/  @!P2 IADD3 R12, P3, P5, R12, UR26, R24 ;  /* 0x0000001a0c0cac10 */ /* 0x000fe4000fd7e018 */
[----:B------:R-:W-:Y:S02]  /*48b60*/  LOP3.LUT P6, RZ, R6, 0x2000, RZ, 0xc0, !PT ;  /* 0x0000200006ff7812 */ /* 0x000fe400078cc0ff */
[----:B------:R-:W-:Y:S02]  /*48b70*/  @!P2 IADD3.X R4, R4, UR25, R30, P3, P5 ;  /* 0x000000190404ac10 */ /* 0x000fe40009fea41e */
[----:B------:R-:W-:Y:S02]  /*48b80*/  LOP3.LUT R7, R7, 0xfbffffff, RZ, 0xc0, !PT ;  /* 0xfbffffff07077812 */ /* 0x000fe400078ec0ff */
[----:B0-----:R-:W-:-:S05]  /*48b90*/  @!P2 IADD3 R12, P3, R12, R10, RZ ;  /* 0x0000000a0c0ca210 */ /* 0x001fca0007f7e0ff */
[----:B------:R-:W-:Y:S02]  /*48ba0*/  @!P2 IMAD.X R13, R4, 0x1, R11, P3 ;  /* 0x00000001040da824 */ /* 0x000fe400018e060b */
[----:B---3--:R-:W-:Y:S02]  /*48bb0*/  FMUL R4, R3, UR23 ;  /* 0x0000001703047c20 */ /* 0x008fe40008400000 */
[----:B------:R-:W3:Y:S01]  /*48bc0*/  LDL.LU R3, [R1+0x744] ;  /* 0x0007440001037983 */ /* 0x000ee20000300800 */
[----:B------:R-:W-:Y:S02]  /*48bd0*/  @P6 LOP3.LUT R7, R7, 0x4000000, RZ, 0xfc, !PT ;  /* 0x0400000007076812 */ /* 0x000fe400078efcff */
[----:B------:R-:W-:-:S13]  /*48be0*/  ISETP.LT.OR P6, PT, R28, 0xda, !P1 ;  /* 0x000000da1c00780c */ /* 0x000fda0004fc1670 */
[----:B------:R-:W0:Y:S01]  /*48bf0*/  @!P6 LDC.64 R10, c[0x0][0x5c0] ;  /* 0x00017000ff0aeb82 */ /* 0x000e220000000a00 */
[----:B------:R-:W-:-:S04]  /*48c00*/  LOP3.LUT R8, R8, 0xfffffbff, RZ, 0xc0, !PT ;  /* 0xfffffbff08087812 */ /* 0x000fc800078ec0ff */
[----:B------:R-:W-:Y:S02]  /*48c10*/  @P4 LOP3.LUT R8, R8, 0x400, RZ, 0xfc, !PT ;  /* 0x0000040008084812 */ /* 0x000fe400078efcff */
[----:B------:R-:W-:Y:S02]  /*48c20*/  F2FP.SATFINITE.E4M3.F32.PACK_AB_MERGE_C R4, RZ, R4, RZ ;  /* 0x00000004ff04723e */ /* 0x000fe400048070ff */
[----:B------:R-:W-:-:S04]  /*48c30*/  LOP3.LUT R8, R8, 0xfffffdff, RZ, 0xc0, !PT ;  /* 0xfffffdff08087812 */ /* 0x000fc800078ec0ff */
[----:B------:R-:W-:Y:S01]  /*48c40*/  @P6 LOP3.LUT R8, R8, 0x200, RZ, 0xfc, !PT ;  /* 0x0000020008086812 */ /* 0x000fe200078efcff */
[----:B------:R4:W-:Y:S01]  /*48c50*/  @!P2 STG.E.U8 desc[UR20][R12.64+0x69], R4 ;  /* 0x000069040c00a986 */ /* 0x0009e2000c101114 */
[----:B0-----:R-:W-:-:S04]  /*48c60*/  @!P6 IADD3 R76, P3, P5, R24, UR15, R10 ;  /* 0x0000000f184cec10 */ /* 0x001fc8000fd7e00a */
[----:B------:R-:W-:Y:S02]  /*48c70*/  @!P6 IADD3.X R77, R30, UR14, R11, P3, P5 ;  /* 0x0000000e1e4dec10 */ /* 0x000fe40009fea40b */
[----:B------:R-:W-:Y:S01]  /*48c80*/  LOP3.LUT P6, RZ, R7, 0x4000000, RZ, 0xc0, !PT ;  /* 0x0400000007ff7812 */ /* 0x000fe200078cc0ff */
[----:B----4-:R-:W-:Y:S02]  /*48c90*/  FMUL R4, R31, UR23 ;  /* 0x000000171f047c20 */ /* 0x010fe40008400000 */
[----:B------:R-:W4:Y:S03]  /*48ca0*/  LDL.LU R31, [R1+0x748] ;  /* 0x00074800011f7983 */ /* 0x000f260000300800 */
[----:B------:R-:W-:-:S07]  /*48cb0*/  F2FP.SATFINITE.E4M3.F32.PACK_AB_MERGE_C R4, RZ, R4, RZ ;  /* 0x00000004ff04723e */ /* 0x000fce00048070ff */
[----:B------:R2:W-:Y:S01]  /*48cc0*/  @!P6 STG.E.U8 desc[UR20][R114.64+0x70], R4 ;  /* 0x000070047200e986 */ /* 0x0005e2000c101114 */
[----:B------:R-:W-:-:S13]  /*48cd0*/  ISETP.LT.OR P5, PT, R28, 0xe1, !P1 ;  /* 0x000000e11c00780c */ /* 0x000fda0004fa1670 */
[----:B------:R-:W0:Y:S01]  /*48ce0*/  @!P5 LDC.64 R10, c[0x0][0x5c0] ;  /* 0x00017000ff0adb82 */ /* 0x000e220000000a00 */
[----:B------:R-:W-:-:S04]  /*48cf0*/  LOP3.LUT R8, R8, 0xfffffeff, RZ, 0xc0, !PT ;  /* 0xfffffeff08087812 */ /* 0x000fc800078ec0ff */
[----:B------:R-:W-:Y:S01]  /*48d00*/  @P5 LOP3.LUT R8, R8, 0x100, RZ, 0xfc, !PT ;  /* 0x0000010008085812 */ /* 0x000fe200078efcff */
[----:B--2---:R-:W-:Y:S02]  /*48d10*/  FMUL R4, R2, UR23 ;  /* 0x0000001702047c20 */ /* 0x004fe40008400000 */
[----:B------:R-:W2:Y:S01]  /*48d20*/  LDL.LU R2, [R1+0x74c] ;  /* 0x00074c0001027983 */ /* 0x000ea20000300800 */
[----:B0-----:R-:W-:-:S04]  /*48d30*/  @!P5 IADD3 R74, P2, P3, R24, UR15, R10 ;  /* 0x0000000f184adc10 */ /* 0x001fc8000fb5e00a */
[----:B------:R-:W-:Y:S02]  /*48d40*/  @!P5 IADD3.X R75, R30, UR14, R11, P2, P3 ;  /* 0x0000000e1e4bdc10 */ /* 0x000fe400097e640b */
[----:B------:R-:W-:-:S13]  /*48d50*/  ISETP.LT.OR P5, PT, R28, 0xe2, !P1 ;  /* 0x000000e21c00780c */ /* 0x000fda0004fa1670 */
[----:B------:R-:W0:Y:S01]  /*48d60*/  @!P5 LDC.64 R10, c[0x0][0x5c0] ;  /* 0x00017000ff0adb82 */ /* 0x000e220000000a00 */
[----:B------:R-:W-:Y:S02]  /*48d70*/  LOP3.LUT P4, RZ, R5, 0x2, RZ, 0xc0, !PT ;  /* 0x0000000205ff7812 */ /* 0x000fe4000788c0ff */
[----:B0-----:R-:W-:-:S04]  /*48d80*/  @!P5 IADD3 R72, P2, P3, R24, UR15, R10 ;  /* 0x0000000f1848dc10 */ /* 0x001fc8000fb5e00a */
[----:B------:R-:W-:Y:S02]  /*48d90*/  @!P5 IADD3.X R73, R30, UR14, R11, P2, P3 ;  /* 0x0000000e1e49dc10 */ /* 0x000fe400097e640b */
[----:B------:R-:W-:Y:S02]  /*48da0*/  ISETP.LT.OR P2, PT, R28, 0x71, !P0 ;  /* 0x000000711c00780c */ /* 0x000fe40004741670 */
[----:B------:R-:W-:-:S11]  /*48db0*/  F2FP.SATFINITE.E4M3.F32.PACK_AB_MERGE_C R4, RZ, R4, RZ ;  /* 0x00000004ff04723e */ /* 0x000fd600048070ff */
[----:B------:R-:W0:Y:S01]  /*48dc0*/  @!P2 LDC.64 R12, c[0x0][0x5c0] ;  /* 0x00017000ff0cab82 */ /* 0x000e220000000a00 */
[----:B------:R3:W-:Y:S01]  /*48dd0*/  @!P4 STG.E.U8 desc[UR20][R112.64+0x71], R4 ;  /* 0x000071047000c986 */ /* 0x0007e2000c101114 */
[----:B------:R-:W-:Y:S01]  /*48de0*/  ISETP.LT.OR P4, PT, R28, 0xe9, !P1 ;  /* 0x000000e91c00780c */ /* 0x000fe20004f81670 */
[----:B------:R-:W-:Y:S01]  /*48df0*/  IMAD.U32 R10, RZ, RZ, UR28 ;  /* 0x0000001cff0a7e24 */ /* 0x000fe2000f8e00ff */
[----:B------:R-:W-:Y:S01]  /*48e00*/  LOP3.LUT R8, R8, 0xffffff7f, RZ, 0xc0, !PT ;  /* 0xffffff7f08087812 */ /* 0x000fe200078ec0ff */
[----:B------:R-:W-:-:S03]  /*48e10*/  IMAD.U32 R14, RZ, RZ, UR27 ;  /* 0x0000001bff0e7e24 */ /* 0x000fc6000f8e00ff */
[----:B------:R-:W-:Y:S02]  /*48e20*/  @P5 LOP3.LUT R8, R8, 0x80, RZ, 0xfc, !PT ;  /* 0x0000008008085812 */ /* 0x000fe400078efcff */
[----:B------:R-:W-:-:S04]  /*48e30*/  @!P2 IADD3 R10, P3, P5, R10, UR26, R24 ;  /* 0x0000001a0a0aac10 */ /* 0x000fc8000fd7e018 */
[----:B------:R-:W-:Y:S01]  /*48e40*/  @!P2 IADD3.X R14, R14, UR25, R30, P3, P5 ;  /* 0x000000190e0eac10 */ /* 0x000fe20009fea41e */
[----:B---3--:R-:W-:Y:S02]  /*48e50*/  FMUL R4, R3, UR23 ;  /* 0x0000001703047c20 */ /* 0x008fe40008400000 */
[----:B------:R-:W3:Y:S01]  /*48e60*/  LDL.LU R3, [R1+0x750] ;  /* 0x0007500001037983 */ /* 0x000ee20000300800 */
[----:B0-----:R-:W-:Y:S02]  /*48e70*/  @!P2 IADD3 R12, P3, R10, R12, RZ ;  /* 0x0000000c0a0ca210 */ /* 0x001fe40007f7e0ff */
[----:B------:R-:W0:Y:S01]  /*48e80*/  @!P4 LDC.64 R10, c[0x0][0x5c0] ;  /* 0x00017000ff0acb82 */ /* 0x000e220000000a00 */
[----:B------:R-:W-:Y:S02]  /*48e90*/  F2FP.SATFINITE.E4M3.F32.PACK_AB_MERGE_C R4, RZ, R4, RZ ;  /* 0x00000004ff04723e */ /* 0x000fe400048070ff */
        /* <DEDUP_REMOVED lines=8> */
[----:B------:R-:W-:-:S04]  /*48f20*/  @!P2 IADD3 R12, P3, P5, R12, UR26, R24 ;  /* 0x0000001a0c0cac10 */ /* 0x000fc8000fd7e018 */
[----:B------:R-:W-:Y:S02]  /*48f30*/  @!P2 IADD3.X R4, R4, UR25, R30, P3, P5 ;  /* 0x000000190404ac10 */ /* 0x000fe40009fea41e */
[----:B0-----:R-:W-:-:S05]  /*48f40*/  @!P2 IADD3 R12, P3, R12, R10, RZ ;  /* 0x0000000a0c0ca210 */ /* 0x001fca0007f7e0ff */
[----:B------:R-:W-:Y:S02]  /*48f50*/  @!P2 IMAD.X R13, R4, 0x1, R11, P3 ;  /* 0x00000001040da824 */ /* 0x000fe400018e060b */
[----:B----4-:R-:W-:-:S05]  /*48f60*/  FMUL R4, R31, UR23 ;  /* 0x000000171f047c20 */ /* 0x010fca0008400000 */
[----:B------:R-:W-:-:S05]  /*48f70*/  F2FP.SATFINITE.E4M3.F32.PACK_AB_MERGE_C R4, RZ, R4, RZ ;  /* 0x00000004ff04723e */ /* 0x000fca00048070ff */
[----:B------:R2:W-:Y:S02]  /*48f80*/  @!P2 STG.E.U8 desc[UR20][R12.64+0x71], R4 ;  /* 0x000071040c00a986 */ /* 0x0005e4000c101114 */
[----:B--2---:R-:W-:Y:S02]  /*48f90*/  FMUL R4, R2, UR23 ;  /* 0x0000001702047c20 */ /* 0x004fe40008400000 */
[----:B------:R-:W2:Y:S01]  /*48fa0*/  LDL.LU R2, [R1+0x754] ;  /* 0x0007540001027983 */ /* 0x000ea20000300800 */
[----:B------:R-:W-:-:S04]  /*48fb0*/  LOP3.LUT R8, R8, 0xffffffbf, RZ, 0xc0, !PT ;  /* 0xffffffbf08087812 */ /* 0x000fc800078ec0ff */
[----:B------:R-:W-:Y:S02]  /*48fc0*/  @P4 LOP3.LUT R8, R8, 0x40, RZ, 0xfc, !PT ;  /* 0x0000004008084812 */ /* 0x000fe400078efcff */
[----:B------:R-:W-:Y:S02]  /*48fd0*/  ISETP.LT.OR P4, PT, R28, 0xea, !P1 ;  /* 0x000000ea1c00780c */ /* 0x000fe40004f81670 */
[----:B------:R-:W-:-:S11]  /*48fe0*/  LOP3.LUT P6, RZ, R5, 0x1, RZ, 0xc0, !PT ;  /* 0x0000000105ff7812 */ /* 0x000fd600078cc0ff */
[----:B------:R-:W0:Y:S01]  /*48ff0*/  @!P4 LDC.64 R10, c[0x0][0x5c0] ;  /* 0x00017000ff0acb82 */ /* 0x000e220000000a00 */
[----:B------:R-:W-:-:S05]  /*49000*/  F2FP.SATFINITE.E4M3.F32.PACK_AB_MERGE_C R4, RZ, R4, RZ ;  /* 0x00000004ff04723e */ /* 0x000fca00048070ff */
[----:B------:R3:W-:Y:S01]  /*49010*/  @!P6 STG.E.U8 desc[UR20][R116.64+0x78], R4 ;  /* 0x000078047400e986 */ /* 0x0007e2000c101114 */
[----:B------:R-:W-:-:S04]  /*49020*/  LOP3.LUT R8, R8, 0xffffffdf, RZ, 0xc0, !PT ;  /* 0xffffffdf08087812 */ /* 0x000fc800078ec0ff */
[----:B------:R-:W-:Y:S02]  /*49030*/  @P4 LOP3.LUT R8, R8, 0x20, RZ, 0xfc, !PT ;  /* 0x0000002008084812 */ /* 0x000fe400078efcff */
[----:B0-----:R-:W-:-:S04]  /*49040*/  @!P4 IADD3 R66, P3, P5, R24, UR15, R10 ;  /* 0x0000000f1842cc10 */ /* 0x001fc8000fd7e00a */
[----:B------:R-:W-:Y:S02]  /*49050*/  @!P4 IADD3.X R67, R30, UR14, R11, P3, P5 ;  /* 0x0000000e1e43cc10 */ /* 0x000fe40009fea40b */
[----:B------:R-:W-:Y:S01]  /*49060*/  LOP3.LUT P4, RZ, R7, 0x2000000, RZ, 0xc0, !PT ;  /* 0x0200000007ff7812 */ /* 0x000fe2000788c0ff */
[----:B---3--:R-:W-:Y:S02]  /*49070*/  FMUL R4, R3, UR23 ;  /* 0x0000001703047c20 */ /* 0x008fe40008400000 */
[----:B------:R-:W3:Y:S04]  /*49080*/  LDL.LU R3, [R1+0x758] ;  /* 0x0007580001037983 */ /* 0x000ee80000300800 */
[----:B------:R-:W4:Y:S01]  /*49090*/  LDL.LU R31, [R1+0x75c] ;  /* 0x00075c00011f7983 */ /* 0x000f220000300800 */
[----:B------:R-:W-:-:S05]  /*490a0*/  F2FP.SATFINITE.E4M3.F32.PACK_AB_MERGE_C R4, RZ, R4, RZ ;  /* 0x00000004ff04723e */ /* 0x000fca00048070ff */
[----:B------:R2:W-:Y:S01]  /*490b0*/  @!P4 STG.E.U8 desc[UR20][R118.64+0x79], R4 ;  /* 0x000079047600c986 */ /* 0x0005e2000c101114 */
[----:B------:R-:W-:-:S13]  /*490c0*/  ISETP.LT.OR P5, PT, R28, 0xf1, !P1 ;  /* 0x000000f11c00780c */ /* 0x000fda0004fa1670 */
[----:B------:R-:W0:Y:S01]  /*490d0*/  @!P5 LDC.64 R10, c[0x0][0x5c0] ;  /* 0x00017000ff0adb82 */ /* 0x000e220000000a00 */
[----:B------:R-:W-:-:S04]  /*490e0*/  LOP3.LUT R8, R8, 0xffffffef, RZ, 0xc0, !PT ;  /* 0xffffffef08087812 */ /* 0x000fc800078ec0ff */
[----:B------:R-:W-:Y:S02]  /*490f0*/  @P5 LOP3.LUT R8, R8, 0x10, RZ, 0xfc, !PT ;  /* 0x0000001008085812 */ /* 0x000fe400078efcff */
[----:B0-----:R-:W-:-:S04]  /*49100*/  @!P5 IADD3 R64, P2, P3, R24, UR15, R10 ;  /* 0x0000000f1840dc10 */ /* 0x001fc8000fb5e00a */
[----:B------:R-:W-:Y:S02]  /*49110*/  @!P5 IADD3.X R65, R30, UR14, R11, P2, P3 ;  /* 0x0000000e1e41dc10 */ /* 0x000fe400097e640b */
[----:B------:R-:W-:-:S13]  /*49120*/  ISETP.LT.OR P5, PT, R28, 0xf2, !P1 ;  /* 0x000000f21c00780c */ /* 0x000fda0004fa1670 */
[----:B------:R-:W0:Y:S01]  /*49130*/  @!P5 LDC.64 R10, c[0x0][0x5c0] ;  /* 0x00017000ff0adb82 */ /* 0x000e220000000a00 */
[----:B--2---:R-:W-:Y:S02]  /*49140*/  FMUL R4, R2, UR23 ;  /* 0x0000001702047c20 */ /* 0x004fe40008400000 */
[----:B------:R-:W2:Y:S01]  /*49150*/  LDL.LU R2, [R1+0x760] ;  /* 0x0007600001027983 */ /* 0x000ea20000300800 */
[----:B0-----:R-:W-:-:S04]  /*49160*/  @!P5 IADD3 R58, P2, P3, R24, UR15, R10 ;  /* 0x0000000f183adc10 */ /* 0x001fc8000fb5e00a */
[----:B------:R-:W-:Y:S02]  /*49170*/  @!P5 IADD3.X R59, R30, UR14, R11, P2, P3 ;  /* 0x0000000e1e3bdc10 */ /* 0x000fe400097e640b */
[----:B------:R-:W-:Y:S02]  /*49180*/  ISETP.LT.OR P2, PT, R28, 0x79, !P0 ;  /* 0x000000791c00780c */ /* 0x000fe40004741670 */
[----:B------:R-:W-:Y:S02]  /*49190*/  LOP3.LUT P6, RZ, R6, 0x4000, RZ, 0xc0, !PT ;  /* 0x0000400006ff7812 */ /* 0x000fe400078cc0ff */
[----:B------:R-:W-:-:S09]  /*491a0*/  LOP3.LUT R7, R7, 0xfeffffff, RZ, 0xc0, !PT ;  /* 0xfeffffff07077812 */ /* 0x000fd200078ec0ff */
[----:B------:R-:W0:Y:S02]  /*491b0*/  @!P2 LDC.64 R12, c[0x0][0x5c0] ;  /* 0x00017000ff0cab82 */ /* 0x000e240000000a00 */
[----:B------:R-:W-:Y:S02]  /*491c0*/  @P6 LOP3.LUT R7, R7, 0x1000000, RZ, 0xfc, !PT ;  /* 0x0100000007076812 */ /* 0x000fe400078efcff */
        /* <DEDUP_REMOVED lines=20> */
[----:B------:R-:W-:Y:S02]  /*49310*/  LOP3.LUT R8, R8, 0xfffffffb, RZ, 0xc0, !PT ;  /* 0xfffffffb08087812 */ /* 0x000fe400078ec0ff */
[----:B0-----:R-:W-:-:S05]  /*49320*/  @!P2 IADD3 R12, P3, R12, R10, RZ ;  /* 0x0000000a0c0ca210 */ /* 0x001fca0007f7e0ff */
[----:B------:R-:W-:Y:S02]  /*49330*/  @!P2 IMAD.X R13, R4, 0x1, R11, P3 ;  /* 0x00000001040da824 */ /* 0x000fe400018e060b */
[----:B---3--:R-:W-:Y:S02]  /*49340*/  FMUL R4, R3, UR23 ;  /* 0x0000001703047c20 */ /* 0x008fe40008400000 */
[----:B------:R-:W3:Y:S01]  /*49350*/  LDL.LU R3, [R1+0x764] ;  /* 0x0007640001037983 */ /* 0x000ee20000300800 */
[----:B------:R-:W-:Y:S02]  /*49360*/  @P6 LOP3.LUT R8, R8, 0x4, RZ, 0xfc, !PT ;  /* 0x0000000408086812 */ /* 0x000fe400078efcff */
[----:B------:R-:W-:Y:S02]  /*49370*/  F2FP.SATFINITE.E4M3.F32.PACK_AB_MERGE_C R4, RZ, R4, RZ ;  /* 0x00000004ff04723e */ /* 0x000fe400048070ff */
[----:B------:R-:W-:-:S03]  /*49380*/  LOP3.LUT P6, RZ, R7, 0x1000000, RZ, 0xc0, !PT ;  /* 0x0100000007ff7812 */ /* 0x000fc600078cc0ff */
[----:B------:R4:W-:Y:S02]  /*49390*/  @!P2 STG.E.U8 desc[UR20][R12.64+0x79], R4 ;  /* 0x000079040c00a986 */ /* 0x0009e4000c101114 */
[----:B----4-:R-:W-:-:S05]  /*493a0*/  FMUL R4, R31, UR23 ;  /* 0x000000171f047c20 */ /* 0x010fca0008400000 */
[----:B------:R-:W-:-:S05]  /*493b0*/  F2FP.SATFINITE.E4M3.F32.PACK_AB_MERGE_C R4, RZ, R4, RZ ;  /* 0x00000004ff04723e */ /* 0x000fca00048070ff */
[----:B------:R2:W-:Y:S02]  /*493c0*/  @!P6 STG.E.U8 desc[UR20][R120.64+0x80], R4 ;  /* 0x000080047800e986 */ /* 0x0005e4000c101114 */
[----:B--2---:R-:W-:Y:S02]  /*493d0*/  FMUL R4, R2, UR23 ;  /* 0x0000001702047c20 */ /* 0x004fe40008400000 */
[----:B------:R-:W2:Y:S01]  /*493e0*/  LDL.LU R2, [R1+0x768] ;  /* 0x0007680001027983 */ /* 0x000ea20000300800 */
[C---:B------:R-:W-:Y:S02]  /*493f0*/  ISETP.LT.OR P4, PT, R28.reuse, 0xfa, !P1 ;  /* 0x000000fa1c00780c */ /* 0x040fe40004f81670 */
[----:B------:R-:W-:Y:S01]  /*49400*/  ISETP.LT.OR P2, PT, R28, 0x81, !P0 ;  /* 0x000000811c00780c */ /* 0x000fe20004741670 */
[----:B------:R-:W-:Y:S02]  /*49410*/  IMAD.U32 R12, RZ, RZ, UR28 ;  /* 0x0000001cff0c7e24 */ /* 0x000fe4000f8e00ff */
[----:B------:R-:W-:Y:S01]  /*49420*/  IMAD.U32 R13, RZ, RZ, UR27 ;  /* 0x0000001bff0d7e24 */ /* 0x000fe2000f8e00ff */
[----:B------:R-:W-:Y:S01]  /*49430*/  LOP3.LUT P5, RZ, R6, 0x8000, RZ, 0xc0, !PT ;  /* 0x0000800006ff7812 */ /* 0x000fe200078ac0ff */
[----:B------:R-:W-:Y:S01]  /*49440*/  IMAD.U32 R14, RZ, RZ, UR28 ;  /* 0x0000001cff0e7e24 */ /* 0x000fe2000f8e00ff */
[----:B------:R-:W-:Y:S01]  /*49450*/  ISETP.LT.OR P6, PT, R28, 0x89, !P0 ;  /* 0x000000891c00780c */ /* 0x000fe200047c1670 */
[----:B------:R-:W-:Y:S01]  /*49460*/  IMAD.U32 R15, RZ, RZ, UR27 ;  /* 0x0000001bff0f7e24 */ /* 0x000fe2000f8e00ff */
[----:B------:R-:W-:Y:S01]  /*49470*/  F2FP.SATFINITE.E4M3.F32.PACK_AB_MERGE_C R4, RZ, R4, RZ ;  /* 0x00000004ff04723e */ /* 0x000fe200048070ff */
[----:B------:R-:W-:Y:S01]  /*49480*/  IMAD.U32 R16, RZ, RZ, UR28 ;  /* 0x0000001cff107e24 */ /* 0x000fe2000f8e00ff */
[----:B------:R-:W-:Y:S01]  /*49490*/  LOP3.LUT R8, R8, 0xfffffffd, RZ, 0xc0, !PT ;  /* 0xfffffffd08087812 */ /* 0x000fe200078ec0ff */
[----:B------:R-:W0:Y:S01]  /*494a0*/  @!P4 LDC.64 R10, c[0x0][0x5c0] ;  /* 0x00017000ff0acb82 */ /* 0x000e220000000a00 */
[----:B------:R-:W4:Y:S01]  /*494b0*/  LDL.LU R31, [R1+0x76c] ;  /* 0x00076c00011f7983 */ /* 0x000f220000300800 */
[----:B0-----:R-:W-:-:S04]  /*494c0*/  @!P4 IADD3 R54, P1, P3, R24, UR15, R10 ;  /* 0x0000000f1836cc10 */ /* 0x001fc8000fb3e00a */
[----:B------:R-:W-:Y:S02]  /*494d0*/  @!P4 IADD3.X R55, R30, UR14, R11, P1, P3 ;  /* 0x0000000e1e37cc10 */ /* 0x000fe40008fe640b */
[----:B------:R-:W-:Y:S01]  /*494e0*/  @!P2 IADD3 R12, P1, P3, R12, UR26, R24 ;  /* 0x0000001a0c0cac10 */ /* 0x000fe2000fb3e018 */
[----:B------:R-:W0:Y:S03]  /*494f0*/  @!P2 LDC.64 R10, c[0x0][0x5c0] ;  /* 0x00017000ff0aab82 */ /* 0x000e260000000a00 */
[----:B------:R-:W-:Y:S02]  /*49500*/  @!P2 IADD3.X R13, R13, UR25, R30, P1, P3 ;  /* 0x000000190d0dac10 */ /* 0x000fe40008fe641e */
[C---:B------:R-:W-:Y:S01]  /*49510*/  ISETP.LT.OR P1, PT, R28.reuse, 0x82, !P0 ;  /* 0x000000821c00780c */ /* 0x040fe20004721670 */
[----:B------:R1:W-:Y:S01]  /*49520*/  @!P5 STG.E.U8 desc[UR20][R68.64+0x81], R4 ;  /* 0x000081044400d986 */ /* 0x0003e2000c101114 */
[----:B------:R-:W-:-:S02]  /*49530*/  ISETP.LT.OR P5, PT, R28, 0x8a, !P0 ;  /* 0x0000008a1c00780c */ /* 0x000fc400047a1670 */
[----:B------:R-:W-:Y:S01]  /*49540*/  @P4 LOP3.LUT R8, R8, 0x2, RZ, 0xfc, !PT ;  /* 0x0000000208084812 */ /* 0x000fe200078efcff */
[----:B------:R-:W-:Y:S01]  /*49550*/  IMAD.U32 R17, RZ, RZ, UR27 ;  /* 0x0000001bff117e24 */ /* 0x000fe2000f8e00ff */
[----:B------:R-:W-:-:S07]  /*49560*/  LOP3.LUT R7, R7, 0xff7fffff, RZ, 0xc0, !PT ;  /* 0xff7fffff07077812 */ /* 0x000fce00078ec0ff */
[----:B------:R-:W-:Y:S01]  /*49570*/  @!P1 IADD3 R14, P3, P4, R14, UR26, R24 ;  /* 0x0000001a0e0e9c10 */ /* 0x000fe2000fc7e018 */
[----:B-1----:R-:W-:-:S03]  /*49580*/  IMAD.U32 R4, RZ, RZ, UR28 ;  /* 0x0000001cff047e24 */ /* 0x002fc6000f8e00ff */
[----:B------:R-:W-:Y:S02]  /*49590*/  @!P1 IADD3.X R15, R15, UR25, R30, P3, P4 ;  /* 0x000000190f0f9c10 */ /* 0x000fe40009fe841e */
[----:B------:R-:W-:Y:S02]  /*495a0*/  @!P6 IADD3 R16, P3, P4, R16, UR26, R24 ;  /* 0x0000001a1010ec10 */ /* 0x000fe4000fc7e018 */
[----:B------:R-:W-:Y:S02]  /*495b0*/  @P6 LOP3.LUT R7, R7, 0x800000, RZ, 0xfc, !PT ;  /* 0x0080000007076812 */ /* 0x000fe400078efcff */
[----:B------:R-:W-:Y:S02]  /*495c0*/  @!P6 IADD3.X R17, R17, UR25, R30, P3, P4 ;  /* 0x000000191111ec10 */ /* 0x000fe40009fe841e */
[----:B0-----:R-:W-:Y:S02]  /*495d0*/  @!P2 IADD3 R10, P6, R12, R10, RZ ;  /* 0x0000000a0c0aa210 */ /* 0x001fe40007fde0ff */
[----:B------:R-:W-:-:S03]  /*495e0*/  @!P5 IADD3 R12, P3, P4, R4, UR26, R24 ;  /* 0x0000001a040cdc10 */ /* 0x000fc6000fc7e018 */
[----:B------:R-:W-:Y:S02]  /*495f0*/  @!P2 IMAD.X R11, R13, 0x1, R11, P6 ;  /* 0x000000010d0ba824 */ /* 0x000fe400030e060b */
[----:B---3--:R-:W-:Y:S02]  /*49600*/  FMUL R4, R3, UR23 ;  /* 0x0000001703047c20 */ /* 0x008fe40008400000 */
[----:B------:R-:W3:Y:S03]  /*49610*/  LDL.LU R3, [R1+0x770] ;  /* 0x0007700001037983 */ /* 0x000ee60000300800 */
[----:B------:R-:W-:-:S05]  /*49620*/  F2FP.SATFINITE.E4M3.F32.PACK_AB_MERGE_C R4, RZ, R4, RZ ;  /* 0x00000004ff04723e */ /* 0x000fca00048070ff */
[----:B------:R2:W-:Y:S01]  /*49630*/  @!P2 STG.E.U8 desc[UR20][R10.64+0x80], R4 ;  /* 0x000080040a00a986 */ /* 0x0005e2000c101114 */
[----:B------:R-:W-:Y:S02]  /*49640*/  IMAD.U32 R18, RZ, RZ, UR27 ;  /* 0x0000001bff127e24 */ /* 0x000fe4000f8e00ff */
[----:B--2---:R-:W-:Y:S01]  /*49650*/  FMUL R4, R2, UR23 ;  /* 0x0000001702047c20 */ /* 0x004fe20008400000 */
[----:B------:R-:W0:Y:S01]  /*49660*/  @!P1 LDC.64 R10, c[0x0][0x5c0] ;  /* 0x00017000ff0a9b82 */ /* 0x000e220000000a00 */
[----:B------:R-:W2:Y:S01]  /*49670*/  LDL.LU R2, [R1+0x774] ;  /* 0x0007740001027983 */ /* 0x000ea20000300800 */
[----:B------:R-:W-:Y:S02]  /*49680*/  @!P5 IADD3.X R18, R18, UR25, R30, P3, P4 ;  /* 0x000000191212dc10 */ /* 0x000fe40009fe841e */
[----:B------:R-:W-:Y:S01]  /*49690*/  ISETP.LT.OR P4, PT, R28, 0x91, !P0 ;  /* 0x000000911c00780c */ /* 0x000fe20004781670 */
[----:B------:R-:W-:Y:S02]  /*496a0*/  IMAD.U32 R13, RZ, RZ, UR28 ;  /* 0x0000001cff0d7e24 */ /* 0x000fe4000f8e00ff */
[----:B------:R-:W-:Y:S01]  /*496b0*/  IMAD.U32 R19, RZ, RZ, UR27 ;  /* 0x0000001bff137e24 */ /* 0x000fe2000f8e00ff */
[----:B------:R-:W-:Y:S01]  /*496c0*/  LOP3.LUT R7, R7, 0xffbfffff, RZ, 0xc0, !PT ;  /* 0xffbfffff07077812 */ /* 0x000fe200078ec0ff */
[----:B------:R-:W-:Y:S01]  /*496d0*/  IMAD.U32 R20, RZ, RZ, UR28 ;  /* 0x0000001cff147e24 */ /* 0x000fe2000f8e00ff */
[----:B------:R-:W-:Y:S01]  /*496e0*/  F2FP.SATFINITE.E4M3.F32.PACK_AB_MERGE_C R4, RZ, R4, RZ ;  /* 0x00000004ff04723e */ /* 0x000fe200048070ff */
[----:B------:R-:W-:Y:S01]  /*496f0*/  IMAD.U32 R21, RZ, RZ, UR27 ;  /* 0x0000001bff157e24 */ /* 0x000fe2000f8e00ff */
[----:B------:R-:W2:Y:S05]  /*49700*/  LDL.LU R41, [R1+0x778] ;  /* 0x0007780001297983 */ /* 0x000eaa0000300800 */
[----:B------:R-:W-:-:S04]  /*49710*/  @!P4 IADD3 R13, P2, P3, R13, UR26, R24 ;  /* 0x0000001a0d0dcc10 */ /* 0x000fc8000fb5e018 */
[----:B------:R-:W-:Y:S02]  /*49720*/  @!P4 IADD3.X R19, R19, UR25, R30, P2, P3 ;  /* 0x000000191313cc10 */ /* 0x000fe400097e641e */
[----:B------:R-:W-:Y:S02]  /*49730*/  ISETP.LT.OR P3, PT, R28, 0x92, !P0 ;  /* 0x000000921c00780c */ /* 0x000fe40004761670 */
[----:B0-----:R-:W-:Y:S01]  /*49740*/  @!P1 IADD3 R10, P2, R14, R10, RZ ;  /* 0x0000000a0e0a9210 */ /* 0x001fe20007f5e0ff */
[----:B------:R-:W-:Y:S01]  /*49750*/  IMAD.U32 R14, RZ, RZ, UR28 ;  /* 0x0000001cff0e7e24 */ /* 0x000fe2000f8e00ff */
[----:B------:R-:W-:-:S03]  /*49760*/  @P5 LOP3.LUT R7, R7, 0x400000, RZ, 0xfc, !PT ;  /* 0x0040000007075812 */ /* 0x000fc600078efcff */
[----:B------:R-:W-:Y:S02]  /*49770*/  @!P1 IMAD.X R11, R15, 0x1, R11, P2 ;  /* 0x000000010f0b9824 */ /* 0x000fe400010e060b */
[----:B------:R-:W-:-:S04]  /*49780*/  IMAD.U32 R15, RZ, RZ, UR27 ;  /* 0x0000001bff0f7e24 */ /* 0x000fc8000f8e00ff */
[----:B------:R-:W-:Y:S02]  /*49790*/  @!P3 IADD3 R14, P6, P2, R14, UR26, R24 ;  /* 0x0000001a0e0ebc10 */ /* 0x000fe4000fade018 */
[----:B------:R-:W-:Y:S02]  /*497a0*/  LOP3.LUT R7, R7, 0xffefffff, RZ, 0xc0, !PT ;  /* 0xffefffff07077812 */ /* 0x000fe400078ec0ff */
[----:B------:R-:W-:Y:S02]  /*497b0*/  @!P3 IADD3.X R15, R15, UR25, R30, P6, P2 ;  /* 0x000000190f0fbc10 */ /* 0x000fe4000b7e441e */
[----:B------:R-:W-:Y:S02]  /*497c0*/  ISETP.LT.OR P2, PT, R28, 0x99, !P0 ;  /* 0x000000991c00780c */ /* 0x000fe40004741670 */
[----:B------:R-:W-:-:S04]  /*497d0*/  @P4 LOP3.LUT R7, R7, 0x100000, RZ, 0xfc, !PT ;  /* 0x0010000007074812 */ /* 0x000fc800078efcff */
[C---:B------:R-:W-:Y:S02]  /*497e0*/  LOP3.LUT P6, RZ, R7.reuse, 0x800000, RZ, 0xc0, !PT ;  /* 0x0080000007ff7812 */ /* 0x040fe400078cc0ff */
[----:B------:R-:W-:Y:S01]  /*497f0*/  LOP3.LUT R7, R7, 0xfff7ffff, RZ, 0xc0, !PT ;  /* 0xfff7ffff07077812 */ /* 0x000fe200078ec0ff */
[----:B------:R4:W-:Y:S03]  /*49800*/  @!P1 STG.E.U8 desc[UR20][R10.64+0x81], R4 ;  /* 0x000081040a009986 */ /* 0x0009e6000c101114 */
[----:B------:R-:W-:Y:S02]  /*49810*/  @P3 LOP3.LUT R7, R7, 0x80000, RZ, 0xfc, !PT ;  /* 0x0008000007073812 */ /* 0x000fe400078efcff */
[----:B------:R-:W-:Y:S02]  /*49820*/  @!P2 IADD3 R20, P3, P1, R20, UR26, R24 ;  /* 0x0000001a1414ac10 */ /* 0x000fe4000f97e018 */
[----:B------:R-:W-:-:S02]  /*49830*/  LOP3.LUT P4, RZ, R5, 0x800000, RZ, 0xc0, !PT ;  /* 0x0080000005ff7812 */ /* 0x000fc4000788c0ff */
[----:B------:R-:W-:Y:S02]  /*49840*/  @!P2 IADD3.X R21, R21, UR25, R30, P3, P1 ;  /* 0x000000191515ac10 */ /* 0x000fe40009fe241e */
[----:B------:R-:W-:Y:S01]  /*49850*/  ISETP.LT.OR P1, PT, R28, 0x9a, !P0 ;  /* 0x0000009a1c00780c */ /* 0x000fe20004721670 */
[----:B----4-:R-:W-:Y:S01]  /*49860*/  FMUL R4, R31, UR23 ;  /* 0x000000171f047c20 */ /* 0x010fe20008400000 */
[----:B------:R-:W-:Y:S01]  /*49870*/  LOP3.LUT R7, R7, 0xfffbffff, RZ, 0xc0, !PT ;  /* 0xfffbffff07077812 */ /* 0x000fe200078ec0ff */
[----:B------:R-:W-:Y:S01]  /*49880*/  IMAD.U32 R22, RZ, RZ, UR28 ;  /* 0x0000001cff167e24 */ /* 0x000fe2000f8e00ff */
[----:B------:R-:W-:Y:S01]  /*49890*/  LOP3.LUT P5, RZ, R6, 0x10000, RZ, 0xc0, !PT ;  /* 0x0001000006ff7812 */ /* 0x000fe200078ac0ff */
[----:B------:R-:W-:Y:S01]  /*498a0*/  IMAD.U32 R23, RZ, RZ, UR27 ;  /* 0x0000001bff177e24 */ /* 0x000fe2000f8e00ff */
[----:B------:R-:W-:Y:S01]  /*498b0*/  F2FP.SATFINITE.E4M3.F32.PACK_AB_MERGE_C R4, RZ, R4, RZ ;  /* 0x00000004ff04723e */ /* 0x000fe200048070ff */
[----:B------:R-:W0:Y:S01]  /*498c0*/  @!P6 LDC.64 R10, c[0x0][0x5c0] ;  /* 0x00017000ff0aeb82 */ /* 0x000e220000000a00 */
[----:B------:R-:W-:-:S03]  /*498d0*/  @P2 LOP3.LUT R7, R7, 0x40000, RZ, 0xfc, !PT ;  /* 0x0004000007072812 */ /* 0x000fc600078efcff */
[----:B------:R3:W-:Y:S02]  /*498e0*/  @!P4 STG.E.U8 desc[UR20][R44.64+0x88], R4 ;  /* 0x000088042c00c986 */ /* 0x0007e4000c101114 */
[----:B------:R-:W-:-:S04]  /*498f0*/  @!P1 IADD3 R22, P2, P3, R22, UR26, R24 ;  /* 0x0000001a16169c10 */ /* 0x000fc8000fb5e018 */
[----:B------:R-:W-:Y:S02]  /*49900*/  @!P1 IADD3.X R23, R23, UR25, R30, P2, P3 ;  /* 0x0000001917179c10 */ /* 0x000fe400097e641e */
[----:B------:R-:W-:Y:S01]  /*49910*/  ISETP.LT.OR P3, PT, R28, 0xa1, !P0 ;  /* 0x000000a11c00780c */ /* 0x000fe20004761670 */
[----:B------:R-:W-:Y:S01]  /*49920*/  IMAD.U32 R26, RZ, RZ, UR28 ;  /* 0x0000001cff1a7e24 */ /* 0x000fe2000f8e00ff */
[----:B------:R-:W-:Y:S01]  /*49930*/  LOP3.LUT R7, R7, 0xffdfffff, RZ, 0xc0, !PT ;  /* 0xffdfffff07077812 */ /* 0x000fe200078ec0ff */
[----:B------:R-:W-:-:S03]  /*49940*/  IMAD.U32 R27, RZ, RZ, UR27 ;  /* 0x0000001bff1b7e24 */ /* 0x000fc6000f8e00ff */
[----:B------:R-:W-:Y:S01]  /*49950*/  @P1 LOP3.LUT R7, R7, 0x200000, RZ, 0xfc, !PT ;  /* 0x0020000007071812 */ /* 0x000fe200078efcff */
[----:B---3--:R-:W-:-:S05]  /*49960*/  FMUL R4, R3, UR23 ;  /* 0x0000001703047c20 */ /* 0x008fca0008400000 */
[----:B------:R-:W-:-:S05]  /*49970*/  F2FP.SATFINITE.E4M3.F32.PACK_AB_MERGE_C R4, RZ, R4, RZ ;  /* 0x00000004ff04723e */ /* 0x000fca00048070ff */
[----:B------:R1:W-:Y:S01]  /*49980*/  @!P5 STG.E.U8 desc[UR20][R122.64+0x89], R4 ;  /* 0x000089047a00d986 */ /* 0x0003e2000c101114 */
[----:B------:R-:W-:Y:S02]  /*49990*/  ISETP.LT.OR P5, PT, R28, 0xa2, !P0 ;  /* 0x000000a21c00780c */ /* 0x000fe400047a1670 */
[----:B------:R-:W-:-:S04]  /*499a0*/  @!P3 IADD3 R26, P1, P2, R26, UR26, R24 ;  /* 0x0000001a1a1abc10 */ /* 0x000fc8000fa3e018 */
[----:B------:R-:W-:Y:S01]  /*499b0*/  @!P3 IADD3.X R27, R27, UR25, R30, P1, P2 ;  /* 0x000000191b1bbc10 */ /* 0x000fe20008fe441e */
[----:B-1----:R-:W-:Y:S01]  /*499c0*/  IMAD.U32 R4, RZ, RZ, UR28 ;  /* 0x0000001cff047e24 */ /* 0x002fe2000f8e00ff */
[----:B0-----:R-:W-:-:S05]  /*499d0*/  @!P6 IADD3 R10, P1, R16, R10, RZ ;  /* 0x0000000a100ae210 */ /* 0x001fca0007f3e0ff */
[----:B------:R-:W-:Y:S01]  /*499e0*/  @!P5 IADD3 R16, P3, P4, R4, UR26, R24 ;  /* 0x0000001a0410dc10 */ /* 0x000fe2000fc7e018 */
[----:B--2---:R-:W-:Y:S02]  /*499f0*/  FMUL R4, R2, UR23 ;  /* 0x0000001702047c20 */ /* 0x004fe40008400000 */
[----:B------:R-:W2:Y:S01]  /*49a00*/  LDL.LU R2, [R1+0x77c] ;  /* 0x00077c0001027983 */ /* 0x000ea20000300800 */
[----:B------:R-:W-:Y:S02]  /*49a10*/  IMAD.U32 R31, RZ, RZ, UR27 ;  /* 0x0000001bff1f7e24 */ /* 0x000fe4000f8e00ff */
[----:B------:R-:W-:Y:S01]  /*49a20*/  @!P6 IMAD.X R11, R17, 0x1, R11, P1 ;  /* 0x00000001110be824 */ /* 0x000fe200008e060b */
[----:B------:R-:W-:Y:S01]  /*49a30*/  F2FP.SATFINITE.E4M3.F32.PACK_AB_MERGE_C R4, RZ, R4, RZ ;  /* 0x00000004ff04723e */ /* 0x000fe200048070ff */
[----:B------:R-:W3:Y:S01]  /*49a40*/  LDL.LU R3, [R1+0x780] ;  /* 0x0007800001037983 */ /* 0x000ee20000300800 */
[----:B------:R-:W-:Y:S02]  /*49a50*/  @!P5 IADD3.X R31, R31, UR25, R30, P3, P4 ;  /* 0x000000191f1fdc10 */ /* 0x000fe40009fe841e */
[----:B------:R-:W-:Y:S01]  /*49a60*/  LOP3.LUT P5, RZ, R7, 0x400000, RZ, 0xc0, !PT ;  /* 0x0040000007ff7812 */ /* 0x000fe200078ac0ff */
[----:B------:R0:W-:Y:S01]  /*49a70*/  @!P6 STG.E.U8 desc[UR20][R10.64+0x88], R4 ;  /* 0x000088040a00e986 */ /* 0x0001e2000c101114 */
[----:B------:R-:W-:-:S11]  /*49a80*/  ISETP.LT.OR P3, PT, R28, 0xa9, !P0 ;  /* 0x000000a91c00780c */ /* 0x000fd60004761670 */
[----:B0-----:R-:W0:Y:S01]  /*49a90*/  @!P5 LDC.64 R10, c[0x0][0x5c0] ;  /* 0x00017000ff0adb82 */ /* 0x001e220000000a00 */
[----:B------:R-:W-:Y:S02]  /*49aa0*/  IMAD.U32 R17, RZ, RZ, UR28 ;  /* 0x0000001cff117e24 */ /* 0x000fe4000f8e00ff */
[----:B------:R-:W-:-:S03]  /*49ab0*/  IMAD.U32 R32, RZ, RZ, UR27 ;  /* 0x0000001bff207e24 */ /* 0x000fc6000f8e00ff */
[----:B------:R-:W-:Y:S01]  /*49ac0*/  @!P3 IADD3 R17, P1, P6, R17, UR26, R24 ;  /* 0x0000001a1111bc10 */ /* 0x000fe2000fe3e018 */
[----:B------:R-:W-:-:S03]  /*49ad0*/  FMUL R4, R41, UR23 ;  /* 0x0000001729047c20 */ /* 0x000fc60008400000 */
[----:B------:R-:W-:Y:S02]  /*49ae0*/  @!P3 IADD3.X R32, R32, UR25, R30, P1, P6 ;  /* 0x000000192020bc10 */ /* 0x000fe40008fec41e */
[----:B------:R-:W-:Y:S02]  /*49af0*/  F2FP.SATFINITE.E4M3.F32.PACK_AB_MERGE_C R4, RZ, R4, RZ ;  /* 0x00000004ff04723e */ /* 0x000fe400048070ff */
[----:B0-----:R-:W-:-:S05]  /*49b00*/  @!P5 IADD3 R10, P6, R12, R10, RZ ;  /* 0x0000000a0c0ad210 */ /* 0x001fca0007fde0ff */
[----:B------:R-:W-:-:S05]  /*49b10*/  @!P5 IMAD.X R11, R18, 0x1, R11, P6 ;  /* 0x00000001120bd824 */ /* 0x000fca00030e060b */
[----:B------:R2:W-:Y:S01]  /*49b20*/  @!P5 STG.E.U8 desc[UR20][R10.64+0x89], R4 ;  /* 0x000089040a00d986 */ /* 0x0005e2000c101114 */
[----:B------:R-:W-:Y:S01]  /*49b30*/  ISETP.LT.OR P1, PT, R28, 0xaa, !P0 ;  /* 0x000000aa1c00780c */ /* 0x000fe20004721670 */
[----:B------:R-:W-:Y:S02]  /*49b40*/  IMAD.U32 R12, RZ, RZ, UR28 ;  /* 0x0000001cff0c7e24 */ /* 0x000fe4000f8e00ff */
[----:B------:R-:W-:Y:S01]  /*49b50*/  IMAD.U32 R18, RZ, RZ, UR27 ;  /* 0x0000001bff127e24 */ /* 0x000fe2000f8e00ff */
[----:B------:R-:W-:Y:S01]  /*49b60*/  LOP3.LUT P2, RZ, R5, 0x400000, RZ, 0xc0, !PT ;  /* 0x0040000005ff7812 */ /* 0x000fe2000784c0ff */
[----:B--2---:R-:W-:Y:S02]  /*49b70*/  FMUL R4, R2, UR23 ;  /* 0x0000001702047c20 */ /* 0x004fe40008400000 */
[----:B------:R-:W2:Y:S06]  /*49b80*/  LDL.LU R2, [R1+0x784] ;  /* 0x0007840001027983 */ /* 0x000eac0000300800 */
[----:B------:R-:W-:-:S02]  /*49b90*/  @!P1 IADD3 R12, P4, P6, R12, UR26, R24 ;  /* 0x0000001a0c0c9c10 */ /* 0x000fc4000fe9e018 */
[----:B------:R-:W-:Y:S01]  /*49ba0*/  LOP3.LUT R5, R5, 0xfffffffd, RZ, 0xc0, !PT ;  /* 0xfffffffd05057812 */ /* 0x000fe200078ec0ff */
[----:B------:R-:W-:Y:S01]  /*49bb0*/  IMAD.U32 R33, RZ, RZ, UR28 ;  /* 0x0000001cff217e24 */ /* 0x000fe2000f8e00ff */
[----:B------:R-:W-:Y:S01]  /*49bc0*/  @!P1 IADD3.X R18, R18, UR25, R30, P4, P6 ;  /* 0x0000001912129c10 */ /* 0x000fe2000a7ec41e */
[----:B------:R-:W-:Y:S01]  /*49bd0*/  IMAD.U32 R34, RZ, RZ, UR27 ;  /* 0x0000001bff227e24 */ /* 0x000fe2000f8e00ff */
[----:B------:R-:W-:Y:S01]  /*49be0*/  ISETP.LT.OR P4, PT, R28, 0xb1, !P0 ;  /* 0x000000b11c00780c */ /* 0x000fe20004781670 */
[----:B------:R-:W-:Y:S01]  /*49bf0*/  IMAD.U32 R35, RZ, RZ, UR28 ;  /* 0x0000001cff237e24 */ /* 0x000fe2000f8e00ff */
[----:B------:R-:W-:Y:S01]  /*49c00*/  @P3 LOP3.LUT R5, R5, 0x2, RZ, 0xfc, !PT ;  /* 0x0000000205053812 */ /* 0x000fe200078efcff */
[----:B------:R-:W-:Y:S01]  /*49c10*/  IMAD.U32 R36, RZ, RZ, UR27 ;  /* 0x0000001bff247e24 */ /* 0x000fe2000f8e00ff */
[----:B------:R-:W-:Y:S01]  /*49c20*/  F2FP.SATFINITE.E4M3.F32.PACK_AB_MERGE_C R4, RZ, R4, RZ ;  /* 0x00000004ff04723e */ /* 0x000fe200048070ff */
[----:B------:R-:W-:Y:S01]  /*49c30*/  IMAD.U32 R37, RZ, RZ, UR28 ;  /* 0x0000001cff257e24 */ /* 0x000fe2000f8e00ff */
[----:B------:R-:W-:Y:S01]  /*49c40*/  LOP3.LUT R5, R5, 0xfffffffb, RZ, 0xc0, !PT ;  /* 0xfffffffb05057812 */ /* 0x000fe200078ec0ff */
[----:B------:R-:W4:Y:S03]  /*49c50*/  LDL.LU R41, [R1+0x788] ;  /* 0x0007880001297983 */ /* 0x000f260000300800 */
[----:B------:R-:W-:-:S03]  /*49c60*/  @P1 LOP3.LUT R5, R5, 0x4, RZ, 0xfc, !PT ;  /* 0x0000000405051812 */ /* 0x000fc600078efcff */
[----:B------:R-:W-:Y:S02]  /*49c70*/  @!P4 IADD3 R33, P5, P6, R33, UR26, R24 ;  /* 0x0000001a2121cc10 */ /* 0x000fe4000febe018 */
[----:B------:R-:W-:Y:S01]  /*49c80*/  LOP3.LUT R5, R5, 0xffffffdf, RZ, 0xc0, !PT ;  /* 0xffffffdf05057812 */ /* 0x000fe200078ec0ff */
[----:B------:R3:W-:Y:S01]  /*49c90*/  @!P2 STG.E.U8 desc[UR20][R124.64+0x90], R4 ;  /* 0x000090047c00a986 */ /* 0x0007e2000c101114 */
[----:B------:R-:W-:Y:S02]  /*49ca0*/  @!P4 IADD3.X R34, R34, UR25, R30, P5, P6 ;  /* 0x000000192222cc10 */ /* 0x000fe4000afec41e */
[----:B------:R-:W-:Y:S02]  /*49cb0*/  @P4 LOP3.LUT R5, R5, 0x20, RZ, 0xfc, !PT ;  /* 0x0000002005054812 */ /* 0x000fe400078efcff */
[----:B------:R-:W-:Y:S02]  /*49cc0*/  LOP3.LUT P4, RZ, R7, 0x100000, RZ, 0xc0, !PT ;  /* 0x0010000007ff7812 */ /* 0x000fe4000788c0ff */
[----:B------:R-:W-:-:S02]  /*49cd0*/  ISETP.LT.OR P2, PT, R28, 0xb2, !P0 ;  /* 0x000000b21c00780c */ /* 0x000fc40004741670 */
[----:B------:R-:W-:Y:S02]  /*49ce0*/  LOP3.LUT P3, RZ, R6, 0x20000, RZ, 0xc0, !PT ;  /* 0x0002000006ff7812 */ /* 0x000fe4000786c0ff */
[----:B------:R-:W-:Y:S01]  /*49cf0*/  LOP3.LUT R5, R5, 0xffffffbf, RZ, 0xc0, !PT ;  /* 0xffffffbf05057812 */ /* 0x000fe200078ec0ff */
[----:B---3--:R-:W-:-:S06]  /*49d00*/  FMUL R4, R3, UR23 ;  /* 0x0000001703047c20 */ /* 0x008fcc0008400000 */
[----:B------:R-:W0:Y:S02]  /*49d10*/  @!P4 LDC.64 R10, c[0x0][0x5c0] ;  /* 0x00017000ff0acb82 */ /* 0x000e240000000a00 */
[----:B------:R-:W-:Y:S02]  /*49d20*/  @!P2 IADD3 R35, P5, P6, R35, UR26, R24 ;  /* 0x0000001a2323ac10 */ /* 0x000fe4000febe018 */
[----:B------:R-:W-:Y:S02]  /*49d30*/  @P2 LOP3.LUT R5, R5, 0x40, RZ, 0xfc, !PT ;  /* 0x0000004005052812 */ /* 0x000fe400078efcff */
[----:B------:R-:W-:Y:S02]  /*49d40*/  @!P2 IADD3.X R36, R36, UR25, R30, P5, P6 ;  /* 0x000000192424ac10 */ /* 0x000fe4000afec41e */
[----:B------:R-:W-:Y:S02]  /*49d50*/  ISETP.LT.OR P2, PT, R28, 0xb9, !P0 ;  /* 0x000000b91c00780c */ /* 0x000fe40004741670 */
[----:B------:R-:W-:-:S05]  /*49d60*/  F2FP.SATFINITE.E4M3.F32.PACK_AB_MERGE_C R4, RZ, R4, RZ ;  /* 0x00000004ff04723e */ /* 0x000fca00048070ff */
[----:B------:R1:W-:Y:S01]  /*49d70*/  @!P3 STG.E.U8 desc[UR20][R42.64+0x91], R4 ;  /* 0x000091042a00b986 */ /* 0x0003e2000c101114 */
[----:B------:R-:W-:Y:S01]  /*49d80*/  ISETP.LT.OR P3, PT, R28, 0xba, !P0 ;  /* 0x000000ba1c00780c */ /* 0x000fe20004761670 */
[----:B------:R-:W-:Y:S01]  /*49d90*/  IMAD.U32 R38, RZ, RZ, UR27 ;  /* 0x0000001bff267e24 */ /* 0x000fe2000f8e00ff */
[----:B------:R-:W-:-:S03]  /*49da0*/  LOP3.LUT R5, R5, 0xffffff7f, RZ, 0xc0, !PT ;  /* 0xffffff7f05057812 */ /* 0x000fc600078ec0ff */
[----:B------:R-:W-:Y:S02]  /*49db0*/  @!P2 IADD3 R37, P5, P6, R37, UR26, R24 ;  /* 0x0000001a2525ac10 */ /* 0x000fe4000febe018 */
[----:B------:R-:W-:Y:S01]  /*49dc0*/  @P2 LOP3.LUT R5, R5, 0x80, RZ, 0xfc, !PT ;  /* 0x0000008005052812 */ /* 0x000fe200078efcff */
[----:B-1----:R-:W-:Y:S01]  /*49dd0*/  IMAD.U32 R4, RZ, RZ, UR28 ;  /* 0x0000001cff047e24 */ /* 0x002fe2000f8e00ff */
[----:B------:R-:W-:Y:S02]  /*49de0*/  @!P2 IADD3.X R38, R38, UR25, R30, P5, P6 ;  /* 0x000000192626ac10 */ /* 0x000fe4000afec41e */
[----:B0-----:R-:W-:Y:S02]  /*49df0*/  @!P4 IADD3 R10, P2, R13, R10, RZ ;  /* 0x0000000a0d0ac210 */ /* 0x001fe40007f5e0ff */
[----:B------:R-:W-:Y:S01]  /*49e00*/  @!P3 IADD3 R13, P5, P6, R4, UR26, R24 ;  /* 0x0000001a040dbc10 */ /* 0x000fe2000febe018 */
[----:B--2---:R-:W-:Y:S02]  /*49e10*/  FMUL R4, R2, UR23 ;  /* 0x0000001702047c20 */ /* 0x004fe40008400000 */
[----:B------:R-:W2:Y:S01]  /*49e20*/  LDL.LU R2, [R1+0x78c] ;  /* 0x00078c0001027983 */ /* 0x000ea20000300800 */
[----:B------:R-:W-:Y:S01]  /*49e30*/  IMAD.U32 R39, RZ, RZ, UR27 ;  /* 0x0000001bff277e24 */ /* 0x000fe2000f8e00ff */
[----:B------:R-:W-:Y:S01]  /*49e40*/  LOP3.LUT R5, R5, 0xfffffeff, RZ, 0xc0, !PT ;  /* 0xfffffeff05057812 */ /* 0x000fe200078ec0ff */
[----:B------:R-:W-:Y:S01]  /*49e50*/  @!P4 IMAD.X R11, R19, 0x1, R11, P2 ;  /* 0x00000001130bc824 */ /* 0x000fe200010e060b */
[----:B------:R-:W-:Y:S01]  /*49e60*/  F2FP.SATFINITE.E4M3.F32.PACK_AB_MERGE_C R4, RZ, R4, RZ ;  /* 0x00000004ff04723e */ /* 0x000fe200048070ff */
[----:B------:R-:W-:Y:S01]  /*49e70*/  IMAD.U32 R40, RZ, RZ, UR27 ;  /* 0x0000001bff287e24 */ /* 0x000fe2000f8e00ff */
[----:B------:R-:W-:Y:S01]  /*49e80*/  @P3 LOP3.LUT R5, R5, 0x100, RZ, 0xfc, !PT ;  /* 0x0000010005053812 */ /* 0x000fe200078efcff */
[----:B------:R-:W3:Y:S01]  /*49e90*/  LDL.LU R3, [R1+0x790] ;  /* 0x0007900001037983 */ /* 0x000ee20000300800 */
[----:B------:R-:W-:-:S02]  /*49ea0*/  @!P3 IADD3.X R39, R39, UR25, R30, P5, P6 ;  /* 0x000000192727bc10 */ /* 0x000fc4000afec41e */
[----:B------:R-:W-:Y:S01]  /*49eb0*/  LOP3.LUT P3, RZ, R7, 0x80000, RZ, 0xc0, !PT ;  /* 0x0008000007ff7812 */ /* 0x000fe2000786c0ff */
[----:B------:R0:W-:Y:S01]  /*49ec0*/  @!P4 STG.E.U8 desc[UR20][R10.64+0x90], R4 ;  /* 0x000090040a00c986 */ /* 0x0001e2000c101114 */
[----:B------:R-:W-:-:S11]  /*49ed0*/  ISETP.LT.OR P2, PT, R28, 0xc1, !P0 ;  /* 0x000000c11c00780c */ /* 0x000fd60004741670 */
[----:B0-----:R-:W0:Y:S01]  /*49ee0*/  @!P3 LDC.64 R10, c[0x0][0x5c0] ;  /* 0x00017000ff0abb82 */ /* 0x001e220000000a00 */
[----:B------:R-:W-:-:S05]  /*49ef0*/  IMAD.U32 R19, RZ, RZ, UR28 ;  /* 0x0000001cff137e24 */ /* 0x000fca000f8e00ff */
[----:B------:R-:W-:Y:S01]  /*49f00*/  @!P2 IADD3 R19, P4, P5, R19, UR26, R24 ;  /* 0x0000001a1313ac10 */ /* 0x000fe2000fd9e018 */
[----:B----4-:R-:W-:-:S03]  /*49f10*/  FMUL R4, R41, UR23 ;  /* 0x0000001729047c20 */ /* 0x010fc60008400000 */
[----:B------:R-:W-:Y:S02]  /*49f20*/  @!P2 IADD3.X R40, R40, UR25, R30, P4, P5 ;  /* 0x000000192828ac10 */ /* 0x000fe4000a7ea41e */
[----:B------:R-:W-:Y:S02]  /*49f30*/  F2FP.SATFINITE.E4M3.F32.PACK_AB_MERGE_C R4, RZ, R4, RZ ;  /* 0x00000004ff04723e */ /* 0x000fe400048070ff */
[----:B0-----:R-:W-:-:S05]  /*49f40*/  @!P3 IADD3 R10, P4, R14, R10, RZ ;  /* 0x0000000a0e0ab210 */ /* 0x001fca0007f9e0ff */
[----:B------:R-:W-:-:S05]  /*49f50*/  @!P3 IMAD.X R11, R15, 0x1, R11, P4 ;  /* 0x000000010f0bb824 */ /* 0x000fca00020e060b */
[----:B------:R2:W-:Y:S01]  /*49f60*/  @!P3 STG.E.U8 desc[UR20][R10.64+0x91], R4 ;  /* 0x000091040a00b986 */ /* 0x0005e2000c101114 */
[----:B------:R-:W-:-:S04]  /*49f70*/  LOP3.LUT R5, R5, 0xfffffdff, RZ, 0xc0, !PT ;  /* 0xfffffdff05057812 */ /* 0x000fc800078ec0ff */
[----:B------:R-:W-:Y:S02]  /*49f80*/  @P2 LOP3.LUT R5, R5, 0x200, RZ, 0xfc, !PT ;  /* 0x0000020005052812 */ /* 0x000fe400078efcff */
[----:B------:R-:W-:Y:S01]  /*49f90*/  ISETP.LT.OR P2, PT, R28, 0xc2, !P0 ;  /* 0x000000c21c00780c */ /* 0x000fe20004741670 */
[----:B------:R-:W-:Y:S02]  /*49fa0*/  IMAD.U32 R14, RZ, RZ, UR28 ;  /* 0x0000001cff0e7e24 */ /* 0x000fe4000f8e00ff */
[----:B------:R-:W-:Y:S02]  /*49fb0*/  IMAD.U32 R15, RZ, RZ, UR27 ;  /* 0x0000001bff0f7e24 */ /* 0x000fe4000f8e00ff */
[----:B--2---:R-:W-:Y:S02]  /*49fc0*/  FMUL R4, R2, UR23 ;  /* 0x0000001702047c20 */ /* 0x004fe40008400000 */
[----:B------:R-:W2:Y:S06]  /*49fd0*/  LDL.LU R2, [R1+0x794] ;  /* 0x0007940001027983 */ /* 0x000eac0000300800 */
[----:B------:R-:W-:-:S02]  /*49fe0*/  @!P2 IADD3 R14, P4, P5, R14, UR26, R24 ;  /* 0x0000001a0e0eac10 */ /* 0x000fc4000fd9e018 */
[----:B------:R-:W-:Y:S01]  /*49ff0*/  LOP3.LUT R5, R5, 0xfffffbff, RZ, 0xc0, !PT ;  /* 0xfffffbff05057812 */ /* 0x000fe200078ec0ff */
[----:B------:R-:W-:Y:S01]  /*4a000*/  IMAD.U32 R41, RZ, RZ, UR28 ;  /* 0x0000001cff297e24 */ /* 0x000fe2000f8e00ff */
[----:B------:R-:W-:Y:S01]  /*4a010*/  @!P2 IADD3.X R15, R15, UR25, R30, P4, P5 ;  /* 0x000000190f0fac10 */ /* 0x000fe2000a7ea41e */
[----:B------:R-:W-:Y:S01]  /*4a020*/  IMAD.U32 R42, RZ, RZ, UR27 ;  /* 0x0000001bff2a7e24 */ /* 0x000fe2000f8e00ff */
[----:B------:R-:W-:Y:S01]  /*4a030*/  LOP3.LUT P5, RZ, R6, 0x40000, RZ, 0xc0, !PT ;  /* 0x0004000006ff7812 */ /* 0x000fe200078ac0ff */
[----:B------:R-:W-:Y:S01]  /*4a040*/  IMAD.U32 R43, RZ, RZ, UR28 ;  /* 0x0000001cff2b7e24 */ /* 0x000fe2000f8e00ff */
[----:B------:R-:W-:Y:S01]  /*4a050*/  @P2 LOP3.LUT R5, R5, 0x400, RZ, 0xfc, !PT ;  /* 0x0000040005052812 */ /* 0x000fe200078efcff */
[----:B------:R-:W-:Y:S01]  /*4a060*/  IMAD.U32 R44, RZ, RZ, UR27 ;  /* 0x0000001bff2c7e24 */ /* 0x000fe2000f8e00ff */
[----:B------:R-:W-:Y:S01]  /*4a070*/  ISETP.LT.OR P2, PT, R28, 0xc9, !P0 ;  /* 0x000000c91c00780c */ /* 0x000fe20004741670 */
[----:B------:R-:W-:Y:S01]  /*4a080*/  IMAD.U32 R45, RZ, RZ, UR28 ;  /* 0x0000001cff2d7e24 */ /* 0x000fe2000f8e00ff */
[----:B------:R-:W-:Y:S01]  /*4a090*/  F2FP.SATFINITE.E4M3.F32.PACK_AB_MERGE_C R4, RZ, R4, RZ ;  /* 0x00000004ff04723e */ /* 0x000fe200048070ff */
[----:B------:R-:W-:Y:S01]  /*4a0a0*/  IMAD.U32 R46, RZ, RZ, UR27 ;  /* 0x0000001bff2e7e24 */ /* 0x000fe2000f8e00ff */
[----:B------:R-:W-:Y:S01]  /*4a0b0*/  LOP3.LUT P6, RZ, R6, 0x80000, RZ, 0xc0, !PT ;  /* 0x0008000006ff7812 */ /* 0x000fe200078cc0ff */
[----:B------:R-:W4:Y:S04]  /*4a0c0*/  LDL.LU R49, [R1+0x798] ;  /* 0x0007980001317983 */ /* 0x000f280000300800 */
[----:B------:R3:W-:Y:S01]  /*4a0d0*/  @!P5 STG.E.U8 desc[UR20][R130.64+0x98], R4 ;  /* 0x000098048200d986 */ /* 0x0007e2000c101114 */
[----:B------:R-:W-:-:S02]  /*4a0e0*/  ISETP.LT.OR P5, PT, R28, 0xca, !P0 ;  /* 0x000000ca1c00780c */ /* 0x000fc400047a1670 */
[----:B------:R-:W-:Y:S02]  /*4a0f0*/  LOP3.LUT R5, R5, 0xfffff7ff, RZ, 0xc0, !PT ;  /* 0xfffff7ff05057812 */ /* 0x000fe400078ec0ff */
[----:B------:R-:W-:Y:S02]  /*4a100*/  @!P2 IADD3 R41, P3, P4, R41, UR26, R24 ;  /* 0x0000001a2929ac10 */ /* 0x000fe4000fc7e018 */
[----:B------:R-:W-:Y:S02]  /*4a110*/  @P2 LOP3.LUT R5, R5, 0x800, RZ, 0xfc, !PT ;  /* 0x0000080005052812 */ /* 0x000fe400078efcff */
[----:B------:R-:W-:Y:S02]  /*4a120*/  @!P2 IADD3.X R42, R42, UR25, R30, P3, P4 ;  /* 0x000000192a2aac10 */ /* 0x000fe40009fe841e */
[----:B------:R-:W-:Y:S02]  /*4a130*/  LOP3.LUT P2, RZ, R7, 0x40000, RZ, 0xc0, !PT ;  /* 0x0004000007ff7812 */ /* 0x000fe4000784c0ff */
[----:B------:R-:W-:-:S02]  /*4a140*/  LOP3.LUT R5, R5, 0xfffffffe, RZ, 0xc0, !PT ;  /* 0xfffffffe05057812 */ /* 0x000fc400078ec0ff */
[----:B------:R-:W-:Y:S02]  /*4a150*/  @!P5 IADD3 R43, P3, P4, R43, UR26, R24 ;  /* 0x0000001a2b2bdc10 */ /* 0x000fe4000fc7e018 */
[----:B------:R-:W-:Y:S02]  /*4a160*/  @P5 LOP3.LUT R5, R5, 0x1, RZ, 0xfc, !PT ;  /* 0x0000000105055812 */ /* 0x000fe400078efcff */
[----:B------:R-:W-:Y:S02]  /*4a170*/  @!P5 IADD3.X R44, R44, UR25, R30, P3, P4 ;  /* 0x000000192c2cdc10 */ /* 0x000fe40009fe841e */
[----:B------:R-:W-:-:S03]  /*4a180*/  ISETP.LT.OR P5, PT, R28, 0xd1, !P0 ;  /* 0x000000d11c00780c */ /* 0x000fc600047a1670 */
[----:B------:R-:W0:Y:S01]  /*4a190*/  @!P2 LDC.64 R10, c[0x0][0x5c0] ;  /* 0x00017000ff0aab82 */ /* 0x000e220000000a00 */
[----:B---3--:R-:W-:-:S09]  /*4a1a0*/  FMUL R4, R3, UR23 ;  /* 0x0000001703047c20 */ /* 0x008fd20008400000 */
[----:B------:R-:W-:-:S04]  /*4a1b0*/  @!P5 IADD3 R45, P3, P4, R45, UR26, R24 ;  /* 0x0000001a2d2ddc10 */ /* 0x000fc8000fc7e018 */
[----:B------:R-:W-:Y:S02]  /*4a1c0*/  @!P5 IADD3.X R46, R46, UR25, R30, P3, P4 ;  /* 0x000000192e2edc10 */ /* 0x000fe40009fe841e */
[----:B------:R-:W-:Y:S02]  /*4a1d0*/  ISETP.LT.OR P3, PT, R28, 0xd2, !P0 ;  /* 0x000000d21c00780c */ /* 0x000fe40004761670 */
[----:B------:R-:W-:Y:S02]  /*4a1e0*/  F2FP.SATFINITE.E4M3.F32.PACK_AB_MERGE_C R4, RZ, R4, RZ ;  /* 0x00000004ff04723e */ /* 0x000fe400048070ff */
[----:B------:R-:W-:-:S03]  /*4a1f0*/  LOP3.LUT R5, R5, 0xffffefff, RZ, 0xc0, !PT ;  /* 0xffffefff05057812 */ /* 0x000fc600078ec0ff */
[----:B------:R1:W-:Y:S01]  /*4a200*/  @!P6 STG.E.U8 desc[UR20][R142.64+0x99], R4 ;  /* 0x000099048e00e986 */ /* 0x0003e2000c101114 */
[----:B------:R-:W-:Y:S02]  /*4a210*/  @P5 LOP3.LUT R5, R5, 0x1000, RZ, 0xfc, !PT ;  /* 0x0000100005055812 */ /* 0x000fe400078efcff */
[----:B0-----:R-:W-:Y:S01]  /*4a220*/  @!P2 IADD3 R10, P4, R20, R10, RZ ;  /* 0x0000000a140aa210 */ /* 0x001fe20007f9e0ff */
[----:B-1----:R-:W-:-:S05]  /*4a230*/  IMAD.U32 R4, RZ, RZ, UR28 ;  /* 0x0000001cff047e24 */ /* 0x002fca000f8e00ff */
[----:B------:R-:W-:Y:S01]  /*4a240*/  @!P3 IADD3 R20, P5, P6, R4, UR26, R24 ;  /* 0x0000001a0414bc10 */ /* 0x000fe2000febe018 */
[----:B--2---:R-:W-:Y:S02]  /*4a250*/  FMUL R4, R2, UR23 ;  /* 0x0000001702047c20 */ /* 0x004fe40008400000 */
[----:B------:R-:W2:Y:S01]  /*4a260*/  LDL.LU R2, [R1+0x79c] ;  /* 0x00079c0001027983 */ /* 0x000ea20000300800 */
[----:B------:R-:W-:-:S03]  /*4a270*/  LOP3.LUT P1, RZ, R7, 0x200000, RZ, 0xc0, !PT ;  /* 0x0020000007ff7812 */ /* 0x000fc6000782c0ff */
[----:B------:R-:W3:Y:S01]  /*4a280*/  LDL.LU R3, [R1+0x7a0] ;  /* 0x0007a00001037983 */ /* 0x000ee20000300800 */
[----:B------:R-:W-:Y:S01]  /*4a290*/  @!P2 IMAD.X R11, R21, 0x1, R11, P4 ;  /* 0x00000001150ba824 */ /* 0x000fe200020e060b */
[----:B------:R-:W-:-:S05]  /*4a2a0*/  F2FP.SATFINITE.E4M3.F32.PACK_AB_MERGE_C R4, RZ, R4, RZ ;  /* 0x00000004ff04723e */ /* 0x000fca00048070ff */
[----:B------:R0:W-:Y:S01]  /*4a2b0*/  @!P2 STG.E.U8 desc[UR20][R10.64+0x98], R4 ;  /* 0x000098040a00a986 */ /* 0x0001e2000c101114 */
[----:B------:R-:W-:Y:S02]  /*4a2c0*/  ISETP.LT.OR P4, PT, R28, 0xd9, !P0 ;  /* 0x000000d91c00780c */ /* 0x000fe40004781670 */
[----:B0-----:R-:W0:Y:S01]  /*4a2d0*/  @!P1 LDC.64 R10, c[0x0][0x5c0] ;  /* 0x00017000ff0a9b82 */ /* 0x001e220000000a00 */
[----:B------:R-:W-:Y:S02]  /*4a2e0*/  IMAD.U32 R47, RZ, RZ, UR27 ;  /* 0x0000001bff2f7e24 */ /* 0x000fe4000f8e00ff */
[----:B------:R-:W-:Y:S02]  /*4a2f0*/  IMAD.U32 R21, RZ, RZ, UR28 ;  /* 0x0000001cff157e24 */ /* 0x000fe4000f8e00ff */
[----:B------:R-:W-:Y:S01]  /*4a300*/  IMAD.U32 R48, RZ, RZ, UR27 ;  /* 0x0000001bff307e24 */ /* 0x000fe2000f8e00ff */
[----:B------:R-:W-:-:S05]  /*4a310*/  @!P3 IADD3.X R47, R47, UR25, R30, P5, P6 ;  /* 0x000000192f2fbc10 */ /* 0x000fca000afec41e */
        /* <DEDUP_REMOVED lines=8> */
[----:B------:R-:W-:-:S04]  /*4a3a0*/  @P3 LOP3.LUT R7, R7, 0x400, RZ, 0xfc, !PT ;  /* 0x0000040007073812 */ /* 0x000fc800078efcff */
[----:B------:R-:W-:Y:S01]  /*4a3b0*/  LOP3.LUT R7, R7, 0xfffffdff, RZ, 0xc0, !PT ;  /* 0xfffffdff07077812 */ /* 0x000fe200078ec0ff */
[----:B--2---:R-:W-:Y:S02]  /*4a3c0*/  FMUL R4, R2, UR23 ;  /* 0x0000001702047c20 */ /* 0x004fe40008400000 */
[----:B------:R-:W2:Y:S01]  /*4a3d0*/  LDL.LU R2, [R1+0x7a4] ;  /* 0x0007a40001027983 */ /* 0x000ea20000300800 */
[----:B------:R-:W-:Y:S02]  /*4a3e0*/  @P4 LOP3.LUT R7, R7, 0x200, RZ, 0xfc, !PT ;  /* 0x0000020007074812 */ /* 0x000fe400078efcff */
[----:B------:R-:W-:Y:S01]  /*4a3f0*/  LOP3.LUT P4, RZ, R5, 0x1000000, RZ, 0xc0, !PT ;  /* 0x0100000005ff7812 */ /* 0x000fe2000788c0ff */
[----:B------:R-:W-:Y:S01]  /*4a400*/  IMAD.U32 R22, RZ, RZ, UR28 ;  /* 0x0000001cff167e24 */ /* 0x000fe2000f8e00ff */
[----:B------:R-:W-:Y:S01]  /*4a410*/  ISETP.LT.OR P2, PT, R28, 0xda, !P0 ;  /* 0x000000da1c00780c */ /* 0x000fe20004741670 */
[----:B------:R-:W-:Y:S01]  /*4a420*/  IMAD.U32 R23, RZ, RZ, UR27 ;  /* 0x0000001bff177e24 */ /* 0x000fe2000f8e00ff */
[----:B------:R-:W-:Y:S01]  /*4a430*/  F2FP.SATFINITE.E4M3.F32.PACK_AB_MERGE_C R4, RZ, R4, RZ ;  /* 0x00000004ff04723e */ /* 0x000fe200048070ff */
[----:B------:R-:W-:Y:S01]  /*4a440*/  IMAD.U32 R49, RZ, RZ, UR28 ;  /* 0x0000001cff317e24 */ /* 0x000fe2000f8e00ff */
[----:B------:R-:W-:Y:S01]  /*4a450*/  LOP3.LUT P3, RZ, R6, 0x100000, RZ, 0xc0, !PT ;  /* 0x0010000006ff7812 */ /* 0x000fe2000786c0ff */
[----:B------:R-:W-:Y:S01]  /*4a460*/  IMAD.U32 R50, RZ, RZ, UR27 ;  /* 0x0000001bff327e24 */ /* 0x000fe2000f8e00ff */
[----:B------:R-:W4:Y:S05]  /*4a470*/  LDL.LU R190, [R1+0x7a8] ;  /* 0x0007a80001be7983 */ /* 0x000f2a0000300800 */
[----:B------:R3:W-:Y:S02]  /*4a480*/  @!P4 STG.E.U8 desc[UR20][R186.64+0xa0], R4 ;  /* 0x0000a004ba00c986 */ /* 0x0007e4000c101114 */
[----:B------:R-:W-:-:S02]  /*4a490*/  @!P2 IADD3 R22, P5, P6, R22, UR26, R24 ;  /* 0x0000001a1616ac10 */ /* 0x000fc4000febe018 */
[----:B------:R-:W-:Y:S02]  /*4a4a0*/  LOP3.LUT R7, R7, 0xfffff7ff, RZ, 0xc0, !PT ;  /* 0xfffff7ff07077812 */ /* 0x000fe400078ec0ff */
[----:B------:R-:W-:Y:S01]  /*4a4b0*/  @!P2 IADD3.X R23, R23, UR25, R30, P5, P6 ;  /* 0x000000191717ac10 */ /* 0x000fe2000afec41e */
[----:B---3--:R-:W-:Y:S01]  /*4a4c0*/  FMUL R4, R3, UR23 ;  /* 0x0000001703047c20 */ /* 0x008fe20008400000 */
[----:B------:R-:W-:-:S04]  /*4a4d0*/  ISETP.LT.OR P6, PT, R28, 0xe1, !P0 ;  /* 0x000000e11c00780c */ /* 0x000fc800047c1670 */
[----:B------:R-:W-:Y:S02]  /*4a4e0*/  F2FP.SATFINITE.E4M3.F32.PACK_AB_MERGE_C R4, RZ, R4, RZ ;  /* 0x00000004ff04723e */ /* 0x000fe400048070ff */
[----:B------:R-:W-:-:S03]  /*4a4f0*/  @P2 LOP3.LUT R7, R7, 0x800, RZ, 0xfc, !PT ;  /* 0x0000080007072812 */ /* 0x000fc600078efcff */
[----:B------:R0:W-:Y:S01]  /*4a500*/  @!P3 STG.E.U8 desc[UR20][R184.64+0xa1], R4 ;  /* 0x0000a104b800b986 */ /* 0x0001e2000c101114 */
[C---:B------:R-:W-:Y:S02]  /*4a510*/  ISETP.LT.OR P3, PT, R28.reuse, 0xa1, !P0 ;  /* 0x000000a11c00780c */ /* 0x040fe40004761670 */
[----:B------:R-:W-:Y:S02]  /*4a520*/  ISETP.LT.OR P2, PT, R28, 0xe2, !P0 ;  /* 0x000000e21c00780c */ /* 0x000fe40004741670 */
[----:B------:R-:W-:Y:S01]  /*4a530*/  LOP3.LUT R5, R5, 0xffffdfff, RZ, 0xc0, !PT ;  /* 0xffffdfff05057812 */ /* 0x000fe200078ec0ff */
[----:B------:R-:W-:Y:S01]  /*4a540*/  IMAD.U32 R51, RZ, RZ, UR28 ;  /* 0x0000001cff337e24 */ /* 0x000fe2000f8e00ff */
[----:B------:R-:W-:Y:S02]  /*4a550*/  @!P6 IADD3 R49, P1, P5, R49, UR26, R24 ;  /* 0x0000001a3131ec10 */ /* 0x000fe4000fd3e018 */
[----:B------:R-:W-:Y:S01]  /*4a560*/  @P6 LOP3.LUT R5, R5, 0x2000, RZ, 0xfc, !PT ;  /* 0x0000200005056812 */ /* 0x000fe200078efcff */
[----:B------:R-:W-:Y:S01]  /*4a570*/  IMAD.U32 R52, RZ, RZ, UR27 ;  /* 0x0000001bff347e24 */ /* 0x000fe2000f8e00ff */
[----:B------:R-:W-:-:S02]  /*4a580*/  @!P6 IADD3.X R50, R50, UR25, R30, P1, P5 ;  /* 0x000000193232ec10 */ /* 0x000fc40008fea41e */
[----:B------:R-:W-:Y:S01]  /*4a590*/  LOP3.LUT R5, R5, 0xffffbfff, RZ, 0xc0, !PT ;  /* 0xffffbfff05057812 */ /* 0x000fe200078ec0ff */
[----:B------:R-:W1:Y:S02]  /*4a5a0*/  @!P3 LDC.64 R10, c[0x0][0x5c0] ;  /* 0x00017000ff0abb82 */ /* 0x000e640000000a00 */
[----:B------:R-:W-:Y:S02]  /*4a5b0*/  @!P2 IADD3 R51, P1, P5, R51, UR26, R24 ;  /* 0x0000001a3333ac10 */ /* 0x000fe4000fd3e018 */
[----:B------:R-:W-:Y:S02]  /*4a5c0*/  @P2 LOP3.LUT R5, R5, 0x4000, RZ, 0xfc, !PT ;  /* 0x0000400005052812 */ /* 0x000fe400078efcff */
[----:B------:R-:W-:Y:S02]  /*4a5d0*/  @!P2 IADD3.X R52, R52, UR25, R30, P1, P5 ;  /* 0x000000193434ac10 */ /* 0x000fe40008fea41e */
[C---:B------:R-:W-:Y:S02]  /*4a5e0*/  ISETP.LT.OR P2, PT, R28.reuse, 0xe9, !P0 ;  /* 0x000000e91c00780c */ /* 0x040fe40004741670 */
[----:B------:R-:W-:Y:S01]  /*4a5f0*/  ISETP.LT.OR P4, PT, R28, 0xea, !P0 ;  /* 0x000000ea1c00780c */ /* 0x000fe20004781670 */
[----:B------:R-:W-:-:S02]  /*4a600*/  IMAD.U32 R53, RZ, RZ, UR28 ;  /* 0x0000001cff357e24 */ /* 0x000fc4000f8e00ff */
[----:B------:R-:W-:Y:S02]  /*4a610*/  IMAD.U32 R56, RZ, RZ, UR27 ;  /* 0x0000001bff387e24 */ /* 0x000fe4000f8e00ff */
[----:B0-----:R-:W-:-:S06]  /*4a620*/  IMAD.U32 R4, RZ, RZ, UR28 ;  /* 0x0000001cff047e24 */ /* 0x001fcc000f8e00ff */
[----:B------:R-:W-:-:S04]  /*4a630*/  @!P2 IADD3 R53, P1, P5, R53, UR26, R24 ;  /* 0x0000001a3535ac10 */ /* 0x000fc8000fd3e018 */
[----:B------:R-:W-:Y:S02]  /*4a640*/  @!P2 IADD3.X R56, R56, UR25, R30, P1, P5 ;  /* 0x000000193838ac10 */ /* 0x000fe40008fea41e */
[----:B-1----:R-:W-:Y:S02]  /*4a650*/  @!P3 IADD3 R10, P1, R26, R10, RZ ;  /* 0x0000000a1a0ab210 */ /* 0x002fe40007f3e0ff */
[----:B------:R-:W-:Y:S01]  /*4a660*/  @!P4 IADD3 R26, P5, P6, R4, UR26, R24 ;  /* 0x0000001a041acc10 */ /* 0x000fe2000febe018 */
[----:B--2---:R-:W-:Y:S02]  /*4a670*/  FMUL R4, R2, UR23 ;  /* 0x0000001702047c20 */ /* 0x004fe40008400000 */
[----:B------:R-:W2:Y:S01]  /*4a680*/  LDL.LU R2, [R1+0x7ac] ;  /* 0x0007ac0001027983 */ /* 0x000ea20000300800 */
[----:B------:R-:W-:Y:S01]  /*4a690*/  IMAD.U32 R57, RZ, RZ, UR27 ;  /* 0x0000001bff397e24 */ /* 0x000fe2000f8e00ff */
[----:B------:R-:W-:Y:S01]  /*4a6a0*/  LOP3.LUT R6, R6, 0xfffffeff, RZ, 0xc0, !PT ;  /* 0xfffffeff06067812 */ /* 0x000fe200078ec0ff */
[----:B------:R-:W-:Y:S01]  /*4a6b0*/  @!P3 IMAD.X R11, R27, 0x1, R11, P1 ;  /* 0x000000011b0bb824 */ /* 0x000fe200008e060b */
[----:B------:R-:W3:Y:S02]  /*4a6c0*/  LDL.LU.64 R220, [R1+0x40] ;  /* 0x0000400001dc7983 */ /* 0x000ee40000300a00 */
[----:B------:R-:W-:-:S02]  /*4a6d0*/  @!P4 IADD3.X R57, R57, UR25, R30, P5, P6 ;  /* 0x000000193939cc10 */ /* 0x000fc4000afec41e */
[----:B------:R-:W-:Y:S01]  /*4a6e0*/  ISETP.LT.OR P6, PT, R28, 0xa2, !P0 ;  /* 0x000000a21c00780c */ /* 0x000fe200047c1670 */
[----:B------:R-:W3:Y:S01]  /*4a6f0*/  LDL.LU R3, [R1+0x7b0] ;  /* 0x0007b00001037983 */ /* 0x000ee20000300800 */
[----:B------:R-:W-:Y:S02]  /*4a700*/  @P2 LOP3.LUT R6, R6, 0x100, RZ, 0xfc, !PT ;  /* 0x0000010006062812 */ /* 0x000fe400078efcff */
[----:B------:R-:W-:Y:S02]  /*4a710*/  LOP3.LUT P2, RZ, R5, 0x2000000, RZ, 0xc0, !PT ;  /* 0x0200000005ff7812 */ /* 0x000fe4000784c0ff */
[----:B------:R-:W-:Y:S02]  /*4a720*/  F2FP.SATFINITE.E4M3.F32.PACK_AB_MERGE_C R4, RZ, R4, RZ ;  /* 0x00000004ff04723e */ /* 0x000fe400048070ff */
[----:B------:R-:W-:-:S03]  /*4a730*/  LOP3.LUT R7, R7, 0xfffdffff, RZ, 0xc0, !PT ;  /* 0xfffdffff07077812 */ /* 0x000fc600078ec0ff */
[----:B------:R0:W-:Y:S06]  /*4a740*/  @!P3 STG.E.U8 desc[UR20][R10.64+0xa0], R4 ;  /* 0x0000a0040a00b986 */ /* 0x0001ec000c101114 */
[----:B------:R-:W-:Y:S01]  /*4a750*/  @P2 LOP3.LUT R7, R7, 0x20000, RZ, 0xfc, !PT ;  /* 0x0002000007072812 */ /* 0x000fe200078efcff */
[----:B0-----:R-:W0:Y:S01]  /*4a760*/  @!P6 LDC.64 R10, c[0x0][0x5c0] ;  /* 0x00017000ff0aeb82 */ /* 0x001e220000000a00 */
[----:B------:R-:W-:Y:S01]  /*4a770*/  ISETP.LT.OR P2, PT, R28, 0xf1, !P0 ;  /* 0x000000f11c00780c */ /* 0x000fe20004741670 */
[----:B------:R-:W-:Y:S02]  /*4a780*/  IMAD.U32 R27, RZ, RZ, UR28 ;  /* 0x0000001cff1b7e24 */ /* 0x000fe4000f8e00ff */
[----:B------:R-:W-:-:S02]  /*4a790*/  IMAD.U32 R60, RZ, RZ, UR27 ;  /* 0x0000001bff3c7e24 */ /* 0x000fc4000f8e00ff */
[----:B----4-:R-:W-:Y:S02]  /*4a7a0*/  FMUL R4, R190, UR23 ;  /* 0x00000017be047c20 */ /* 0x010fe40008400000 */
[----:B------:R-:W4:Y:S06]  /*4a7b0*/  LDL.LU.64 R190, [R1+0x50] ;  /* 0x0000500001be7983 */ /* 0x000f2c0000300a00 */
[----:B------:R-:W-:-:S04]  /*4a7c0*/  @!P2 IADD3 R27, P1, P5, R27, UR26, R24 ;  /* 0x0000001a1b1bac10 */ /* 0x000fc8000fd3e018 */
[----:B------:R-:W-:Y:S02]  /*4a7d0*/  @!P2 IADD3.X R60, R60, UR25, R30, P1, P5 ;  /* 0x000000193c3cac10 */ /* 0x000fe40008fea41e */
[----:B0-----:R-:W-:Y:S02]  /*4a7e0*/  @!P6 IADD3 R10, P1, R16, R10, RZ ;  /* 0x0000000a100ae210 */ /* 0x001fe40007f3e0ff */
[----:B------:R-:W-:-:S03]  /*4a7f0*/  F2FP.SATFINITE.E4M3.F32.PACK_AB_MERGE_C R4, RZ, R4, RZ ;  /* 0x00000004ff04723e */ /* 0x000fc600048070ff */
        /* <DEDUP_REMOVED lines=8> */
[----:B------:R-:W-:Y:S01]  /*4a880*/  ISETP.LT.OR P2, PT, R28, 0xf2, !P0 ;  /* 0x000000f21c00780c */ /* 0x000fe20004741670 */
[----:B------:R-:W-:Y:S01]  /*4a890*/  IMAD.U32 R16, RZ, RZ, UR28 ;  /* 0x0000001cff107e24 */ /* 0x000fe2000f8e00ff */
[C---:B------:R-:W-:Y:S01]  /*4a8a0*/  LOP3.LUT P4, RZ, R6.reuse, 0x200000, RZ, 0xc0, !PT ;  /* 0x0020000006ff7812 */ /* 0x040fe2000788c0ff */
[----:B------:R-:W-:Y:S01]  /*4a8b0*/  IMAD.U32 R31, RZ, RZ, UR27 ;  /* 0x0000001bff1f7e24 */ /* 0x000fe2000f8e00ff */
[----:B------:R-:W-:Y:S01]  /*4a8c0*/  LOP3.LUT R6, R6, 0xffbfffff, RZ, 0xc0, !PT ;  /* 0xffbfffff06067812 */ /* 0x000fe200078ec0ff */
[----:B------:R-:W-:Y:S01]  /*4a8d0*/  IMAD.U32 R61, RZ, RZ, UR28 ;  /* 0x0000001cff3d7e24 */ /* 0x000fe2000f8e00ff */
[----:B------:R-:W-:Y:S01]  /*4a8e0*/  F2FP.SATFINITE.E4M3.F32.PACK_AB_MERGE_C R4, RZ, R4, RZ ;  /* 0x00000004ff04723e */ /* 0x000fe200048070ff */
[----:B------:R-:W-:Y:S01]  /*4a8f0*/  IMAD.U32 R69, RZ, RZ, UR27 ;  /* 0x0000001bff457e24 */ /* 0x000fe2000f8e00ff */
[----:B------:R-:W-:Y:S01]  /*4a900*/  ISETP.LT.OR P6, PT, R28, 0xf9, !P0 ;  /* 0x000000f91c00780c */ /* 0x000fe200047c1670 */
[----:B------:R-:W-:Y:S01]  /*4a910*/  IMAD.U32 R68, RZ, RZ, UR28 ;  /* 0x0000001cff447e24 */ /* 0x000fe2000f8e00ff */
[----:B------:R-:W-:Y:S01]  /*4a920*/  LOP3.LUT P3, RZ, R5, 0x2, RZ, 0xc0, !PT ;  /* 0x0000000205ff7812 */ /* 0x000fe2000786c0ff */
[----:B------:R-:W-:Y:S01]  /*4a930*/  IMAD.U32 R106, RZ, RZ, UR27 ;  /* 0x0000001bff6a7e24 */ /* 0x000fe2000f8e00ff */
[----:B------:R-:W-:Y:S01]  /*4a940*/  LOP3.LUT R8, R8, 0xfffffffe, RZ, 0xc0, !PT ;  /* 0xfffffffe08087812 */ /* 0x000fe200078ec0ff */
[----:B------:R-:W-:Y:S01]  /*4a950*/  IMAD.U32 R107, RZ, RZ, UR28 ;  /* 0x0000001cff6b7e24 */ /* 0x000fe2000f8e00ff */
[----:B------:R-:W-:Y:S01]  /*4a960*/  @!P2 IADD3 R16, P1, P5, R16, UR26, R24 ;  /* 0x0000001a1010ac10 */ /* 0x000fe2000fd3e018 */
[----:B------:R-:W2:Y:S01]  /*4a970*/  LDL.LU R173, [R1+0x7b8] ;  /* 0x0007b80001ad7983 */ /* 0x000ea20000300800 */
[----:B------:R-:W-:-:S02]  /*4a980*/  @P2 LOP3.LUT R6, R6, 0x400000, RZ, 0xfc, !PT ;  /* 0x0040000006062812 */ /* 0x000fc400078efcff */
[----:B------:R-:W-:Y:S02]  /*4a990*/  @!P2 IADD3.X R31, R31, UR25, R30, P1, P5 ;  /* 0x000000191f1fac10 */ /* 0x000fe40008fea41e */
[----:B------:R-:W-:Y:S02]  /*4a9a0*/  LOP3.LUT P2, RZ, R7, 0x20000, RZ, 0xc0, !PT ;  /* 0x0002000007ff7812 */ /* 0x000fe4000784c0ff */
[----:B------:R-:W-:Y:S01]  /*4a9b0*/  @!P6 IADD3 R61, P1, P5, R61, UR26, R24 ;  /* 0x0000001a3d3dec10 */ /* 0x000fe2000fd3e018 */
[----:B------:R-:W0:Y:S10]  /*4a9c0*/  @!P3 LDC.64 R10, c[0x0][0x5c0] ;  /* 0x00017000ff0abb82 */ /* 0x000e340000000a00 */
[----:B---3--:R1:W-:Y:S01]  /*4a9d0*/  @!P2 STG.E.U8 desc[UR20][R220.64+0xa8], R4 ;  /* 0x0000a804dc00a986 */ /* 0x0083e2000c101114 */
[----:B------:R-:W-:-:S02]  /*4a9e0*/  ISETP.LT.OR P2, PT, R28, 0xfa, !P0 ;  /* 0x000000fa1c00780c */ /* 0x000fc40004741670 */
[----:B------:R-:W-:-:S11]  /*4a9f0*/  @!P6 IADD3.X R69, R69, UR25, R30, P1, P5 ;  /* 0x000000194545ec10 */ /* 0x000fd60008fea41e */
[----:B------:R-:W-:Y:S01]  /*4aa00*/  @!P2 IADD3 R68, P0, P1, R68, UR26, R24 ;  /* 0x0000001a4444ac10 */ /* 0x000fe2000f91e018 */
[----:B-1----:R-:W-:-:S03]  /*4aa10*/  FMUL R4, R3, UR23 ;  /* 0x0000001703047c20 */ /* 0x002fc60008400000 */
[----:B------:R-:W-:Y:S02]  /*4aa20*/  @!P2 IADD3.X R106, R106, UR25, R30, P0, P1 ;  /* 0x000000196a6aac10 */ /* 0x000fe400087e241e */
[----:B------:R-:W-:Y:S02]  /*4aa30*/  ISETP.GE.AND P1, PT, R29, 0x109, PT ;  /* 0x000001091d00780c */ /* 0x000fe40003f26270 */
[----:B------:R-:W-:Y:S02]  /*4aa40*/  @P2 LOP3.LUT R8, R8, 0x1, RZ, 0xfc, !PT ;  /* 0x0000000108082812 */ /* 0x000fe400078efcff */
[----:B------:R-:W-:Y:S02]  /*4aa50*/  ISETP.LT.OR P2, PT, R28, 0x1, !P1 ;  /* 0x000000011c00780c */ /* 0x000fe40004f41670 */
[----:B------:R-:W-:-:S05]  /*4aa60*/  F2FP.SATFINITE.E4M3.F32.PACK_AB_MERGE_C R4, RZ, R4, RZ ;  /* 0x00000004ff04723e */ /* 0x000fca00048070ff */
[----:B----4-:R1:W-:Y:S01]  /*4aa70*/  @!P4 STG.E.U8 desc[UR20][R190.64+0xa9], R4 ;  /* 0x0000a904be00c986 */ /* 0x0103e2000c101114 */
        /* <DEDUP_REMOVED lines=15> */
[----:B------:R-:W3:Y:S01]  /*4ab70*/  LDL.LU.64 R220, [R1+0x38] ;  /* 0x0000380001dc7983 */ /* 0x000ee20000300a00 */
[----:B------:R-:W-:-:S02]  /*4ab80*/  @!P4 IADD3.X R108, R108, UR14, R30, P5, P6 ;  /* 0x0000000e6c6ccc10 */ /* 0x000fc4000afec41e */
[----:B------:R-:W-:Y:S02]  /*4ab90*/  LOP3.LUT P6, RZ, R5, 0x4, RZ, 0xc0, !PT ;  /* 0x0000000405ff7812 */ /* 0x000fe400078cc0ff */
[----:B------:R-:W-:Y:S01]  /*4aba0*/  @P2 LOP3.LUT R6, R6, 0x80000000, RZ, 0xfc, !PT ;  /* 0x8000000006062812 */ /* 0x000fe200078efcff */
[----:B------:R0:W-:Y:S03]  /*4abb0*/  @!P3 STG.E.U8 desc[UR20][R10.64+0xa8], R4 ;  /* 0x0000a8040a00b986 */ /* 0x0001e6000c101114 */
[----:B------:R-:W-:Y:S01]  /*4abc0*/  LOP3.LUT P2, RZ, R6, 0x800000, RZ, 0xc0, !PT ;  /* 0x0080000006ff7812 */ /* 0x000fe2000784c0ff */
[----:B------:R-:W4:Y:S01]  /*4abd0*/  LDL.LU R3, [R1+0x7c0] ;  /* 0x0007c00001037983 */ /* 0x000f220000300800 */
[----:B------:R-:W-:Y:S01]  /*4abe0*/  LOP3.LUT R7, R7, 0xfffeffff, RZ, 0xc0, !PT ;  /* 0xfffeffff07077812 */ /* 0x000fe200078ec0ff */
[----:B------:R-:W-:Y:S02]  /*4abf0*/  IMAD.U32 R32, RZ, RZ, UR28 ;  /* 0x0000001cff207e24 */ /* 0x000fe4000f8e00ff */
[----:B------:R-:W-:Y:S01]  /*4ac00*/  IMAD.U32 R109, RZ, RZ, UR27 ;  /* 0x0000001bff6d7e24 */ /* 0x000fe2000f8e00ff */
[----:B------:R-:W4:Y:S01]  /*4ac10*/  LDL.LU.64 R190, [R1] ;  /* 0x0000000001be7983 */ /* 0x000f220000300a00 */
[----:B0-----:R-:W0:Y:S06]  /*4ac20*/  @!P6 LDC.64 R10, c[0x0][0x5c0] ;  /* 0x00017000ff0aeb82 */ /* 0x001e2c0000000a00 */
[----:B------:R-:W-:-:S02]  /*4ac30*/  @P2 LOP3.LUT R7, R7, 0x10000, RZ, 0xfc, !PT ;  /* 0x0001000007072812 */ /* 0x000fc400078efcff */
[----:B------:R-:W-:Y:S01]  /*4ac40*/  ISETP.LT.OR P2, PT, R28, 0x9, !P1 ;  /* 0x000000091c00780c */ /* 0x000fe20004f41670 */
[----:B------:R-:W-:-:S12]  /*4ac50*/  FMUL R4, R173, UR23 ;  /* 0x00000017ad047c20 */ /* 0x000fd80008400000 */
        /* <DEDUP_REMOVED lines=22> */
[----:B------:R-:W-:Y:S01]  /*4adc0*/  LOP3.LUT P4, RZ, R8, 0x40000000, RZ, 0xc0, !PT ;  /* 0x4000000008ff7812 */ /* 0x000fe2000788c0ff */
[----:B------:R-:W-:Y:S01]  /*4add0*/  IMAD.U32 R114, RZ, RZ, UR27 ;  /* 0x0000001bff727e24 */ /* 0x000fe2000f8e00ff */
[----:B------:R-:W2:Y:S01]  /*4ade0*/  LDL.LU R173, [R1+0x7c8] ;  /* 0x0007c80001ad7983 */ /* 0x000ea20000300800 */
[----:B------:R-:W-:-:S02]  /*4adf0*/  @!P2 IADD3 R12, P0, P5, R12, UR15, R24 ;  /* 0x0000000f0c0cac10 */ /* 0x000fc4000fd1e018 */
[----:B------:R-:W-:Y:S02]  /*4ae00*/  @P2 LOP3.LUT R6, R6, 0x8000000, RZ, 0xfc, !PT ;  /* 0x0800000006062812 */ /* 0x000fe400078efcff */
[----:B------:R-:W-:Y:S02]  /*4ae10*/  @!P2 IADD3.X R18, R18, UR14, R30, P0, P5 ;  /* 0x0000000e1212ac10 */ /* 0x000fe400087ea41e */
[----:B------:R-:W-:Y:S02]  /*4ae20*/  LOP3.LUT P2, RZ, R7, 0x10000, RZ, 0xc0, !PT ;  /* 0x0001000007ff7812 */ /* 0x000fe4000784c0ff */
[----:B------:R-:W-:Y:S01]  /*4ae30*/  LOP3.LUT R6, R6, 0xfbffffff, RZ, 0xc0, !PT ;  /* 0xfbffffff06067812 */ /* 0x000fe200078ec0ff */
[----:B------:R-:W0:Y:S01]  /*4ae40*/  @!P3 LDC.64 R10, c[0x0][0x5c0] ;  /* 0x00017000ff0abb82 */ /* 0x000e220000000a00 */
[----:B------:R-:W-:-:S09]  /*4ae50*/  @!P6 IADD3 R111, P0, P5, R111, UR15, R24 ;  /* 0x0000000f6f6fec10 */ /* 0x000fd2000fd1e018 */
[----:B---3--:R4:W-:Y:S01]  /*4ae60*/  @!P2 STG.E.U8 desc[UR20][R220.64+0xb0], R4 ;  /* 0x0000b004dc00a986 */ /* 0x0089e2000c101114 */
[----:B------:R-:W-:Y:S02]  /*4ae70*/  ISETP.LT.OR P2, PT, R28, 0x12, !P1 ;  /* 0x000000121c00780c */ /* 0x000fe40004f41670 */
[----:B------:R-:W-:Y:S02]  /*4ae80*/  @P6 LOP3.LUT R6, R6, 0x4000000, RZ, 0xfc, !PT ;  /* 0x0400000006066812 */ /* 0x000fe400078efcff */
[----:B------:R-:W-:Y:S02]  /*4ae90*/  @!P6 IADD3.X R113, R113, UR14, R30, P0, P5 ;  /* 0x0000000e7171ec10 */ /* 0x000fe400087ea41e */
[----:B------:R-:W-:Y:S01]  /*4aea0*/  LOP3.LUT R6, R6, 0xfdffffff, RZ, 0xc0, !PT ;  /* 0xfdffffff06067812 */ /* 0x000fe200078ec0ff */
[----:B----4-:R-:W-:-:S06]  /*4aeb0*/  FMUL R4, R3, UR23 ;  /* 0x0000001703047c20 */ /* 0x010fcc0008400000 */
[----:B------:R-:W-:Y:S02]  /*4aec0*/  @!P2 IADD3 R112, P0, P5, R112, UR15, R24 ;  /* 0x0000000f7070ac10 */ /* 0x000fe4000fd1e018 */
[----:B------:R-:W-:Y:S02]  /*4aed0*/  @P2 LOP3.LUT R6, R6, 0x2000000, RZ, 0xfc, !PT ;  /* 0x0200000006062812 */ /* 0x000fe400078efcff */
[----:B------:R-:W-:Y:S02]  /*4aee0*/  @!P2 IADD3.X R114, R114, UR14, R30, P0, P5 ;  /* 0x0000000e7272ac10 */ /* 0x000fe400087ea41e */
[----:B------:R-:W-:Y:S02]  /*4aef0*/  ISETP.LT.OR P2, PT, R28, 0x19, !P1 ;  /* 0x000000191c00780c */ /* 0x000fe40004f41670 */
[----:B------:R-:W-:Y:S01]  /*4af00*/  F2FP.SATFINITE.E4M3.F32.PACK_AB_MERGE_C R4, RZ, R4, RZ ;  /* 0x00000004ff04723e */ /* 0x000fe200048070ff */
[----:B------:R-:W-:-:S04]  /*4af10*/  IMAD.U32 R115, RZ, RZ, UR28 ;  /* 0x0000001cff737e24 */ /* 0x000fc8000f8e00ff */
[----:B------:R1:W-:Y:S01]  /*4af20*/  @!P4 STG.E.U8 desc[UR20][R190.64+0xb1], R4 ;  /* 0x0000b104be00c986 */ /* 0x0003e2000c101114 */
[----:B------:R-:W-:Y:S01]  /*4af30*/  ISETP.LT.OR P4, PT, R28, 0x1a, !P1 ;  /* 0x0000001a1c00780c */ /* 0x000fe20004f81670 */
[----:B------:R-:W-:-:S04]  /*4af40*/  IMAD.U32 R117, RZ, RZ, UR27 ;  /* 0x0000001bff757e24 */ /* 0x000fc8000f8e00ff */
[----:B------:R-:W-:Y:S01]  /*4af50*/  @!P2 IADD3 R115, P0, P5, R115, UR15, R24 ;  /* 0x0000000f7373ac10 */ /* 0x000fe2000fd1e018 */
[----:B-1----:R-:W-:-:S03]  /*4af60*/  IMAD.U32 R4, RZ, RZ, UR28 ;  /* 0x0000001cff047e24 */ /* 0x002fc6000f8e00ff */
        /* <DEDUP_REMOVED lines=13> */
[----:B------:R0:W-:Y:S01]  /*4b040*/  @!P3 STG.E.U8 desc[UR20][R10.64+0xb0], R4 ;  /* 0x0000b0040a00b986 */ /* 0x0001e2000c101114 */
[----:B------:R-:W-:Y:S02]  /*4b050*/  LOP3.LUT P2, RZ, R9, 0x2, RZ, 0xc0, !PT ;  /* 0x0000000209ff7812 */ /* 0x000fe4000784c0ff */
[----:B------:R-:W-:Y:S01]  /*4b060*/  LOP3.LUT R7, R7, 0xffff7fff, RZ, 0xc0, !PT ;  /* 0xffff7fff07077812 */ /* 0x000fe200078ec0ff */
[----:B------:R-:W4:Y:S01]  /*4b070*/  LDL.LU R3, [R1+0x7d0] ;  /* 0x0007d00001037983 */ /* 0x000f220000300800 */
[----:B------:R-:W-:Y:S02]  /*4b080*/  IMAD.U32 R34, RZ, RZ, UR28 ;  /* 0x0000001cff227e24 */ /* 0x000fe4000f8e00ff */
[----:B------:R-:W-:Y:S01]  /*4b090*/  IMAD.U32 R118, RZ, RZ, UR27 ;  /* 0x0000001bff767e24 */ /* 0x000fe2000f8e00ff */
[----:B------:R-:W4:Y:S02]  /*4b0a0*/  LDL.LU.64 R190, [R1+0x28] ;  /* 0x0000280001be7983 */ /* 0x000f240000300a00 */
[----:B0-----:R-:W0:Y:S04]  /*4b0b0*/  @!P6 LDC.64 R10, c[0x0][0x5c0] ;  /* 0x00017000ff0aeb82 */ /* 0x001e280000000a00 */
        /* <DEDUP_REMOVED lines=11> */
[----:B------:R-:W-:-:S04]  /*4b170*/  LOP3.LUT R6, R6, 0xffdfffff, RZ, 0xc0, !PT ;  /* 0xffdfffff06067812 */ /* 0x000fc800078ec0ff */
[----:B------:R-:W-:Y:S01]  /*4b180*/  @P2 LOP3.LUT R6, R6, 0x200000, RZ, 0xfc, !PT ;  /* 0x0020000006062812 */ /* 0x000fe200078efcff */
[----:B--2---:R-:W-:Y:S02]  /*4b190*/  FMUL R4, R2, UR23 ;  /* 0x0000001702047c20 */ /* 0x004fe40008400000 */
[----:B------:R-:W2:Y:S01]  /*4b1a0*/  LDL.LU R2, [R1+0x7d4] ;  /* 0x0007d40001027983 */ /* 0x000ea20000300800 */
        /* <DEDUP_REMOVED lines=48> */
[C---:B------:R-:W-:Y:S02]  /*4b4b0*/  LOP3.LUT P6, RZ, R5.reuse, 0x100, RZ, 0xc0, !PT ;  /* 0x0000010005ff7812 */ /* 0x040fe400078cc0ff */
[----:B------:R-:W-:Y:S01]  /*4b4c0*/  @P2 LOP3.LUT R6, R6, 0x10000, RZ, 0xfc, !PT ;  /* 0x0001000006062812 */ /* 0x000fe200078efcff */
[----:B------:R0:W-:Y:S01]  /*4b4d0*/  @!P3 STG.E.U8 desc[UR20][R10.64+0xb8], R4 ;  /* 0x0000b8040a00b986 */ /* 0x0001e2000c101114 */
[----:B------:R-:W-:Y:S02]  /*4b4e0*/  LOP3.LUT P2, RZ, R5, 0x4000000, RZ, 0xc0, !PT ;  /* 0x0400000005ff7812 */ /* 0x000fe4000784c0ff */
[----:B------:R-:W-:Y:S01]  /*4b4f0*/  LOP3.LUT R7, R7, 0xffffbfff, RZ, 0xc0, !PT ;  /* 0xffffbfff07077812 */ /* 0x000fe200078ec0ff */
[----:B------:R-:W4:Y:S06]  /*4b500*/  LDL.LU R3, [R1+0x7e0] ;  /* 0x0007e00001037983 */ /* 0x000f2c0000300800 */
[----:B0-----:R-:W0:Y:S04]  /*4b510*/  @!P6 LDC.64 R10, c[0x0][0x5c0] ;  /* 0x00017000ff0aeb82 */ /* 0x001e280000000a00 */
[----:B------:R-:W-:-:S02]  /*4b520*/  @P2 LOP3.LUT R7, R7, 0x4000, RZ, 0xfc, !PT ;  /* 0x0000400007072812 */ /* 0x000fc400078efcff */
[----:B------:R-:W-:Y:S01]  /*4b530*/  ISETP.LT.OR P2, PT, R28, 0x39, !P1 ;  /* 0x000000391c00780c */ /* 0x000fe20004f41670 */
[----:B------:R-:W-:Y:S02]  /*4b540*/  IMAD.U32 R38, RZ, RZ, UR28 ;  /* 0x0000001cff267e24 */ /* 0x000fe4000f8e00ff */
[----:B------:R-:W-:Y:S02]  /*4b550*/  IMAD.U32 R130, RZ, RZ, UR27 ;  /* 0x0000001bff827e24 */ /* 0x000fe4000f8e00ff */
[----:B------:R-:W-:-:S08]  /*4b560*/  FMUL R4, R173, UR23 ;  /* 0x00000017ad047c20 */ /* 0x000fd00008400000 */
        /* <DEDUP_REMOVED lines=15> */
[----:B------:R-:W-:-:S10]  /*4b660*/  IMAD.U32 R39, RZ, RZ, UR27 ;  /* 0x0000001bff277e24 */ /* 0x000fd4000f8e00ff */
[----:B------:R-:W-:Y:S02]  /*4b670*/  @!P2 IADD3 R13, P0, P5, R13, UR15, R24 ;  /* 0x0000000f0d0dac10 */ /* 0x000fe4000fd1e018 */
[----:B------:R-:W-:Y:S02]  /*4b680*/  @P2 LOP3.LUT R6, R6, 0x1000, RZ, 0xfc, !PT ;  /* 0x0000100006062812 */ /* 0x000fe400078efcff */
[----:B------:R-:W-:Y:S02]  /*4b690*/  @!P2 IADD3.X R39, R39, UR14, R30, P0, P5 ;  /* 0x0000000e2727ac10 */ /* 0x000fe400087ea41e */
[----:B------:R-:W-:Y:S02]  /*4b6a0*/  LOP3.LUT P2, RZ, R7, 0x4000, RZ, 0xc0, !PT ;  /* 0x0000400007ff7812 */ /* 0x000fe4000784c0ff */
[----:B------:R-:W-:Y:S02]  /*4b6b0*/  F2FP.SATFINITE.E4M3.F32.PACK_AB_MERGE_C R4, RZ, R4, RZ ;  /* 0x00000004ff04723e */ /* 0x000fe400048070ff */
[----:B------:R-:W-:-:S02]  /*4b6c0*/  ISETP.LT.OR P6, PT, R28, 0x41, !P1 ;  /* 0x000000411c00780c */ /* 0x000fc40004fc1670 */
[----:B------:R-:W-:Y:S01]  /*4b6d0*/  LOP3.LUT P3, RZ, R5, 0x200, RZ, 0xc0, !PT ;  /* 0x0000020005ff7812 */ /* 0x000fe2000786c0ff */
[----:B------:R-:W-:-:S06]  /*4b6e0*/  IMAD.U32 R131, RZ, RZ, UR28 ;  /* 0x0000001cff837e24 */ /* 0x000fcc000f8e00ff */
[----:B---3--:R0:W-:Y:S01]  /*4b6f0*/  @!P2 STG.E.U8 desc[UR20][R190.64+0xc0], R4 ;  /* 0x0000c004be00a986 */ /* 0x0081e2000c101114 */
[----:B------:R-:W-:Y:S02]  /*4b700*/  ISETP.LT.OR P2, PT, R28, 0x42, !P1 ;  /* 0x000000421c00780c */ /* 0x000fe40004f41670 */
[----:B------:R-:W-:Y:S01]  /*4b710*/  LOP3.LUT R6, R6, 0xfffff7ff, RZ, 0xc0, !PT ;  /* 0xfffff7ff06067812 */ /* 0x000fe200078ec0ff */
[----:B------:R-:W-:Y:S01]  /*4b720*/  IMAD.U32 R143, RZ, RZ, UR27 ;  /* 0x0000001bff8f7e24 */ /* 0x000fe2000f8e00ff */
[----:B------:R-:W-:Y:S01]  /*4b730*/  @!P6 IADD3 R131, P0, P5, R131, UR15, R24 ;  /* 0x0000000f8383ec10 */ /* 0x000fe2000fd1e018 */
[----:B------:R-:W-:Y:S01]  /*4b740*/  IMAD.U32 R142, RZ, RZ, UR28 ;  /* 0x0000001cff8e7e24 */ /* 0x000fe2000f8e00ff */
[----:B------:R-:W-:Y:S01]  /*4b750*/  @P6 LOP3.LUT R6, R6, 0x800, RZ, 0xfc, !PT ;  /* 0x0000080006066812 */ /* 0x000fe200078efcff */
[----:B------:R-:W-:Y:S01]  /*4b760*/  IMAD.U32 R184, RZ, RZ, UR27 ;  /* 0x0000001bffb87e24 */ /* 0x000fe2000f8e00ff */
[----:B------:R-:W-:Y:S01]  /*4b770*/  LOP3.LUT P4, RZ, R9, 0x80, RZ, 0xc0, !PT ;  /* 0x0000008009ff7812 */ /* 0x000fe2000788c0ff */
[----:B------:R-:W1:Y:S01]  /*4b780*/  @!P3 LDC.64 R10, c[0x0][0x5c0] ;  /* 0x00017000ff0abb82 */ /* 0x000e620000000a00 */
[----:B0-----:R-:W3:Y:S01]  /*4b790*/  LDL.LU R190, [R1+0x7e8] ;  /* 0x0007e80001be7983 */ /* 0x001ee20000300800 */
[----:B------:R-:W-:Y:S01]  /*4b7a0*/  @!P6 IADD3.X R143, R143, UR14, R30, P0, P5 ;  /* 0x0000000e8f8fec10 */ /* 0x000fe200087ea41e */
[----:B----4-:R-:W-:Y:S01]  /*4b7b0*/  FMUL R4, R3, UR23 ;  /* 0x0000001703047c20 */ /* 0x010fe20008400000 */
[----:B------:R-:W-:-:S02]  /*4b7c0*/  LOP3.LUT R6, R6, 0xfffffbff, RZ, 0xc0, !PT ;  /* 0xfffffbff06067812 */ /* 0x000fc400078ec0ff */
        /* <DEDUP_REMOVED lines=10> */
[----:B0-----:R-:W-:-:S03]  /*4b870*/  IMAD.U32 R4, RZ, RZ, UR28 ;  /* 0x0000001cff047e24 */ /* 0x001fc6000f8e00ff */
        /* <DEDUP_REMOVED lines=8> */
[----:B------:R-:W4:Y:S02]  /*4b900*/  LDL.LU.64 R220, [R1+0x18] ;  /* 0x0000180001dc7983 */ /* 0x000f240000300a00 */
[----:B------:R-:W-:-:S02]  /*4b910*/  @!P4 IADD3.X R186, R186, UR14, R30, P5, P6 ;  /* 0x0000000ebabacc10 */ /* 0x000fc4000afec41e */
[----:B------:R-:W-:Y:S02]  /*4b920*/  LOP3.LUT P6, RZ, R5, 0x400, RZ, 0xc0, !PT ;  /* 0x0000040005ff7812 */ /* 0x000fe400078cc0ff */
[----:B------:R-:W-:Y:S02]  /*4b930*/  @P2 LOP3.LUT R6, R6, 0x200, RZ, 0xfc, !PT ;  /* 0x0000020006062812 */ /* 0x000fe400078efcff */
[----:B------:R-:W-:Y:S02]  /*4b940*/  F2FP.SATFINITE.E4M3.F32.PACK_AB_MERGE_C R4, RZ, R4, RZ ;  /* 0x00000004ff04723e */ /* 0x000fe400048070ff */
[----:B------:R-:W-:Y:S01]  /*4b950*/  LOP3.LUT R7, R7, 0xffffdfff, RZ, 0xc0, !PT ;  /* 0xffffdfff07077812 */ /* 0x000fe200078ec0ff */
[----:B------:R-:W-:Y:S01]  /*4b960*/  IMAD.U32 R40, RZ, RZ, UR28 ;  /* 0x0000001cff287e24 */ /* 0x000fe2000f8e00ff */
[----:B------:R-:W-:Y:S01]  /*4b970*/  LOP3.LUT P2, RZ, R5, 0x8000000, RZ, 0xc0, !PT ;  /* 0x0800000005ff7812 */ /* 0x000fe2000784c0ff */
[----:B------:R0:W-:Y:S01]  /*4b980*/  @!P3 STG.E.U8 desc[UR20][R10.64+0xc0], R4 ;  /* 0x0000c0040a00b986 */ /* 0x0001e2000c101114 */
[----:B------:R-:W-:-:S03]  /*4b990*/  IMAD.U32 R226, RZ, RZ, UR27 ;  /* 0x0000001bffe27e24 */ /* 0x000fc6000f8e00ff */
[----:B------:R-:W4:Y:S01]  /*4b9a0*/  LDL.LU R3, [R1+0x7f0] ;  /* 0x0007f00001037983 */ /* 0x000f220000300800 */
[----:B------:R-:W-:-:S03]  /*4b9b0*/  LOP3.LUT R6, R6, 0xffffff7f, RZ, 0xc0, !PT ;  /* 0xffffff7f06067812 */ /* 0x000fc600078ec0ff */
[----:B------:R-:W4:Y:S01]  /*4b9c0*/  LDL.LU.64 R234, [R1+0x10] ;  /* 0x0000100001ea7983 */ /* 0x000f220000300a00 */
[----:B0-----:R-:W0:Y:S03]  /*4b9d0*/  @!P6 LDC.64 R10, c[0x0][0x5c0] ;  /* 0x00017000ff0aeb82 */ /* 0x001e260000000a00 */
[----:B------:R-:W-:Y:S02]  /*4b9e0*/  @P2 LOP3.LUT R7, R7, 0x2000, RZ, 0xfc, !PT ;  /* 0x0000200007072812 */ /* 0x000fe400078efcff */
[----:B------:R-:W-:Y:S02]  /*4b9f0*/  ISETP.LT.OR P2, PT, R28, 0x51, !P1 ;  /* 0x000000511c00780c */ /* 0x000fe40004f41670 */
[----:B------:R-:W-:-:S04]  /*4ba00*/  @P4 LOP3.LUT R6, R6, 0x80, RZ, 0xfc, !PT ;  /* 0x0000008006064812 */ /* 0x000fc800078efcff */
[----:B------:R-:W-:-:S07]  /*4ba10*/  LOP3.LUT R6, R6, 0xffffffbf, RZ, 0xc0, !PT ;  /* 0xffffffbf06067812 */ /* 0x000fce00078ec0ff */
[----:B------:R-:W-:Y:S01]  /*4ba20*/  @!P2 IADD3 R40, P0, P5, R40, UR15, R24 ;  /* 0x0000000f2828ac10 */ /* 0x000fe2000fd1e018 */
[----:B---3--:R-:W-:-:S03]  /*4ba30*/  FMUL R4, R190, UR23 ;  /* 0x00000017be047c20 */ /* 0x008fc60008400000 */
[----:B------:R-:W-:Y:S02]  /*4ba40*/  @!P2 IADD3.X R226, R226, UR14, R30, P0, P5 ;  /* 0x0000000ee2e2ac10 */ /* 0x000fe400087ea41e */
[----:B0-----:R-:W-:Y:S02]  /*4ba50*/  @!P6 IADD3 R10, P0, R14, R10, RZ ;  /* 0x0000000a0e0ae210 */ /* 0x001fe40007f1e0ff */
[----:B------:R-:W-:Y:S02]  /*4ba60*/  @P2 LOP3.LUT R6, R6, 0x40, RZ, 0xfc, !PT ;  /* 0x0000004006062812 */ /* 0x000fe400078efcff */
[----:B------:R-:W-:Y:S01]  /*4ba70*/  F2FP.SATFINITE.E4M3.F32.PACK_AB_MERGE_C R4, RZ, R4, RZ ;  /* 0x00000004ff04723e */ /* 0x000fe200048070ff */
[----:B------:R-:W-:Y:S01]  /*4ba80*/  @!P6 IMAD.X R11, R15, 0x1, R11, P0 ;  /* 0x000000010f0be824 */ /* 0x000fe200000e060b */
[----:B------:R-:W-:-:S04]  /*4ba90*/  ISETP.LT.OR P2, PT, R28, 0x52, !P1 ;  /* 0x000000521c00780c */ /* 0x000fc80004f41670 */
[----:B------:R0:W-:Y:S01]  /*4baa0*/  @!P6 STG.E.U8 desc[UR20][R10.64+0xc1], R4 ;  /* 0x0000c1040a00e986 */ /* 0x0001e2000c101114 */
[----:B------:R-:W-:Y:S01]  /*4bab0*/  ISETP.LT.OR P6, PT, R28, 0x59, !P1 ;  /* 0x000000591c00780c */ /* 0x000fe20004fc1670 */
[----:B------:R-:W-:Y:S02]  /*4bac0*/  IMAD.U32 R14, RZ, RZ, UR28 ;  /* 0x0000001cff0e7e24 */ /* 0x000fe4000f8e00ff */
[----:B------:R-:W-:Y:S02]  /*4bad0*/  IMAD.U32 R15, RZ, RZ, UR27 ;  /* 0x0000001bff0f7e24 */ /* 0x000fe4000f8e00ff */
[----:B------:R-:W-:-:S03]  /*4bae0*/  IMAD.U32 R227, RZ, RZ, UR28 ;  /* 0x0000001cffe37e24 */ /* 0x000fc6000f8e00ff */
[----:B------:R-:W-:Y:S01]  /*4baf0*/  @!P2 IADD3 R14, P0, P5, R14, UR15, R24 ;  /* 0x0000000f0e0eac10 */ /* 0x000fe2000fd1e018 */
[----:B0-----:R-:W-:-:S03]  /*4bb00*/  IMAD.U32 R4, RZ, RZ, UR27 ;  /* 0x0000001bff047e24 */ /* 0x001fc6000f8e00ff */
[----:B------:R-:W-:Y:S02]  /*4bb10*/  @!P2 IADD3.X R15, R15, UR14, R30, P0, P5 ;  /* 0x0000000e0f0fac10 */ /* 0x000fe400087ea41e */
[----:B------:R-:W-:-:S04]  /*4bb20*/  @!P6 IADD3 R227, P0, P5, R227, UR15, R24 ;  /* 0x0000000fe3e3ec10 */ /* 0x000fc8000fd1e018 */
[----:B------:R-:W-:Y:S01]  /*4bb30*/  @!P6 IADD3.X R190, R4, UR14, R30, P0, P5 ;  /* 0x0000000e04beec10 */ /* 0x000fe200087ea41e */
[----:B--2---:R-:W-:Y:S02]  /*4bb40*/  FMUL R4, R2, UR23 ;  /* 0x0000001702047c20 */ /* 0x004fe40008400000 */
[----:B------:R-:W2:Y:S01]  /*4bb50*/  LDL.LU R2, [R1+0x7f4] ;  /* 0x0007f40001027983 */ /* 0x000ea20000300800 */
[----:B------:R-:W-:-:S04]  /*4bb60*/  LOP3.LUT R6, R6, 0xffffffdf, RZ, 0xc0, !PT ;  /* 0xffffffdf06067812 */ /* 0x000fc800078ec0ff */
[----:B------:R-:W-:Y:S02]  /*4bb70*/  @P2 LOP3.LUT R6, R6, 0x20, RZ, 0xfc, !PT ;  /* 0x0000002006062812 */ /* 0x000fe400078efcff */
[----:B------:R-:W-:Y:S02]  /*4bb80*/  LOP3.LUT P2, RZ, R7, 0x2000, RZ, 0xc0, !PT ;  /* 0x0000200007ff7812 */ /* 0x000fe4000784c0ff */
[----:B------:R-:W-:-:S04]  /*4bb90*/  LOP3.LUT R6, R6, 0xffffffef, RZ, 0xc0, !PT ;  /* 0xffffffef06067812 */ /* 0x000fc800078ec0ff */
[----:B------:R-:W-:Y:S02]  /*4bba0*/  @P6 LOP3.LUT R6, R6, 0x10, RZ, 0xfc, !PT ;  /* 0x0000001006066812 */ /* 0x000fe400078efcff */
[----:B------:R-:W-:Y:S02]  /*4bbb0*/  ISETP.LT.OR P6, PT, R28, 0x5a, !P1 ;  /* 0x0000005a1c00780c */ /* 0x000fe40004fc1670 */
[----:B------:R-:W-:-:S05]  /*4bbc0*/  F2FP.SATFINITE.E4M3.F32.PACK_AB_MERGE_C R4, RZ, R4, RZ ;  /* 0x00000004ff04723e */ /* 0x000fca00048070ff */
[----:B----4-:R0:W-:Y:S01]  /*4bbd0*/  @!P2 STG.E.U8 desc[UR20][R220.64+0xc8], R4 ;  /* 0x0000c804dc00a986 */ /* 0x0101e2000c101114 */
[----:B------:R-:W-:Y:S01]  /*4bbe0*/  IMAD.U32 R10, RZ, RZ, UR27 ;  /* 0x0000001bff0a7e24 */ /* 0x000fe2000f8e00ff */
[----:B------:R-:W-:Y:S01]  /*4bbf0*/  LOP3.LUT R6, R6, 0xfffffff7, RZ, 0xc0, !PT ;  /* 0xfffffff706067812 */ /* 0x000fe200078ec0ff */
[----:B0-----:R-:W-:-:S03]  /*4bc00*/  IMAD.U32 R4, RZ, RZ, UR28 ;  /* 0x0000001cff047e24 */ /* 0x001fc6000f8e00ff */
[----:B------:R-:W-:Y:S02]  /*4bc10*/  @P6 LOP3.LUT R6, R6, 0x8, RZ, 0xfc, !PT ;  /* 0x0000000806066812 */ /* 0x000fe400078efcff */
[----:B------:R-:W-:-:S04]  /*4bc20*/  @!P6 IADD3 R191, P0, P5, R4, UR15, R24 ;  /* 0x0000000f04bfec10 */ /* 0x000fc8000fd1e018 */
[----:B------:R-:W-:Y:S02]  /*4bc30*/  @!P6 IADD3.X R173, R10, UR14, R30, P0, P5 ;  /* 0x0000000e0aadec10 */ /* 0x000fe400087ea41e */
[----:B------:R-:W-:Y:S02]  /*4bc40*/  ISETP.LT.OR P6, PT, R28, 0x61, !P1 ;  /* 0x000000611c00780c */ /* 0x000fe40004fc1670 */
[----:B------:R-:W-:Y:S02]  /*4bc50*/  LOP3.LUT P3, RZ, R5, 0x800, RZ, 0xc0, !PT ;  /* 0x0000080005ff7812 */ /* 0x000fe4000786c0ff */
[----:B------:R-:W-:-:S09]  /*4bc60*/  LOP3.LUT P4, RZ, R9, 0x2000, RZ, 0xc0, !PT ;  /* 0x0000200009ff7812 */ /* 0x000fd2000788c0ff */
[----:B------:R-:W-:Y:S01]  /*4bc70*/  @!P6 IADD3 R157, P0, P5, R4, UR15, R24 ;  /* 0x0000000f049dec10 */ /* 0x000fe2000fd1e018 */
[----:B------:R-:W-:-:S03]  /*4bc80*/  FMUL R4, R3, UR23 ;  /* 0x0000001703047c20 */ /* 0x000fc60008400000 */
[----:B------:R-:W-:Y:S02]  /*4bc90*/  @!P6 IADD3.X R220, R10, UR14, R30, P0, P5 ;  /* 0x0000000e0adcec10 */ /* 0x000fe400087ea41e */
[----:B------:R-:W-:Y:S01]  /*4bca0*/  F2FP.SATFINITE.E4M3.F32.PACK_AB_MERGE_C R4, RZ, R4, RZ ;  /* 0x00000004ff04723e */ /* 0x000fe200048070ff */
[----:B------:R-:W0:Y:S04]  /*4bcb0*/  @!P3 LDC.64 R10, c[0x0][0x5c0] ;  /* 0x00017000ff0abb82 */ /* 0x000e280000000a00 */
[----:B------:R1:W-:Y:S01]  /*4bcc0*/  @!P4 STG.E.U8 desc[UR20][R234.64+0xc9], R4 ;  /* 0x0000c904ea00c986 */ /* 0x0003e2000c101114 */
[----:B------:R-:W-:-:S03]  /*4bcd0*/  ISETP.LT.OR P4, PT, R28, 0x62, !P1 ;  /* 0x000000621c00780c */ /* 0x000fc60004f81670 */
[----:B-1----:R-:W3:Y:S01]  /*4bce0*/  LDL.LU R234, [R1+0x7f8] ;  /* 0x0007f80001ea7983 */ /* 0x002ee20000300800 */
[----:B------:R-:W-:Y:S01]  /*4bcf0*/  LOP3.LUT R6, R6, 0xfffffffb, RZ, 0xc0, !PT ;  /* 0xfffffffb06067812 */ /* 0x000fe200078ec0ff */
[----:B------:R-:W-:Y:S02]  /*4bd00*/  IMAD.U32 R3, RZ, RZ, UR28 ;  /* 0x0000001cff037e24 */ /* 0x000fe4000f8e00ff */
[----:B------:R-:W-:Y:S01]  /*4bd10*/  IMAD.U32 R4, RZ, RZ, UR27 ;  /* 0x0000001bff047e24 */ /* 0x000fe2000f8e00ff */
[----:B------:R-:W-:Y:S02]  /*4bd20*/  @P6 LOP3.LUT R6, R6, 0x4, RZ, 0xfc, !PT ;  /* 0x0000000406066812 */ /* 0x000fe400078efcff */
[----:B0-----:R-:W-:-:S03]  /*4bd30*/  @!P3 IADD3 R10, P0, R41, R10, RZ ;  /* 0x0000000a290ab210 */ /* 0x001fc60007f1e0ff */
[----:B------:R-:W-:-:S04]  /*4bd40*/  @!P4 IADD3 R41, P5, P6, R3, UR15, R24 ;  /* 0x0000000f0329cc10 */ /* 0x000fc8000febe018 */
[----:B------:R-:W-:Y:S01]  /*4bd50*/  @!P4 IADD3.X R221, R4, UR14, R30, P5, P6 ;  /* 0x0000000e04ddcc10 */ /* 0x000fe2000afec41e */
[----:B--2---:R-:W-:Y:S02]  /*4bd60*/  FMUL R4, R2, UR23 ;  /* 0x0000001702047c20 */ /* 0x004fe40008400000 */
[----:B------:R-:W2:Y:S01]  /*4bd70*/  LDL.LU R2, [R1+0x7fc] ;  /* 0x0007fc0001027983 */ /* 0x000ea20000300800 */
[----:B------:R-:W-:Y:S01]  /*4bd80*/  LOP3.LUT P2, RZ, R5, 0x1, RZ, 0xc0, !PT ;  /* 0x0000000105ff7812 */ /* 0x000fe2000784c0ff */
[----:B------:R-:W-:Y:S01]  /*4bd90*/  @!P3 IMAD.X R11, R42, 0x1, R11, P0 ;  /* 0x000000012a0bb824 */ /* 0x000fe200000e060b */
[----:B------:R-:W-:Y:S01]  /*4bda0*/  F2FP.SATFINITE.E4M3.F32.PACK_AB_MERGE_C R4, RZ, R4, RZ ;  /* 0x00000004ff04723e */ /* 0x000fe200048070ff */
[----:B------:R-:W4:Y:S04]  /*4bdb0*/  LDL.LU R3, [R1+0x800] ;  /* 0x0008000001037983 */ /* 0x000f280000300800 */
[----:B------:R0:W-:Y:S01]  /*4bdc0*/  @!P3 STG.E.U8 desc[UR20][R10.64+0xc8], R4 ;  /* 0x0000c8040a00b986 */ /* 0x0001e2000c101114 */
[----:B------:R-:W-:-:S05]  /*4bdd0*/  ISETP.LT.OR P3, PT, R28, 0x69, !P1 ;  /* 0x000000691c00780c */ /* 0x000fca0004f61670 */
[----:B0-----:R-:W0:Y:S01]  /*4bde0*/  @!P2 LDC.64 R10, c[0x0][0x5c0] ;  /* 0x00017000ff0aab82 */ /* 0x001e220000000a00 */
[----:B------:R-:W-:Y:S01]  /*4bdf0*/  IMAD.U32 R42, RZ, RZ, UR28 ;  /* 0x0000001cff2a7e24 */ /* 0x000fe2000f8e00ff */
[----:B------:R-:W-:Y:S01]  /*4be00*/  LOP3.LUT P6, RZ, R9, 0x10000, RZ, 0xc0, !PT ;  /* 0x0001000009ff7812 */ /* 0x000fe200078cc0ff */
[----:B------:R-:W-:-:S05]  /*4be10*/  IMAD.U32 R4, RZ, RZ, UR27 ;  /* 0x0000001bff047e24 */ /* 0x000fca000f8e00ff */
[----:B------:R-:W-:Y:S02]  /*4be20*/  @!P3 IADD3 R42, P0, P5, R42, UR15, R24 ;  /* 0x0000000f2a2abc10 */ /* 0x000fe4000fd1e018 */
[----:B------:R-:W-:Y:S02]  /*4be30*/  LOP3.LUT R7, R7, 0xffffefff, RZ, 0xc0, !PT ;  /* 0xffffefff07077812 */ /* 0x000fe400078ec0ff */
[----:B------:R-:W-:-:S03]  /*4be40*/  @!P3 IADD3.X R207, R4, UR14, R30, P0, P5 ;  /* 0x0000000e04cfbc10 */ /* 0x000fc600087ea41e */
[----:B------:R-:W-:Y:S02]  /*4be50*/  @P6 LOP3.LUT R7, R7, 0x1000, RZ, 0xfc, !PT ;  /* 0x0000100007076812 */ /* 0x000fe400078efcff */
[----:B------:R-:W-:Y:S02]  /*4be60*/  ISETP.LT.OR P6, PT, R28, 0x6a, !P1 ;  /* 0x0000006a1c00780c */ /* 0x000fe40004fc1670 */
[----:B0-----:R-:W-:-:S05]  /*4be70*/  @!P2 IADD3 R10, P0, R43, R10, RZ ;  /* 0x0000000a2b0aa210 */ /* 0x001fca0007f1e0ff */
[----:B------:R-:W-:Y:S02]  /*4be80*/  @!P2 IMAD.X R11, R44, 0x1, R11, P0 ;  /* 0x000000012c0ba824 */ /* 0x000fe400000e060b */
[----:B------:R-:W-:Y:S02]  /*4be90*/  IMAD.U32 R43, RZ, RZ, UR28 ;  /* 0x0000001cff2b7e24 */ /* 0x000fe4000f8e00ff */
[----:B------:R-:W-:-:S03]  /*4bea0*/  IMAD.U32 R44, RZ, RZ, UR27 ;  /* 0x0000001bff2c7e24 */ /* 0x000fc6000f8e00ff */
[----:B------:R-:W-:Y:S01]  /*4beb0*/  @!P6 IADD3 R43, P0, P5, R43, UR15, R24 ;  /* 0x0000000f2b2bec10 */ /* 0x000fe2000fd1e018 */
[----:B---3--:R-:W-:-:S05]  /*4bec0*/  FMUL R4, R234, UR23 ;  /* 0x00000017ea047c20 */ /* 0x008fca0008400000 */
[----:B------:R-:W-:-:S05]  /*4bed0*/  F2FP.SATFINITE.E4M3.F32.PACK_AB_MERGE_C R4, RZ, R4, RZ ;  /* 0x00000004ff04723e */ /* 0x000fca00048070ff */
[----:B------:R0:W-:Y:S01]  /*4bee0*/  @!P2 STG.E.U8 desc[UR20][R10.64+0xc9], R4 ;  /* 0x0000c9040a00a986 */ /* 0x0001e2000c101114 */
[----:B------:R-:W-:Y:S02]  /*4bef0*/  ISETP.LT.OR P2, PT, R28, 0x71, !P1 ;  /* 0x000000711c00780c */ /* 0x000fe40004f41670 */
[----:B------:R-:W-:Y:S01]  /*4bf00*/  @!P6 IADD3.X R44, R44, UR14, R30, P0, P5 ;  /* 0x0000000e2c2cec10 */ /* 0x000fe200087ea41e */
[----:B0-----:R-:W-:-:S10]  /*4bf10*/  IMAD.U32 R4, RZ, RZ, UR28 ;  /* 0x0000001cff047e24 */ /* 0x001fd4000f8e00ff */
[----:B------:R-:W-:Y:S01]  /*4bf20*/  @!P2 IADD3 R234, P0, P5, R4, UR15, R24 ;  /* 0x0000000f04eaac10 */ /* 0x000fe2000fd1e018 */
[----:B--2---:R-:W-:Y:S02]  /*4bf30*/  FMUL R4, R2, UR23 ;  /* 0x0000001702047c20 */ /* 0x004fe40008400000 */
[----:B------:R-:W2:Y:S01]  /*4bf40*/  LDL.LU R2, [R1+0x804] ;  /* 0x0008040001027983 */ /* 0x000ea20000300800 */
[----:B------:R-:W-:Y:S02]  /*4bf50*/  LOP3.LUT R6, R6, 0xfffffffd, RZ, 0xc0, !PT ;  /* 0xfffffffd06067812 */ /* 0x000fe400078ec0ff */
[----:B------:R-:W-:Y:S01]  /*4bf60*/  F2FP.SATFINITE.E4M3.F32.PACK_AB_MERGE_C R4, RZ, R4, RZ ;  /* 0x00000004ff04723e */ /* 0x000fe200048070ff */
[----:B------:R-:W-:Y:S01]  /*4bf70*/  IMAD.U32 R10, RZ, RZ, UR27 ;  /* 0x0000001bff0a7e24 */ /* 0x000fe2000f8e00ff */
[----:B------:R-:W-:Y:S01]  /*4bf80*/  @P4 LOP3.LUT R6, R6, 0x2, RZ, 0xfc, !PT ;  /* 0x0000000206064812 */ /* 0x000fe200078efcff */
[----:B------:R-:W3:Y:S01]  /*4bf90*/  LDL.LU R232, [R1+0x808] ;  /* 0x0008080001e87983 */ /* 0x000ee20000300800 */
[----:B------:R-:W-:-:S02]  /*4bfa0*/  LOP3.LUT P4, RZ, R5, 0x1000, RZ, 0xc0, !PT ;  /* 0x0000100005ff7812 */ /* 0x000fc4000788c0ff */
[----:B------:R-:W-:-:S04]  /*4bfb0*/  LOP3.LUT R5, R5, 0x7fffffff, RZ, 0xc0, !PT ;  /* 0x7fffffff05057812 */ /* 0x000fc800078ec0ff */
[----:B------:R-:W-:Y:S02]  /*4bfc0*/  @P6 LOP3.LUT R5, R5, 0x80000000, RZ, 0xfc, !PT ;  /* 0x8000000005056812 */ /* 0x000fe400078efcff */
[----:B------:R-:W-:Y:S02]  /*4bfd0*/  LOP3.LUT P6, RZ, R7, 0x1000, RZ, 0xc0, !PT ;  /* 0x0000100007ff7812 */ /* 0x000fe400078cc0ff */
[----:B------:R-:W-:-:S11]  /*4bfe0*/  LOP3.LUT R5, R5, 0xbfffffff, RZ, 0xc0, !PT ;  /* 0xbfffffff05057812 */ /* 0x000fd600078ec0ff */
[----:B------:R0:W-:Y:S01]  /*4bff0*/  @!P6 STG.E.U8 desc[UR20][R236.64+0xd0], R4 ;  /* 0x0000d004ec00e986 */ /* 0x0001e2000c101114 */
[----:B------:R-:W-:Y:S02]  /*4c000*/  ISETP.LT.OR P6, PT, R28, 0x72, !P1 ;  /* 0x000000721c00780c */ /* 0x000fe40004fc1670 */
[----:B------:R-:W-:Y:S02]  /*4c010*/  @P2 LOP3.LUT R5, R5, 0x40000000, RZ, 0xfc, !PT ;  /* 0x4000000005052812 */ /* 0x000fe400078efcff */
[----:B------:R-:W-:Y:S02]  /*4c020*/  @!P2 IADD3.X R235, R10, UR14, R30, P0, P5 ;  /* 0x0000000e0aebac10 */ /* 0x000fe400087ea41e */
[----:B------:R-:W-:Y:S01]  /*4c030*/  LOP3.LUT R5, R5, 0xdfffffff, RZ, 0xc0, !PT ;  /* 0xdfffffff05057812 */ /* 0x000fe200078ec0ff */
[----:B0-----:R-:W-:Y:S02]  /*4c040*/  IMAD.U32 R236, RZ, RZ, UR28 ;  /* 0x0000001cffec7e24 */ /* 0x001fe4000f8e00ff */
[----:B------:R-:W-:-:S04]  /*4c050*/  IMAD.U32 R237, RZ, RZ, UR27 ;  /* 0x0000001bffed7e24 */ /* 0x000fc8000f8e00ff */
[----:B------:R-:W-:Y:S02]  /*4c060*/  @!P6 IADD3 R236, P0, P5, R236, UR15, R24 ;  /* 0x0000000fececec10 */ /* 0x000fe4000fd1e018 */
[----:B------:R-:W-:Y:S02]  /*4c070*/  @P6 LOP3.LUT R5, R5, 0x20000000, RZ, 0xfc, !PT ;  /* 0x2000000005056812 */ /* 0x000fe400078efcff */
[----:B------:R-:W-:Y:S02]  /*4c080*/  @!P6 IADD3.X R237, R237, UR14, R30, P0, P5 ;  /* 0x0000000eededec10 */ /* 0x000fe400087ea41e */
[----:B------:R-:W-:Y:S01]  /*4c090*/  ISETP.LT.OR P6, PT, R28, 0x79, !P1 ;  /* 0x000000791c00780c */ /* 0x000fe20004fc1670 */
[----:B------:R-:W-:Y:S01]  /*4c0a0*/  IMAD.U32 R4, RZ, RZ, UR28 ;  /* 0x0000001cff047e24 */ /* 0x000fe2000f8e00ff */
[----:B------:R-:W-:-:S04]  /*4c0b0*/  LOP3.LUT R6, R6, 0xfffffffe, RZ, 0xc0, !PT ;  /* 0xfffffffe06067812 */ /* 0x000fc800078ec0ff */
[----:B------:R-:W-:Y:S02]  /*4c0c0*/  @P3 LOP3.LUT R6, R6, 0x1, RZ, 0xfc, !PT ;  /* 0x0000000106063812 */ /* 0x000fe400078efcff */
[----:B------:R-:W-:-:S05]  /*4c0d0*/  LOP3.LUT P3, RZ, R9, 0x40000, RZ, 0xc0, !PT ;  /* 0x0004000009ff7812 */ /* 0x000fca000786c0ff */
[----:B------:R-:W-:Y:S01]  /*4c0e0*/  @!P6 IADD3 R218, P0, P5, R4, UR15, R24 ;  /* 0x0000000f04daec10 */ /* 0x000fe2000fd1e018 */
[----:B----4-:R-:W-:-:S03]  /*4c0f0*/  FMUL R4, R3, UR23 ;  /* 0x0000001703047c20 */ /* 0x010fc60008400000 */
[----:B------:R-:W-:Y:S02]  /*4c100*/  @!P6 IADD3.X R219, R10, UR14, R30, P0, P5 ;  /* 0x0000000e0adbec10 */ /* 0x000fe400087ea41e */
[----:B------:R-:W0:Y:S01]  /*4c110*/  @!P4 LDC.64 R10, c[0x0][0x5c0] ;  /* 0x00017000ff0acb82 */ /* 0x000e220000000a00 */
[----:B------:R-:W-:-:S05]  /*4c120*/  F2FP.SATFINITE.E4M3.F32.PACK_AB_MERGE_C R4, RZ, R4, RZ ;  /* 0x00000004ff04723e */ /* 0x000fca00048070ff */
[----:B------:R1:W-:Y:S01]  /*4c130*/  @!P3 STG.E.U8 desc[UR20][R204.64+0xd1], R4 ;  /* 0x0000d104cc00b986 */ /* 0x0003e2000c101114 */
[----:B------:R-:W-:Y:S02]  /*4c140*/  ISETP.LT.OR P3, PT, R28, 0x7a, !P1 ;  /* 0x0000007a1c00780c */ /* 0x000fe40004f61670 */
[----:B------:R-:W-:-:S04]  /*4c150*/  LOP3.LUT R5, R5, 0xefffffff, RZ, 0xc0, !PT ;  /* 0xefffffff05057812 */ /* 0x000fc800078ec0ff */
[----:B------:R-:W-:Y:S01]  /*4c160*/  @P6 LOP3.LUT R5, R5, 0x10000000, RZ, 0xfc, !PT ;  /* 0x1000000005056812 */ /* 0x000fe200078efcff */
[----:B-1----:R-:W-:Y:S01]  /*4c170*/  IMAD.U32 R4, RZ, RZ, UR28 ;  /* 0x0000001cff047e24 */ /* 0x002fe2000f8e00ff */
[----:B0-----:R-:W-:-:S05]  /*4c180*/  @!P4 IADD3 R10, P0, R45, R10, RZ ;  /* 0x0000000a2d0ac210 */ /* 0x001fca0007f1e0ff */
        /* <DEDUP_REMOVED lines=9> */
[----:B------:R-:W4:Y:S01]  /*4c220*/  LDL.LU R3, [R1+0x810] ;  /* 0x0008100001037983 */ /* 0x000f220000300800 */
[----:B------:R-:W-:-:S02]  /*4c230*/  @!P3 IADD3.X R204, R204, UR14, R30, P5, P6 ;  /* 0x0000000eccccbc10 */ /* 0x000fc4000afec41e */
[----:B------:R-:W-:Y:S01]  /*4c240*/  LOP3.LUT P3, RZ, R7, 0x400, RZ, 0xc0, !PT ;  /* 0x0000040007ff7812 */ /* 0x000fe2000786c0ff */
[----:B------:R0:W-:Y:S01]  /*4c250*/  @!P4 STG.E.U8 desc[UR20][R10.64+0xd0], R4 ;  /* 0x0000d0040a00c986 */ /* 0x0001e2000c101114 */
[----:B------:R-:W-:Y:S01]  /*4c260*/  ISETP.LT.OR P4, PT, R28, 0x81, !P1 ;  /* 0x000000811c00780c */ /* 0x000fe20004f81670 */
[----:B------:R-:W-:-:S10]  /*4c270*/  IMAD.U32 R46, RZ, RZ, UR28 ;  /* 0x0000001cff2e7e24 */ /* 0x000fd4000f8e00ff */
[----:B0-----:R-:W0:Y:S01]  /*4c280*/  @!P3 LDC.64 R10, c[0x0][0x5c0] ;  /* 0x00017000ff0abb82 */ /* 0x001e220000000a00 */
[----:B------:R-:W-:Y:S02]  /*4c290*/  LOP3.LUT R5, R5, 0xfffffffd, RZ, 0xc0, !PT ;  /* 0xfffffffd05057812 */ /* 0x000fe400078ec0ff */
[----:B------:R-:W-:Y:S02]  /*4c2a0*/  @!P4 IADD3 R46, P0, P5, R46, UR15, R24 ;  /* 0x0000000f2e2ecc10 */ /* 0x000fe4000fd1e018 */
[----:B------:R-:W-:Y:S02]  /*4c2b0*/  @P4 LOP3.LUT R5, R5, 0x2, RZ, 0xfc, !PT ;  /* 0x0000000205054812 */ /* 0x000fe400078efcff */
[----:B------:R-:W-:Y:S02]  /*4c2c0*/  @!P4 IADD3.X R205, R205, UR14, R30, P0, P5 ;  /* 0x0000000ecdcdcc10 */ /* 0x000fe400087ea41e */
[----:B------:R-:W-:Y:S02]  /*4c2d0*/  ISETP.LT.OR P4, PT, R28, 0x82, !P1 ;  /* 0x000000821c00780c */ /* 0x000fe40004f81670 */
[----:B------:R-:W-:Y:S01]  /*4c2e0*/  LOP3.LUT R5, R5, 0xfbffffff, RZ, 0xc0, !PT ;  /* 0xfbffffff05057812 */ /* 0x000fe200078ec0ff */
[----:B---3--:R-:W-:Y:S01]  /*4c2f0*/  FMUL R4, R232, UR23 ;  /* 0x00000017e8047c20 */ /* 0x008fe20008400000 */
[----:B0-----:R-:W-:Y:S01]  /*4c300*/  @!P3 IADD3 R10, P0, R20, R10, RZ ;  /* 0x0000000a140ab210 */ /* 0x001fe20007f1e0ff */
[----:B------:R-:W-:-:S04]  /*4c310*/  IMAD.U32 R20, RZ, RZ, UR28 ;  /* 0x0000001cff147e24 */ /* 0x000fc8000f8e00ff */
[----:B------:R-:W-:-:S04]  /*4c320*/  @!P3 IMAD.X R11, R47, 0x1, R11, P0 ;  /* 0x000000012f0bb824 */ /* 0x000fc800000e060b */
[----:B------:R-:W-:Y:S01]  /*4c330*/  @!P4 IADD3 R20, P0, P5, R20, UR15, R24 ;  /* 0x0000000f1414cc10 */ /* 0x000fe2000fd1e018 */
[----:B------:R-:W-:Y:S01]  /*4c340*/  IMAD.U32 R47, RZ, RZ, UR27 ;  /* 0x0000001bff2f7e24 */ /* 0x000fe2000f8e00ff */
[----:B------:R-:W-:-:S04]  /*4c350*/  @P4 LOP3.LUT R5, R5, 0x4000000, RZ, 0xfc, !PT ;  /* 0x0400000005054812 */ /* 0x000fc800078efcff */
[----:B------:R-:W-:Y:S02]  /*4c360*/  @!P4 IADD3.X R47, R47, UR14, R30, P0, P5 ;  /* 0x0000000e2f2fcc10 */ /* 0x000fe400087ea41e */
[----:B------:R-:W-:Y:S02]  /*4c370*/  ISETP.LT.OR P4, PT, R28, 0x89, !P1 ;  /* 0x000000891c00780c */ /* 0x000fe40004f81670 */
[----:B------:R-:W-:-:S05]  /*4c380*/  F2FP.SATFINITE.E4M3.F32.PACK_AB_MERGE_C R4, RZ, R4, RZ ;  /* 0x00000004ff04723e */ /* 0x000fca00048070ff */
[----:B------:R0:W-:Y:S02]  /*4c390*/  @!P3 STG.E.U8 desc[UR20][R10.64+0xd1], R4 ;  /* 0x0000d1040a00b986 */ /* 0x0001e4000c101114 */
[----:B0-----:R-:W-:-:S05]  /*4c3a0*/  IMAD.U32 R4, RZ, RZ, UR28 ;  /* 0x0000001cff047e24 */ /* 0x001fca000f8e00ff */
[----:B------:R-:W-:Y:S01]  /*4c3b0*/  @!P4 IADD3 R232, P0, P3, R4, UR15, R24 ;  /* 0x0000000f04e8cc10 */ /* 0x000fe2000fb1e018 */
[----:B--2---:R-:W-:Y:S02]  /*4c3c0*/  FMUL R4, R2, UR23 ;  /* 0x0000001702047c20 */ /* 0x004fe40008400000 */
[----:B------:R-:W2:Y:S01]  /*4c3d0*/  LDL.LU R2, [R1+0x814] ;  /* 0x0008140001027983 */ /* 0x000ea20000300800 */
[----:B------:R-:W-:Y:S02]  /*4c3e0*/  LOP3.LUT P5, RZ, R9, 0x400000, RZ, 0xc0, !PT ;  /* 0x0040000009ff7812 */ /* 0x000fe400078ac0ff */
[----:B------:R-:W-:Y:S02]  /*4c3f0*/  F2FP.SATFINITE.E4M3.F32.PACK_AB_MERGE_C R4, RZ, R4, RZ ;  /* 0x00000004ff04723e */ /* 0x000fe400048070ff */
[----:B------:R-:W-:Y:S01]  /*4c400*/  LOP3.LUT R5, R5, 0xfffffff7, RZ, 0xc0, !PT ;  /* 0xfffffff705057812 */ /* 0x000fe200078ec0ff */
[----:B------:R-:W-:Y:S01]  /*4c410*/  IMAD.U32 R10, RZ, RZ, UR27 ;  /* 0x0000001bff0a7e24 */ /* 0x000fe2000f8e00ff */
[----:B------:R-:W-:Y:S01]  /*4c420*/  LOP3.LUT P6, RZ, R9, 0x1000000, RZ, 0xc0, !PT ;  /* 0x0100000009ff7812 */ /* 0x000fe200078cc0ff */
[----:B------:R-:W3:Y:S06]  /*4c430*/  LDL.LU R102, [R1+0x818] ;  /* 0x0008180001667983 */ /* 0x000eec0000300800 */
[----:B------:R0:W-:Y:S01]  /*4c440*/  @!P5 STG.E.U8 desc[UR20][R230.64+0xd8], R4 ;  /* 0x0000d804e600d986 */ /* 0x0001e2000c101114 */
[----:B------:R-:W-:-:S02]  /*4c450*/  ISETP.LT.OR P5, PT, R28, 0x8a, !P1 ;  /* 0x0000008a1c00780c */ /* 0x000fc40004fa1670 */
        /* <DEDUP_REMOVED lines=8> */
[----:B------:R-:W-:Y:S02]  /*4c4e0*/  ISETP.LT.OR P5, PT, R28, 0x91, !P1 ;  /* 0x000000911c00780c */ /* 0x000fe40004fa1670 */
[----:B------:R-:W-:Y:S01]  /*4c4f0*/  LOP3.LUT P4, RZ, R7, 0x200, RZ, 0xc0, !PT ;  /* 0x0000020007ff7812 */ /* 0x000fe2000788c0ff */
[----:B------:R-:W-:-:S10]  /*4c500*/  IMAD.U32 R4, RZ, RZ, UR28 ;  /* 0x0000001cff047e24 */ /* 0x000fd4000f8e00ff */
        /* <DEDUP_REMOVED lines=14> */
[----:B------:R-:W-:Y:S01]  /*4c5f0*/  LOP3.LUT P2, RZ, R7, 0x800, RZ, 0xc0, !PT ;  /* 0x0000080007ff7812 */ /* 0x000fe2000784c0ff */
[----:B------:R-:W-:Y:S01]  /*4c600*/  @!P4 IMAD.X R11, R48, 0x1, R11, P0 ;  /* 0x00000001300bc824 */ /* 0x000fe200000e060b */
[----:B------:R-:W-:Y:S01]  /*4c610*/  F2FP.SATFINITE.E4M3.F32.PACK_AB_MERGE_C R4, RZ, R4, RZ ;  /* 0x00000004ff04723e */ /* 0x000fe200048070ff */
[----:B------:R-:W-:Y:S01]  /*4c620*/  IMAD.U32 R228, RZ, RZ, UR27 ;  /* 0x0000001bffe47e24 */ /* 0x000fe2000f8e00ff */
[----:B------:R-:W-:Y:S01]  /*4c630*/  LOP3.LUT R5, R5, 0xff7fffff, RZ, 0xc0, !PT ;  /* 0xff7fffff05057812 */ /* 0x000fe200078ec0ff */
[----:B------:R-:W4:Y:S04]  /*4c640*/  LDL.LU R3, [R1+0x820] ;  /* 0x0008200001037983 */ /* 0x000f280000300800 */
[----:B------:R0:W-:Y:S01]  /*4c650*/  @!P4 STG.E.U8 desc[UR20][R10.64+0xd8], R4 ;  /* 0x0000d8040a00c986 */ /* 0x0001e2000c101114 */
[----:B------:R-:W-:-:S02]  /*4c660*/  LOP3.LUT P4, RZ, R9, 0x8000000, RZ, 0xc0, !PT ;  /* 0x0800000009ff7812 */ /* 0x000fc4000788c0ff */
[----:B------:R-:W-:Y:S02]  /*4c670*/  @P6 LOP3.LUT R5, R5, 0x800000, RZ, 0xfc, !PT ;  /* 0x0080000005056812 */ /* 0x000fe400078efcff */
[----:B------:R-:W-:Y:S01]  /*4c680*/  @!P6 IADD3.X R228, R228, UR14, R30, P3, P5 ;  /* 0x0000000ee4e4ec10 */ /* 0x000fe20009fea41e */
[----:B0-----:R-:W0:Y:S01]  /*4c690*/  @!P2 LDC.64 R10, c[0x0][0x5c0] ;  /* 0x00017000ff0aab82 */ /* 0x001e220000000a00 */
[----:B------:R-:W-:Y:S02]  /*4c6a0*/  ISETP.LT.OR P6, PT, R28, 0x99, !P1 ;  /* 0x000000991c00780c */ /* 0x000fe40004fc1670 */
[----:B------:R-:W-:Y:S01]  /*4c6b0*/  LOP3.LUT R7, R7, 0xfffffeff, RZ, 0xc0, !PT ;  /* 0xfffffeff07077812 */ /* 0x000fe200078ec0ff */
[----:B------:R-:W-:-:S04]  /*4c6c0*/  IMAD.U32 R48, RZ, RZ, UR28 ;  /* 0x0000001cff307e24 */ /* 0x000fc8000f8e00ff */
[----:B------:R-:W-:Y:S01]  /*4c6d0*/  @P4 LOP3.LUT R7, R7, 0x100, RZ, 0xfc, !PT ;  /* 0x0000010007074812 */ /* 0x000fe200078efcff */
[----:B------:R-:W-:Y:S01]  /*4c6e0*/  IMAD.U32 R4, RZ, RZ, UR27 ;  /* 0x0000001bff047e24 */ /* 0x000fe2000f8e00ff */
[----:B------:R-:W-:-:S04]  /*4c6f0*/  ISETP.LT.OR P4, PT, R28, 0x9a, !P1 ;  /* 0x0000009a1c00780c */ /* 0x000fc80004f81670 */
[----:B------:R-:W-:Y:S01]  /*4c700*/  @!P6 IADD3 R48, P0, P3, R48, UR15, R24 ;  /* 0x0000000f3030ec10 */ /* 0x000fe2000fb1e018 */
[----:B------:R-:W-:-:S03]  /*4c710*/  IMAD.U32 R229, RZ, RZ, UR28 ;  /* 0x0000001cffe57e24 */ /* 0x000fc6000f8e00ff */
[----:B------:R-:W-:Y:S02]  /*4c720*/  @!P6 IADD3.X R215, R4, UR14, R30, P0, P3 ;  /* 0x0000000e04d7ec10 */ /* 0x000fe400087e641e */
[----:B0-----:R-:W-:-:S05]  /*4c730*/  @!P2 IADD3 R10, P0, R22, R10, RZ ;  /* 0x0000000a160aa210 */ /* 0x001fca0007f1e0ff */
[----:B------:R-:W-:Y:S01]  /*4c740*/  @!P2 IMAD.X R11, R23, 0x1, R11, P0 ;  /* 0x00000001170ba824 */ /* 0x000fe200000e060b */
[----:B------:R-:W-:-:S04]  /*4c750*/  @!P4 IADD3 R229, P0, P3, R229, UR15, R24 ;  /* 0x0000000fe5e5cc10 */ /* 0x000fc8000fb1e018 */
[----:B------:R-:W-:Y:S01]  /*4c760*/  @!P4 IADD3.X R105, R4, UR14, R30, P0, P3 ;  /* 0x0000000e0469cc10 */ /* 0x000fe200087e641e */
[----:B---3--:R-:W-:Y:S01]  /*4c770*/  FMUL R4, R102, UR23 ;  /* 0x0000001766047c20 */ /* 0x008fe20008400000 */
[----:B------:R-:W-:-:S04]  /*4c780*/  ISETP.LT.OR P3, PT, R28, 0xa1, !P1 ;  /* 0x000000a11c00780c */ /* 0x000fc80004f61670 */
[----:B------:R-:W-:-:S05]  /*4c790*/  F2FP.SATFINITE.E4M3.F32.PACK_AB_MERGE_C R4, RZ, R4, RZ ;  /* 0x00000004ff04723e */ /* 0x000fca00048070ff */
[----:B------:R0:W-:Y:S02]  /*4c7a0*/  @!P2 STG.E.U8 desc[UR20][R10.64+0xd9], R4 ;  /* 0x0000d9040a00a986 */ /* 0x0001e4000c101114 */
[----:B0-----:R-:W-:-:S05]  /*4c7b0*/  IMAD.U32 R4, RZ, RZ, UR28 ;  /* 0x0000001cff047e24 */ /* 0x001fca000f8e00ff */
[----:B------:R-:W-:Y:S01]  /*4c7c0*/  @!P3 IADD3 R102, P0, P2, R4, UR15, R24 ;  /* 0x0000000f0466bc10 */ /* 0x000fe2000fa1e018 */
[----:B--2---:R-:W-:Y:S02]  /*4c7d0*/  FMUL R4, R2, UR23 ;  /* 0x0000001702047c20 */ /* 0x004fe40008400000 */
[----:B------:R-:W2:Y:S01]  /*4c7e0*/  LDL.LU R2, [R1+0x824] ;  /* 0x0008240001027983 */ /* 0x000ea20000300800 */
[----:B------:R-:W-:Y:S01]  /*4c7f0*/  LOP3.LUT R5, R5, 0xfffffffb, RZ, 0xc0, !PT ;  /* 0xfffffffb05057812 */ /* 0x000fe200078ec0ff */
[----:B------:R-:W-:Y:S01]  /*4c800*/  IMAD.U32 R10, RZ, RZ, UR27 ;  /* 0x0000001bff0a7e24 */ /* 0x000fe2000f8e00ff */
[----:B------:R-:W-:Y:S01]  /*4c810*/  F2FP.SATFINITE.E4M3.F32.PACK_AB_MERGE_C R4, RZ, R4, RZ ;  /* 0x00000004ff04723e */ /* 0x000fe200048070ff */
[----:B------:R-:W3:Y:S01]  /*4c820*/  LDL.LU R90, [R1+0x828] ;  /* 0x00082800015a7983 */ /* 0x000ee20000300800 */
[----:B------:R-:W-:-:S04]  /*4c830*/  @P6 LOP3.LUT R5, R5, 0x4, RZ, 0xfc, !PT ;  /* 0x0000000405056812 */ /* 0x000fc800078efcff */
[C---:B------:R-:W-:Y:S02]  /*4c840*/  LOP3.LUT P6, RZ, R5.reuse, 0x2000, RZ, 0xc0, !PT ;  /* 0x0000200005ff7812 */ /* 0x040fe400078cc0ff */
[----:B------:R-:W-:-:S04]  /*4c850*/  LOP3.LUT R5, R5, 0xffbfffff, RZ, 0xc0, !PT ;  /* 0xffbfffff05057812 */ /* 0x000fc800078ec0ff */
[----:B------:R-:W-:Y:S02]  /*4c860*/  @P4 LOP3.LUT R5, R5, 0x400000, RZ, 0xfc, !PT ;  /* 0x0040000005054812 */ /* 0x000fe400078efcff */
[----:B------:R-:W-:Y:S02]  /*4c870*/  LOP3.LUT P4, RZ, R7, 0x100, RZ, 0xc0, !PT ;  /* 0x0000010007ff7812 */ /* 0x000fe4000788c0ff */
[----:B------:R-:W-:Y:S02]  /*4c880*/  LOP3.LUT R5, R5, 0xffffffef, RZ, 0xc0, !PT ;  /* 0xffffffef05057812 */ /* 0x000fe400078ec0ff */
[----:B------:R-:W-:Y:S02]  /*4c890*/  @!P3 IADD3.X R103, R10, UR14, R30, P0, P2 ;  /* 0x0000000e0a67bc10 */ /* 0x000fe400087e441e */
[----:B------:R-:W-:Y:S02]  /*4c8a0*/  @P3 LOP3.LUT R5, R5, 0x10, RZ, 0xfc, !PT ;  /* 0x0000001005053812 */ /* 0x000fe400078efcff */
[----:B------:R-:W-:-:S05]  /*4c8b0*/  ISETP.LT.OR P3, PT, R28, 0xa2, !P1 ;  /* 0x000000a21c00780c */ /* 0x000fca0004f61670 */
[----:B------:R0:W-:Y:S01]  /*4c8c0*/  @!P4 STG.E.U8 desc[UR20][R224.64+0xe0], R4 ;  /* 0x0000e004e000c986 */ /* 0x0001e2000c101114 */
        /* <DEDUP_REMOVED lines=8> */
[----:B------:R-:W-:-:S11]  /*4c950*/  LOP3.LUT P5, RZ, R9, 0x20000000, RZ, 0xc0, !PT ;  /* 0x2000000009ff7812 */ /* 0x000fd600078ac0ff */
[----:B------:R-:W-:Y:S01]  /*4c960*/  @!P3 IADD3 R96, P0, P2, R4, UR15, R24 ;  /* 0x0000000f0460bc10 */ /* 0x000fe2000fa1e018 */
[----:B----4-:R-:W-:-:S05]  /*4c970*/  FMUL R4, R3, UR23 ;  /* 0x0000001703047c20 */ /* 0x010fca0008400000 */
[----:B------:R-:W-:-:S05]  /*4c980*/  F2FP.SATFINITE.E4M3.F32.PACK_AB_MERGE_C R4, RZ, R4, RZ ;  /* 0x00000004ff04723e */ /* 0x000fca00048070ff */
[----:B------:R0:W-:Y:S01]  /*4c990*/  @!P5 STG.E.U8 desc[UR20][R182.64+0xe1], R4 ;  /* 0x0000e104b600d986 */ /* 0x0001e2000c101114 */
[----:B------:R-:W-:Y:S01]  /*4c9a0*/  ISETP.LT.OR P5, PT, R28, 0xaa, !P1 ;  /* 0x000000aa1c00780c */ /* 0x000fe20004fa1670 */
[----:B------:R-:W-:Y:S01]  /*4c9b0*/  IMAD.U32 R22, RZ, RZ, UR28 ;  /* 0x0000001cff167e24 */ /* 0x000fe2000f8e00ff */
[----:B------:R-:W-:Y:S02]  /*4c9c0*/  LOP3.LUT R5, R5, 0xffefffff, RZ, 0xc0, !PT ;  /* 0xffefffff05057812 */ /* 0x000fe400078ec0ff */
[----:B------:R-:W-:Y:S02]  /*4c9d0*/  @!P3 IADD3.X R98, R10, UR14, R30, P0, P2 ;  /* 0x0000000e0a62bc10 */ /* 0x000fe400087e441e */
[----:B------:R-:W-:Y:S01]  /*4c9e0*/  @P3 LOP3.LUT R5, R5, 0x100000, RZ, 0xfc, !PT ;  /* 0x0010000005053812 */ /* 0x000fe200078efcff */
[----:B------:R-:W1:Y:S01]  /*4c9f0*/  @!P6 LDC.64 R10, c[0x0][0x5c0] ;  /* 0x00017000ff0aeb82 */ /* 0x000e620000000a00 */
[----:B0-----:R-:W-:-:S05]  /*4ca00*/  IMAD.U32 R4, RZ, RZ, UR27 ;  /* 0x0000001bff047e24 */ /* 0x001fca000f8e00ff */
[----:B------:R-:W-:-:S04]  /*4ca10*/  @!P5 IADD3 R99, P2, P3, R22, UR15, R24 ;  /* 0x0000000f1663dc10 */ /* 0x000fc8000fb5e018 */
[----:B------:R-:W-:Y:S01]  /*4ca20*/  @!P5 IADD3.X R97, R4, UR14, R30, P2, P3 ;  /* 0x0000000e0461dc10 */ /* 0x000fe200097e641e */
[----:B--2---:R-:W-:Y:S02]  /*4ca30*/  FMUL R4, R2, UR23 ;  /* 0x0000001702047c20 */ /* 0x004fe40008400000 */
[----:B------:R-:W2:Y:S01]  /*4ca40*/  LDL.LU R2, [R1+0x82c] ;  /* 0x00082c0001027983 */ /* 0x000ea20000300800 */
[----:B------:R-:W-:Y:S02]  /*4ca50*/  LOP3.LUT P4, RZ, R0, 0x2, RZ, 0xc0, !PT ;  /* 0x0000000200ff7812 */ /* 0x000fe4000788c0ff */
[----:B------:R-:W-:Y:S01]  /*4ca60*/  LOP3.LUT R7, R7, 0xffffff7f, RZ, 0xc0, !PT ;  /* 0xffffff7f07077812 */ /* 0x000fe200078ec0ff */
[----:B------:R-:W4:Y:S01]  /*4ca70*/  LDL.LU R3, [R1+0x830] ;  /* 0x0008300001037983 */ /* 0x000f220000300800 */
[----:B-1----:R-:W-:Y:S02]  /*4ca80*/  @!P6 IADD3 R10, P0, R49, R10, RZ ;  /* 0x0000000a310ae210 */ /* 0x002fe40007f1e0ff */
[----:B------:R-:W-:-:S02]  /*4ca90*/  LOP3.LUT R5, R5, 0xfff7ffff, RZ, 0xc0, !PT ;  /* 0xfff7ffff05057812 */ /* 0x000fc400078ec0ff */
[----:B------:R-:W-:Y:S01]  /*4caa0*/  F2FP.SATFINITE.E4M3.F32.PACK_AB_MERGE_C R4, RZ, R4, RZ ;  /* 0x00000004ff04723e */ /* 0x000fe200048070ff */
[----:B------:R-:W-:Y:S01]  /*4cab0*/  @!P6 IMAD.X R11, R50, 0x1, R11, P0 ;  /* 0x00000001320be824 */ /* 0x000fe200000e060b */
[----:B------:R-:W-:-:S03]  /*4cac0*/  @P5 LOP3.LUT R5, R5, 0x80000, RZ, 0xfc, !PT ;  /* 0x0008000005055812 */ /* 0x000fc600078efcff */
[----:B------:R-:W-:Y:S02]  /*4cad0*/  @P4 LOP3.LUT R7, R7, 0x80, RZ, 0xfc, !PT ;  /* 0x0000008007074812 */ /* 0x000fe400078efcff */
[----:B------:R-:W-:Y:S02]  /*4cae0*/  ISETP.LT.OR P4, PT, R28, 0xb1, !P1 ;  /* 0x000000b11c00780c */ /* 0x000fe40004f81670 */
[----:B------:R-:W-:Y:S01]  /*4caf0*/  LOP3.LUT P3, RZ, R5, 0x4000, RZ, 0xc0, !PT ;  /* 0x0000400005ff7812 */ /* 0x000fe2000786c0ff */
[----:B------:R0:W-:Y:S02]  /*4cb00*/  @!P6 STG.E.U8 desc[UR20][R10.64+0xe0], R4 ;  /* 0x0000e0040a00e986 */ /* 0x0001e4000c101114 */
[----:B0-----:R-:W-:Y:S02]  /*4cb10*/  IMAD.U32 R4, RZ, RZ, UR28 ;  /* 0x0000001cff047e24 */ /* 0x001fe4000f8e00ff */
[----:B------:R-:W-:-:S06]  /*4cb20*/  IMAD.U32 R10, RZ, RZ, UR27 ;  /* 0x0000001bff0a7e24 */ /* 0x000fcc000f8e00ff */
[----:B------:R-:W-:-:S04]  /*4cb30*/  @!P4 IADD3 R92, P0, P2, R4, UR15, R24 ;  /* 0x0000000f045ccc10 */ /* 0x000fc8000fa1e018 */
[----:B------:R-:W-:Y:S02]  /*4cb40*/  @!P4 IADD3.X R93, R10, UR14, R30, P0, P2 ;  /* 0x0000000e0a5dcc10 */ /* 0x000fe400087e441e */
[----:B------:R-:W0:Y:S01]  /*4cb50*/  @!P3 LDC.64 R10, c[0x0][0x5c0] ;  /* 0x00017000ff0abb82 */ /* 0x000e220000000a00 */
[----:B------:R-:W-:-:S04]  /*4cb60*/  LOP3.LUT R5, R5, 0xfffbffff, RZ, 0xc0, !PT ;  /* 0xfffbffff05057812 */ /* 0x000fc800078ec0ff */
[----:B------:R-:W-:Y:S02]  /*4cb70*/  @P4 LOP3.LUT R5, R5, 0x40000, RZ, 0xfc, !PT ;  /* 0x0004000005054812 */ /* 0x000fe400078efcff */
[----:B------:R-:W-:Y:S02]  /*4cb80*/  ISETP.LT.OR P4, PT, R28, 0xb2, !P1 ;  /* 0x000000b21c00780c */ /* 0x000fe40004f81670 */
[----:B0-----:R-:W-:-:S05]  /*4cb90*/  @!P3 IADD3 R10, P0, R51, R10, RZ ;  /* 0x0000000a330ab210 */ /* 0x001fca0007f1e0ff */
[----:B------:R-:W-:-:S06]  /*4cba0*/  @!P3 IMAD.X R11, R52, 0x1, R11, P0 ;  /* 0x00000001340bb824 */ /* 0x000fcc00000e060b */
[----:B------:R-:W-:Y:S01]  /*4cbb0*/  @!P4 IADD3 R94, P0, P2, R4, UR15, R24 ;  /* 0x0000000f045ecc10 */ /* 0x000fe2000fa1e018 */
[----:B---3--:R-:W-:-:S05]  /*4cbc0*/  FMUL R4, R90, UR23 ;  /* 0x000000175a047c20 */ /* 0x008fca0008400000 */
[----:B------:R-:W-:-:S05]  /*4cbd0*/  F2FP.SATFINITE.E4M3.F32.PACK_AB_MERGE_C R4, RZ, R4, RZ ;  /* 0x00000004ff04723e */ /* 0x000fca00048070ff */
[----:B------:R0:W-:Y:S01]  /*4cbe0*/  @!P3 STG.E.U8 desc[UR20][R10.64+0xe1], R4 ;  /* 0x0000e1040a00b986 */ /* 0x0001e2000c101114 */
[----:B------:R-:W-:Y:S01]  /*4cbf0*/  ISETP.LT.OR P3, PT, R28, 0xb9, !P1 ;  /* 0x000000b91c00780c */ /* 0x000fe20004f61670 */
[----:B------:R-:W-:-:S05]  /*4cc00*/  IMAD.U32 R22, RZ, RZ, UR27 ;  /* 0x0000001bff167e24 */ /* 0x000fca000f8e00ff */
[----:B------:R-:W-:Y:S01]  /*4cc10*/  @!P4 IADD3.X R95, R22, UR14, R30, P0, P2 ;  /* 0x0000000e165fcc10 */ /* 0x000fe200087e441e */
[----:B0-----:R-:W-:-:S06]  /*4cc20*/  IMAD.U32 R4, RZ, RZ, UR28 ;  /* 0x0000001cff047e24 */ /* 0x001fcc000f8e00ff */
[----:B------:R-:W-:Y:S01]  /*4cc30*/  @!P3 IADD3 R88, P0, P2, R4, UR15, R24 ;  /* 0x0000000f0458bc10 */ /* 0x000fe2000fa1e018 */
[----:B--2---:R-:W-:Y:S02]  /*4cc40*/  FMUL R4, R2, UR23 ;  /* 0x0000001702047c20 */ /* 0x004fe40008400000 */
[----:B------:R-:W2:Y:S04]  /*4cc50*/  LDL.LU R2, [R1+0x834] ;  /* 0x0008340001027983 */ /* 0x000ea80000300800 */
[----:B------:R-:W3:Y:S01]  /*4cc60*/  LDL.LU R23, [R1+0x838] ;  /* 0x0008380001177983 */ /* 0x000ee20000300800 */
[----:B------:R-:W-:Y:S01]  /*4cc70*/  LOP3.LUT R5, R5, 0xfffdffff, RZ, 0xc0, !PT ;  /* 0xfffdffff05057812 */ /* 0x000fe200078ec0ff */
[----:B------:R-:W-:-:S03]  /*4cc80*/  IMAD.U32 R10, RZ, RZ, UR27 ;  /* 0x0000001bff0a7e24 */ /* 0x000fc6000f8e00ff */
[----:B------:R-:W-:Y:S02]  /*4cc90*/  @P4 LOP3.LUT R5, R5, 0x20000, RZ, 0xfc, !PT ;  /* 0x0002000005054812 */ /* 0x000fe400078efcff */
[----:B------:R-:W-:Y:S02]  /*4cca0*/  LOP3.LUT P4, RZ, R7, 0x80, RZ, 0xc0, !PT ;  /* 0x0000008007ff7812 */ /* 0x000fe4000788c0ff */
[----:B------:R-:W-:Y:S02]  /*4ccb0*/  LOP3.LUT R5, R5, 0xfffeffff, RZ, 0xc0, !PT ;  /* 0xfffeffff05057812 */ /* 0x000fe400078ec0ff */
[----:B------:R-:W-:Y:S02]  /*4ccc0*/  @!P3 IADD3.X R89, R10, UR14, R30, P0, P2 ;  /* 0x0000000e0a59bc10 */ /* 0x000fe400087e441e */
[----:B------:R-:W-:Y:S02]  /*4ccd0*/  @P3 LOP3.LUT R5, R5, 0x10000, RZ, 0xfc, !PT ;  /* 0x0001000005053812 */ /* 0x000fe400078efcff */
[----:B------:R-:W-:-:S02]  /*4cce0*/  ISETP.LT.OR P3, PT, R28, 0xba, !P1 ;  /* 0x000000ba1c00780c */ /* 0x000fc40004f61670 */
[----:B------:R-:W-:-:S05]  /*4ccf0*/  F2FP.SATFINITE.E4M3.F32.PACK_AB_MERGE_C R4, RZ, R4, RZ ;  /* 0x00000004ff04723e */ /* 0x000fca00048070ff */
[----:B------:R0:W-:Y:S01]  /*4cd00*/  @!P4 STG.E.U8 desc[UR20][R212.64+0xe8], R4 ;  /* 0x0000e804d400c986 */ /* 0x0001e2000c101114 */
[----:B------:R-:W-:Y:S01]  /*4cd10*/  LOP3.LUT R5, R5, 0xffff7fff, RZ, 0xc0, !PT ;  /* 0xffff7fff05057812 */ /* 0x000fe200078ec0ff */
[----:B0-----:R-:W-:-:S04]  /*4cd20*/  IMAD.U32 R4, RZ, RZ, UR28 ;  /* 0x0000001cff047e24 */ /* 0x001fc8000f8e00ff */
[----:B------:R-:W-:Y:S02]  /*4cd30*/  @P3 LOP3.LUT R5, R5, 0x8000, RZ, 0xfc, !PT ;  /* 0x0000800005053812 */ /* 0x000fe400078efcff */
[----:B------:R-:W-:-:S04]  /*4cd40*/  @!P3 IADD3 R90, P0, P2, R4, UR15, R24 ;  /* 0x0000000f045abc10 */ /* 0x000fc8000fa1e018 */
[----:B------:R-:W-:Y:S02]  /*4cd50*/  @!P3 IADD3.X R91, R10, UR14, R30, P0, P2 ;  /* 0x0000000e0a5bbc10 */ /* 0x000fe400087e441e */
[----:B------:R-:W-:Y:S02]  /*4cd60*/  ISETP.LT.OR P3, PT, R28, 0xc1, !P1 ;  /* 0x000000c11c00780c */ /* 0x000fe40004f61670 */
[----:B------:R-:W-:Y:S02]  /*4cd70*/  LOP3.LUT P6, RZ, R6, 0x100, RZ, 0xc0, !PT ;  /* 0x0000010006ff7812 */ /* 0x000fe400078cc0ff */
[----:B------:R-:W-:-:S09]  /*4cd80*/  LOP3.LUT P5, RZ, R0, 0x8, RZ, 0xc0, !PT ;  /* 0x0000000800ff7812 */ /* 0x000fd200078ac0ff */
[----:B------:R-:W-:-:S04]  /*4cd90*/  @!P3 IADD3 R84, P0, P2, R4, UR15, R24 ;  /* 0x0000000f0454bc10 */ /* 0x000fc8000fa1e018 */
[----:B------:R-:W-:Y:S02]  /*4cda0*/  @!P3 IADD3.X R86, R10, UR14, R30, P0, P2 ;  /* 0x0000000e0a56bc10 */ /* 0x000fe400087e441e */
[----:B------:R-:W0:Y:S01]  /*4cdb0*/  @!P6 LDC.64 R10, c[0x0][0x5c0] ;  /* 0x00017000ff0aeb82 */ /* 0x000e220000000a00 */
[----:B------:R-:W-:Y:S01]  /*4cdc0*/  ISETP.LT.OR P4, PT, R28, 0xc2, !P1 ;  /* 0x000000c21c00780c */ /* 0x000fe20004f81670 */
[----:B----4-:R-:W-:Y:S01]  /*4cdd0*/  FMUL R4, R3, UR23 ;  /* 0x0000001703047c20 */ /* 0x010fe20008400000 */
[----:B------:R-:W-:Y:S01]  /*4cde0*/  LOP3.LUT R5, R5, 0xffffbfff, RZ, 0xc0, !PT ;  /* 0xffffbfff05057812 */ /* 0x000fe200078ec0ff */
[----:B------:R-:W-:Y:S01]  /*4cdf0*/  IMAD.U32 R22, RZ, RZ, UR28 ;  /* 0x0000001cff167e24 */ /* 0x000fe2000f8e00ff */
[----:B------:R-:W4:Y:S02]  /*4ce00*/  LDL.LU R3, [R1+0x83c] ;  /* 0x00083c0001037983 */ /* 0x000f240000300800 */
[----:B------:R-:W-:Y:S02]  /*4ce10*/  F2FP.SATFINITE.E4M3.F32.PACK_AB_MERGE_C R4, RZ, R4, RZ ;  /* 0x00000004ff04723e */ /* 0x000fe400048070ff */
[----:B------:R-:W-:Y:S01]  /*4ce20*/  @P3 LOP3.LUT R5, R5, 0x4000, RZ, 0xfc, !PT ;  /* 0x0000400005053812 */ /* 0x000fe200078efcff */
[----:B------:R-:W4:Y:S04]  /*4ce30*/  LDL.LU R49, [R1+0x840] ;  /* 0x0008400001317983 */ /* 0x000f280000300800 */
[----:B------:R1:W-:Y:S01]  /*4ce40*/  @!P5 STG.E.U8 desc[UR20][R210.64+0xe9], R4 ;  /* 0x0000e904d200d986 */ /* 0x0003e2000c101114 */
[----:B------:R-:W-:Y:S01]  /*4ce50*/  @!P4 IADD3 R87, P2, P3, R22, UR15, R24 ;  /* 0x0000000f1657cc10 */ /* 0x000fe2000fb5e018 */
[----:B-1----:R-:W-:Y:S01]  /*4ce60*/  IMAD.U32 R4, RZ, RZ, UR27 ;  /* 0x0000001bff047e24 */ /* 0x002fe2000f8e00ff */
[----:B0-----:R-:W-:-:S04]  /*4ce70*/  @!P6 IADD3 R10, P0, R53, R10, RZ ;  /* 0x0000000a350ae210 */ /* 0x001fc80007f1e0ff */
[----:B------:R-:W-:Y:S02]  /*4ce80*/  @!P4 IADD3.X R85, R4, UR14, R30, P2, P3 ;  /* 0x0000000e0455cc10 */ /* 0x000fe400097e641e */
[----:B------:R-:W-:Y:S01]  /*4ce90*/  LOP3.LUT P3, RZ, R6, 0x2000, RZ, 0xc0, !PT ;  /* 0x0000200006ff7812 */ /* 0x000fe2000786c0ff */
[----:B------:R-:W-:Y:S01]  /*4cea0*/  @!P6 IMAD.X R11, R56, 0x1, R11, P0 ;  /* 0x00000001380be824 */ /* 0x000fe200000e060b */
[----:B------:R-:W-:Y:S02]  /*4ceb0*/  LOP3.LUT R5, R5, 0xffffdfff, RZ, 0xc0, !PT ;  /* 0xffffdfff05057812 */ /* 0x000fe400078ec0ff */
[----:B------:R-:W-:Y:S02]  /*4cec0*/  LOP3.LUT P5, RZ, R0, 0x80, RZ, 0xc0, !PT ;  /* 0x0000008000ff7812 */ /* 0x000fe400078ac0ff */
[----:B------:R-:W-:Y:S02]  /*4ced0*/  @P4 LOP3.LUT R5, R5, 0x2000, RZ, 0xfc, !PT ;  /* 0x0000200005054812 */ /* 0x000fe400078efcff */
[----:B------:R-:W-:-:S02]  /*4cee0*/  ISETP.LT.OR P4, PT, R28, 0xc9, !P1 ;  /* 0x000000c91c00780c */ /* 0x000fc40004f81670 */
[----:B------:R-:W-:Y:S01]  /*4cef0*/  LOP3.LUT R7, R7, 0xffffffbf, RZ, 0xc0, !PT ;  /* 0xffffffbf07077812 */ /* 0x000fe200078ec0ff */
[----:B------:R-:W-:-:S06]  /*4cf00*/  IMAD.U32 R211, RZ, RZ, UR28 ;  /* 0x0000001cffd37e24 */ /* 0x000fcc000f8e00ff */
[----:B------:R-:W-:Y:S02]  /*4cf10*/  @P5 LOP3.LUT R7, R7, 0x40, RZ, 0xfc, !PT ;  /* 0x0000004007075812 */ /* 0x000fe400078efcff */
[----:B------:R-:W-:Y:S02]  /*4cf20*/  ISETP.LT.OR P5, PT, R28, 0xca, !P1 ;  /* 0x000000ca1c00780c */ /* 0x000fe40004fa1670 */
[----:B------:R-:W-:Y:S01]  /*4cf30*/  @!P4 IADD3 R211, P0, P2, R211, UR15, R24 ;  /* 0x0000000fd3d3cc10 */ /* 0x000fe2000fa1e018 */
[----:B------:R-:W-:Y:S02]  /*4cf40*/  IMAD.U32 R210, RZ, RZ, UR28 ;  /* 0x0000001cffd27e24 */ /* 0x000fe4000f8e00ff */
[----:B--2---:R-:W-:-:S05]  /*4cf50*/  FMUL R4, R2, UR23 ;  /* 0x0000001702047c20 */ /* 0x004fca0008400000 */
[----:B------:R-:W-:-:S05]  /*4cf60*/  F2FP.SATFINITE.E4M3.F32.PACK_AB_MERGE_C R4, RZ, R4, RZ ;  /* 0x00000004ff04723e */ /* 0x000fca00048070ff */
[----:B------:R0:W-:Y:S02]  /*4cf70*/  @!P6 STG.E.U8 desc[UR20][R10.64+0xe8], R4 ;  /* 0x0000e8040a00e986 */ /* 0x0001e4000c101114 */
[----:B0-----:R-:W0:Y:S01]  /*4cf80*/  @!P3 LDC.64 R10, c[0x0][0x5c0] ;  /* 0x00017000ff0abb82 */ /* 0x001e220000000a00 */
[----:B------:R-:W-:-:S05]  /*4cf90*/  IMAD.U32 R4, RZ, RZ, UR27 ;  /* 0x0000001bff047e24 */ /* 0x000fca000f8e00ff */
[----:B------:R-:W-:Y:S02]  /*4cfa0*/  @!P4 IADD3.X R83, R4, UR14, R30, P0, P2 ;  /* 0x0000000e0453cc10 */ /* 0x000fe400087e441e */
[----:B0-----:R-:W-:-:S05]  /*4cfb0*/  @!P3 IADD3 R10, P0, R26, R10, RZ ;  /* 0x0000000a1a0ab210 */ /* 0x001fca0007f1e0ff */
[----:B------:R-:W-:Y:S01]  /*4cfc0*/  @!P3 IMAD.X R11, R57, 0x1, R11, P0 ;  /* 0x00000001390bb824 */ /* 0x000fe200000e060b */
[----:B------:R-:W-:-:S04]  /*4cfd0*/  @!P5 IADD3 R210, P0, P2, R210, UR15, R24 ;  /* 0x0000000fd2d2dc10 */ /* 0x000fc8000fa1e018 */
[----:B------:R-:W-:Y:S01]  /*4cfe0*/  @!P5 IADD3.X R2, R4, UR14, R30, P0, P2 ;  /* 0x0000000e0402dc10 */ /* 0x000fe200087e441e */
[----:B---3--:R-:W-:Y:S02]  /*4cff0*/  FMUL R4, R23, UR23 ;  /* 0x0000001717047c20 */ /* 0x008fe40008400000 */
[----:B------:R-:W2:Y:S03]  /*4d000*/  LDL.LU R23, [R1+0x844] ;  /* 0x0008440001177983 */ /* 0x000ea60000300800 */
[----:B------:R-:W-:Y:S01]  /*4d010*/  F2FP.SATFINITE.E4M3.F32.PACK_AB_MERGE_C R4, RZ, R4, RZ ;  /* 0x00000004ff04723e */ /* 0x000fe200048070ff */
[----:B------:R-:W-:Y:S01]  /*4d020*/  IMAD.U32 R183, RZ, RZ, UR28 ;  /* 0x0000001cffb77e24 */ /* 0x000fe2000f8e00ff */
[----:B------:R-:W-:Y:S01]  /*4d030*/  LOP3.LUT R5, R5, 0xffffefff, RZ, 0xc0, !PT ;  /* 0xffffefff05057812 */ /* 0x000fe200078ec0ff */
[----:B------:R-:W-:Y:S01]  /*4d040*/  IMAD.U32 R212, RZ, RZ, UR27 ;  /* 0x0000001bffd47e24 */ /* 0x000fe2000f8e00ff */
[----:B------:R-:W3:Y:S02]  /*4d050*/  LDL.LU R52, [R1+0x848] ;  /* 0x0008480001347983 */ /* 0x000ee40000300800 */
[----:B------:R-:W-:-:S02]  /*4d060*/  @P4 LOP3.LUT R5, R5, 0x1000, RZ, 0xfc, !PT ;  /* 0x0000100005054812 */ /* 0x000fc400078efcff */
[----:B------:R4:W-:Y:S01]  /*4d070*/  @!P3 STG.E.U8 desc[UR20][R10.64+0xe9], R4 ;  /* 0x0000e9040a00b986 */ /* 0x0009e2000c101114 */
[----:B------:R-:W-:Y:S02]  /*4d080*/  ISETP.LT.OR P3, PT, R28, 0xd1, !P1 ;  /* 0x000000d11c00780c */ /* 0x000fe40004f61670 */
[----:B------:R-:W-:-:S04]  /*4d090*/  LOP3.LUT R5, R5, 0xfffff7ff, RZ, 0xc0, !PT ;  /* 0xfffff7ff05057812 */ /* 0x000fc800078ec0ff */
[----:B------:R-:W-:-:S04]  /*4d0a0*/  @P5 LOP3.LUT R5, R5, 0x800, RZ, 0xfc, !PT ;  /* 0x0000080005055812 */ /* 0x000fc800078efcff */
[----:B------:R-:W-:-:S03]  /*4d0b0*/  LOP3.LUT R5, R5, 0xfffffbff, RZ, 0xc0, !PT ;  /* 0xfffffbff05057812 */ /* 0x000fc600078ec0ff */
[----:B------:R-:W-:Y:S02]  /*4d0c0*/  @!P3 IADD3 R183, P0, P2, R183, UR15, R24 ;  /* 0x0000000fb7b7bc10 */ /* 0x000fe4000fa1e018 */
[----:B------:R-:W-:Y:S02]  /*4d0d0*/  LOP3.LUT P5, RZ, R7, 0x40, RZ, 0xc0, !PT ;  /* 0x0000004007ff7812 */ /* 0x000fe400078ac0ff */
[----:B------:R-:W-:Y:S02]  /*4d0e0*/  @P3 LOP3.LUT R5, R5, 0x400, RZ, 0xfc, !PT ;  /* 0x0000040005053812 */ /* 0x000fe400078efcff */
[----:B------:R-:W-:Y:S01]  /*4d0f0*/  @!P3 IADD3.X R212, R212, UR14, R30, P0, P2 ;  /* 0x0000000ed4d4bc10 */ /* 0x000fe200087e441e */
[----:B----4-:R-:W-:Y:S01]  /*4d100*/  FMUL R4, R3, UR23 ;  /* 0x0000001703047c20 */ /* 0x010fe20008400000 */
[----:B------:R-:W-:Y:S01]  /*4d110*/  ISETP.LT.OR P3, PT, R28, 0xd2, !P1 ;  /* 0x000000d21c00780c */ /* 0x000fe20004f61670 */
[----:B------:R-:W-:-:S03]  /*4d120*/  IMAD.U32 R182, RZ, RZ, UR28 ;  /* 0x0000001cffb67e24 */ /* 0x000fc6000f8e00ff */
[----:B------:R-:W-:Y:S02]  /*4d130*/  F2FP.SATFINITE.E4M3.F32.PACK_AB_MERGE_C R4, RZ, R4, RZ ;  /* 0x00000004ff04723e */ /* 0x000fe400048070ff */
[----:B------:R-:W-:-:S03]  /*4d140*/  LOP3.LUT R5, R5, 0xfffffdff, RZ, 0xc0, !PT ;  /* 0xfffffdff05057812 */ /* 0x000fc600078ec0ff */
[----:B------:R0:W-:Y:S04]  /*4d150*/  @!P5 STG.E.U8 desc[UR20][R202.64+0xf0], R4 ;  /* 0x0000f004ca00d986 */ /* 0x0001e8000c101114 */
[----:B------:R-:W-:Y:S02]  /*4d160*/  @!P3 IADD3 R182, P0, P2, R182, UR15, R24 ;  /* 0x0000000fb6b6bc10 */ /* 0x000fe4000fa1e018 */
[----:B------:R-:W-:Y:S01]  /*4d170*/  @P3 LOP3.LUT R5, R5, 0x200, RZ, 0xfc, !PT ;  /* 0x0000020005053812 */ /* 0x000fe200078efcff */
[----:B0-----:R-:W-:-:S05]  /*4d180*/  IMAD.U32 R202, RZ, RZ, UR27 ;  /* 0x0000001bffca7e24 */ /* 0x001fca000f8e00ff */
[----:B------:R-:W-:Y:S02]  /*4d190*/  @!P3 IADD3.X R202, R202, UR14, R30, P0, P2 ;  /* 0x0000000ecacabc10 */ /* 0x000fe400087e441e */
[----:B------:R-:W-:Y:S01]  /*4d1a0*/  ISETP.LT.OR P3, PT, R28, 0xd9, !P1 ;  /* 0x000000d91c00780c */ /* 0x000fe20004f61670 */
[----:B------:R-:W-:Y:S02]  /*4d1b0*/  IMAD.U32 R213, RZ, RZ, UR28 ;  /* 0x0000001cffd57e24 */ /* 0x000fe4000f8e00ff */
[----:B------:R-:W-:Y:S01]  /*4d1c0*/  IMAD.U32 R4, RZ, RZ, UR27 ;  /* 0x0000001bff047e24 */ /* 0x000fe2000f8e00ff */
[----:B------:R-:W-:-:S09]  /*4d1d0*/  LOP3.LUT P4, RZ, R0, 0x100, RZ, 0xc0, !PT ;  /* 0x0000010000ff7812 */ /* 0x000fd2000788c0ff */
[----:B------:R-:W-:-:S04]  /*4d1e0*/  @!P3 IADD3 R213, P0, P2, R213, UR15, R24 ;  /* 0x0000000fd5d5bc10 */ /* 0x000fc8000fa1e018 */
[----:B------:R-:W-:Y:S01]  /*4d1f0*/  @!P3 IADD3.X R3, R4, UR14, R30, P0, P2 ;  /* 0x0000000e0403bc10 */ /* 0x000fe200087e441e */
[----:B------:R-:W-:-:S05]  /*4d200*/  FMUL R4, R49, UR23 ;  /* 0x0000001731047c20 */ /* 0x000fca0008400000 */
[----:B------:R-:W-:-:S05]  /*4d210*/  F2FP.SATFINITE.E4M3.F32.PACK_AB_MERGE_C R4, RZ, R4, RZ ;  /* 0x00000004ff04723e */ /* 0x000fca00048070ff */
[----:B------:R2:W-:Y:S02]  /*4d220*/  @!P4 STG.E.U8 desc[UR20][R168.64+0xf1], R4 ;  /* 0x0000f104a800c986 */ /* 0x0005e4000c101114 */
[----:B--2---:R-:W-:Y:S02]  /*4d230*/  FMUL R4, R23, UR23 ;  /* 0x0000001717047c20 */ /* 0x004fe40008400000 */
[----:B------:R-:W2:Y:S04]  /*4d240*/  LDL.LU R23, [R1+0x84c] ;  /* 0x00084c0001177983 */ /* 0x000ea80000300800 */
[----:B------:R-:W4:Y:S01]  /*4d250*/  LDL.LU R51, [R1+0x850] ;  /* 0x0008500001337983 */ /* 0x000f220000300800 */
[C---:B------:R-:W-:Y:S02]  /*4d260*/  LOP3.LUT P6, RZ, R6.reuse, 0x80000, RZ, 0xc0, !PT ;  /* 0x0008000006ff7812 */ /* 0x040fe400078cc0ff */
[----:B------:R-:W-:Y:S01]  /*4d270*/  LOP3.LUT P5, RZ, R6, 0x400000, RZ, 0xc0, !PT ;  /* 0x0040000006ff7812 */ /* 0x000fe200078ac0ff */
[----:B------:R-:W-:Y:S01]  /*4d280*/  IMAD.U32 R168, RZ, RZ, UR28 ;  /* 0x0000001cffa87e24 */ /* 0x000fe2000f8e00ff */
[----:B------:R-:W-:Y:S01]  /*4d290*/  ISETP.LT.OR P4, PT, R28, 0xda, !P1 ;  /* 0x000000da1c00780c */ /* 0x000fe20004f81670 */
[----:B------:R-:W-:Y:S01]  /*4d2a0*/  IMAD.U32 R203, RZ, RZ, UR27 ;  /* 0x0000001bffcb7e24 */ /* 0x000fe2000f8e00ff */
[----:B------:R-:W-:Y:S01]  /*4d2b0*/  F2FP.SATFINITE.E4M3.F32.PACK_AB_MERGE_C R4, RZ, R4, RZ ;  /* 0x00000004ff04723e */ /* 0x000fe200048070ff */
[----:B------:R-:W-:Y:S01]  /*4d2c0*/  IMAD.U32 R50, RZ, RZ, UR28 ;  /* 0x0000001cff327e24 */ /* 0x000fe2000f8e00ff */
[----:B------:R-:W-:Y:S01]  /*4d2d0*/  LOP3.LUT R5, R5, 0xfffffeff, RZ, 0xc0, !PT ;  /* 0xfffffeff05057812 */ /* 0x000fe200078ec0ff */
[----:B------:R-:W4:Y:S04]  /*4d2e0*/  LDL.LU R53, [R1+0x854] ;  /* 0x0008540001357983 */ /* 0x000f280000300800 */
[----:B------:R-:W0:Y:S01]  /*4d2f0*/  @!P6 LDC.64 R10, c[0x0][0x5c0] ;  /* 0x00017000ff0aeb82 */ /* 0x000e220000000a00 */
[----:B------:R-:W-:-:S03]  /*4d300*/  @P3 LOP3.LUT R5, R5, 0x100, RZ, 0xfc, !PT ;  /* 0x0000010005053812 */ /* 0x000fc600078efcff */
[----:B------:R-:W-:-:S04]  /*4d310*/  @!P4 IADD3 R168, P2, P3, R168, UR15, R24 ;  /* 0x0000000fa8a8cc10 */ /* 0x000fc8000fb5e018 */
[----:B------:R-:W-:Y:S02]  /*4d320*/  @!P4 IADD3.X R203, R203, UR14, R30, P2, P3 ;  /* 0x0000000ecbcbcc10 */ /* 0x000fe400097e641e */
[----:B0-----:R-:W-:-:S05]  /*4d330*/  @!P6 IADD3 R10, P0, R27, R10, RZ ;  /* 0x0000000a1b0ae210 */ /* 0x001fca0007f1e0ff */
[----:B------:R-:W-:-:S05]  /*4d340*/  @!P6 IMAD.X R11, R60, 0x1, R11, P0 ;  /* 0x000000013c0be824 */ /* 0x000fca00000e060b */
[----:B------:R0:W-:Y:S01]  /*4d350*/  @!P6 STG.E.U8 desc[UR20][R10.64+0xf0], R4 ;  /* 0x0000f0040a00e986 */ /* 0x0001e2000c101114 */
[----:B------:R-:W-:Y:S01]  /*4d360*/  ISETP.LT.OR P3, PT, R28, 0xe1, !P1 ;  /* 0x000000e11c00780c */ /* 0x000fe20004f61670 */
[----:B0-----:R-:W0:Y:S01]  /*4d370*/  @!P5 LDC.64 R10, c[0x0][0x5c0] ;  /* 0x00017000ff0adb82 */ /* 0x001e220000000a00 */
[----:B------:R-:W-:-:S11]  /*4d380*/  IMAD.U32 R60, RZ, RZ, UR27 ;  /* 0x0000001bff3c7e24 */ /* 0x000fd6000f8e00ff */
[----:B------:R-:W-:Y:S01]  /*4d390*/  @!P3 IADD3 R50, P0, P2, R50, UR15, R24 ;  /* 0x0000000f3232bc10 */ /* 0x000fe2000fa1e018 */
[----:B---3--:R-:W-:-:S03]  /*4d3a0*/  FMUL R4, R52, UR23 ;  /* 0x0000001734047c20 */ /* 0x008fc60008400000 */
[----:B------:R-:W-:Y:S02]  /*4d3b0*/  @!P3 IADD3.X R60, R60, UR14, R30, P0, P2 ;  /* 0x0000000e3c3cbc10 */ /* 0x000fe400087e441e */
[----:B------:R-:W-:Y:S02]  /*4d3c0*/  LOP3.LUT R5, R5, 0xffffff7f, RZ, 0xc0, !PT ;  /* 0xffffff7f05057812 */ /* 0x000fe400078ec0ff */
[----:B------:R-:W-:Y:S02]  /*4d3d0*/  F2FP.SATFINITE.E4M3.F32.PACK_AB_MERGE_C R4, RZ, R4, RZ ;  /* 0x00000004ff04723e */ /* 0x000fe400048070ff */
[----:B------:R-:W-:Y:S02]  /*4d3e0*/  @P4 LOP3.LUT R5, R5, 0x80, RZ, 0xfc, !PT ;  /* 0x0000008005054812 */ /* 0x000fe400078efcff */
[----:B------:R-:W-:Y:S02]  /*4d3f0*/  LOP3.LUT P4, RZ, R0, 0x2000, RZ, 0xc0, !PT ;  /* 0x0000200000ff7812 */ /* 0x000fe4000788c0ff */
[----:B0-----:R-:W-:-:S05]  /*4d400*/  @!P5 IADD3 R10, P0, R16, R10, RZ ;  /* 0x0000000a100ad210 */ /* 0x001fca0007f1e0ff */
[----:B------:R-:W-:-:S05]  /*4d410*/  @!P5 IMAD.X R11, R31, 0x1, R11, P0 ;  /* 0x000000011f0bd824 */ /* 0x000fca00000e060b */
[----:B------:R2:W-:Y:S01]  /*4d420*/  @!P5 STG.E.U8 desc[UR20][R10.64+0xf1], R4 ;  /* 0x0000f1040a00d986 */ /* 0x0005e2000c101114 */
[----:B------:R-:W-:Y:S01]  /*4d430*/  LOP3.LUT P6, RZ, R0, 0x4000, RZ, 0xc0, !PT ;  /* 0x0000400000ff7812 */ /* 0x000fe200078cc0ff */
[----:B--2---:R-:W-:-:S05]  /*4d440*/  FMUL R4, R23, UR23 ;  /* 0x0000001717047c20 */ /* 0x004fca0008400000 */
[----:B------:R-:W-:-:S05]  /*4d450*/  F2FP.SATFINITE.E4M3.F32.PACK_AB_MERGE_C R4, RZ, R4, RZ ;  /* 0x00000004ff04723e */ /* 0x000fca00048070ff */
[----:B------:R4:W-:Y:S02]  /*4d460*/  @!P4 STG.E.U8 desc[UR20][R196.64+0xf8], R4 ;  /* 0x0000f804c400c986 */ /* 0x0009e4000c101114 */
[----:B----4-:R-:W-:-:S05]  /*4d470*/  FMUL R4, R51, UR23 ;  /* 0x0000001733047c20 */ /* 0x010fca0008400000 */
[----:B------:R-:W-:-:S05]  /*4d480*/  F2FP.SATFINITE.E4M3.F32.PACK_AB_MERGE_C R4, RZ, R4, RZ ;  /* 0x00000004ff04723e */ /* 0x000fca00048070ff */
[----:B------:R0:W-:Y:S04]  /*4d490*/  @!P6 STG.E.U8 desc[UR20][R194.64+0xf9], R4 ;  /* 0x0000f904c200e986 */ /* 0x0001e8000c101114 */
[----:B0-----:R-:W2:Y:S04]  /*4d4a0*/  LDL.LU R194, [R1+0x858] ;  /* 0x0008580001c27983 */ /* 0x001ea80000300800 */
[----:B------:R-:W3:Y:S04]  /*4d4b0*/  LDL.LU R195, [R1+0x85c] ;  /* 0x00085c0001c37983 */ /* 0x000ee80000300800 */
[----:B------:R-:W4:Y:S04]  /*4d4c0*/  LDL.LU R196, [R1+0x860] ;  /* 0x0008600001c47983 */ /* 0x000f280000300800 */
[----:B------:R-:W4:Y:S01]  /*4d4d0*/  LDL.LU R197, [R1+0x864] ;  /* 0x0008640001c57983 */ /* 0x000f220000300800 */
[----:B------:R-:W-:-:S04]  /*4d4e0*/  LOP3.LUT R5, R5, 0xffffffbf, RZ, 0xc0, !PT ;  /* 0xffffffbf05057812 */ /* 0x000fc800078ec0ff */
[----:B------:R-:W-:Y:S02]  /*4d4f0*/  @P3 LOP3.LUT R5, R5, 0x40, RZ, 0xfc, !PT ;  /* 0x0000004005053812 */ /* 0x000fe400078efcff */
[C---:B------:R-:W-:Y:S02]  /*4d500*/  ISETP.LT.OR P3, PT, R28.reuse, 0xe2, !P1 ;  /* 0x000000e21c00780c */ /* 0x040fe40004f61670 */
[C---:B------:R-:W-:Y:S01]  /*4d510*/  ISETP.LT.OR P5, PT, R28.reuse, 0xe9, !P1 ;  /* 0x000000e91c00780c */ /* 0x040fe20004fa1670 */
[----:B------:R-:W-:Y:S01]  /*4d520*/  IMAD.U32 R49, RZ, RZ, UR28 ;  /* 0x0000001cff317e24 */ /* 0x000fe2000f8e00ff */
[----:B------:R-:W-:Y:S01]  /*4d530*/  ISETP.LT.OR P4, PT, R28, 0xea, !P1 ;  /* 0x000000ea1c00780c */ /* 0x000fe20004f81670 */
[----:B------:R-:W-:Y:S02]  /*4d540*/  IMAD.U32 R57, RZ, RZ, UR27 ;  /* 0x0000001bff397e24 */ /* 0x000fe4000f8e00ff */
[----:B------:R-:W-:Y:S01]  /*4d550*/  IMAD.U32 R26, RZ, RZ, UR28 ;  /* 0x0000001cff1a7e24 */ /* 0x000fe2000f8e00ff */
[----:B------:R-:W-:Y:S01]  /*4d560*/  LOP3.LUT R0, R0, 0xffefffff, RZ, 0xc0, !PT ;  /* 0xffefffff00007812 */ /* 0x000fe200078ec0ff */
[----:B------:R-:W-:-:S04]  /*4d570*/  IMAD.U32 R52, RZ, RZ, UR27 ;  /* 0x0000001bff347e24 */ /* 0x000fc8000f8e00ff */
[----:B------:R-:W-:Y:S01]  /*4d580*/  @!P3 IADD3 R49, P0, P2, R49, UR15, R24 ;  /* 0x0000000f3131bc10 */ /* 0x000fe2000fa1e018 */
[----:B------:R-:W-:Y:S01]  /*4d590*/  IMAD.U32 R23, RZ, RZ, UR28 ;  /* 0x0000001cff177e24 */ /* 0x000fe2000f8e00ff */
[----:B------:R-:W-:Y:S02]  /*4d5a0*/  @P5 LOP3.LUT R0, R0, 0x100000, RZ, 0xfc, !PT ;  /* 0x0010000000005812 */ /* 0x000fe400078efcff */
[----:B------:R-:W-:Y:S02]  /*4d5b0*/  @!P3 IADD3.X R57, R57, UR14, R30, P0, P2 ;  /* 0x0000000e3939bc10 */ /* 0x000fe400087e441e */
[----:B------:R-:W-:Y:S01]  /*4d5c0*/  @!P5 IADD3 R26, P0, P2, R26, UR15, R24 ;  /* 0x0000000f1a1adc10 */ /* 0x000fe2000fa1e018 */
[----:B------:R-:W-:Y:S01]  /*4d5d0*/  IMAD.U32 R31, RZ, RZ, UR27 ;  /* 0x0000001bff1f7e24 */ /* 0x000fe2000f8e00ff */
[----:B------:R-:W-:Y:S02]  /*4d5e0*/  LOP3.LUT R0, R0, 0xffdfffff, RZ, 0xc0, !PT ;  /* 0xffdfffff00007812 */ /* 0x000fe400078ec0ff */
[----:B------:R-:W-:-:S02]  /*4d5f0*/  @!P5 IADD3.X R52, R52, UR14, R30, P0, P2 ;  /* 0x0000000e3434dc10 */ /* 0x000fc400087e441e */
[----:B------:R-:W-:Y:S02]  /*4d600*/  @!P4 IADD3 R23, P0, P2, R23, UR15, R24 ;  /* 0x0000000f1717cc10 */ /* 0x000fe4000fa1e018 */
[----:B------:R-:W-:Y:S02]  /*4d610*/  @P4 LOP3.LUT R0, R0, 0x200000, RZ, 0xfc, !PT ;  /* 0x0020000000004812 */ /* 0x000fe400078efcff */
[----:B------:R-:W-:Y:S02]  /*4d620*/  @!P4 IADD3.X R31, R31, UR14, R30, P0, P2 ;  /* 0x0000000e1f1fcc10 */ /* 0x000fe400087e441e */
[----:B------:R-:W-:Y:S02]  /*4d630*/  LOP3.LUT P4, RZ, R6, 0x20000000, RZ, 0xc0, !PT ;  /* 0x2000000006ff7812 */ /* 0x000fe4000788c0ff */
[----:B------:R-:W-:-:S04]  /*4d640*/  LOP3.LUT R5, R5, 0xffffffdf, RZ, 0xc0, !PT ;  /* 0xffffffdf05057812 */ /* 0x000fc800078ec0ff */
[----:B------:R-:W-:-:S07]  /*4d650*/  @P3 LOP3.LUT R5, R5, 0x20, RZ, 0xfc, !PT ;  /* 0x0000002005053812 */ /* 0x000fce00078efcff */
[----:B------:R-:W0:Y:S01]  /*4d660*/  @!P4 LDC.64 R10, c[0x0][0x5c0] ;  /* 0x00017000ff0acb82 */ /* 0x000e220000000a00 */
[----:B------:R-:W-:Y:S01]  /*4d670*/  ISETP.LT.OR P3, PT, R28, 0xf1, !P1 ;  /* 0x000000f11c00780c */ /* 0x000fe20004f61670 */
[----:B------:R-:W-:Y:S01]  /*4d680*/  IMAD.U32 R56, RZ, RZ, UR28 ;  /* 0x0000001cff387e24 */ /* 0x000fe2000f8e00ff */
[----:B------:R-:W-:Y:S01]  /*4d690*/  LOP3.LUT R0, R0, 0xfff7ffff, RZ, 0xc0, !PT ;  /* 0xfff7ffff00007812 */ /* 0x000fe200078ec0ff */
[----:B------:R-:W-:Y:S02]  /*4d6a0*/  IMAD.U32 R169, RZ, RZ, UR27 ;  /* 0x0000001bffa97e24 */ /* 0x000fe4000f8e00ff */
[----:B------:R-:W-:-:S08]  /*4d6b0*/  FMUL R4, R53, UR23 ;  /* 0x0000001735047c20 */ /* 0x000fd00008400000 */
[----:B------:R-:W-:Y:S02]  /*4d6c0*/  @!P3 IADD3 R56, P0, P2, R56, UR15, R24 ;  /* 0x0000000f3838bc10 */ /* 0x000fe4000fa1e018 */
[----:B------:R-:W-:Y:S02]  /*4d6d0*/  @P3 LOP3.LUT R0, R0, 0x80000, RZ, 0xfc, !PT ;  /* 0x0008000000003812 */ /* 0x000fe400078efcff */
[----:B------:R-:W-:Y:S02]  /*4d6e0*/  @!P3 IADD3.X R169, R169, UR14, R30, P0, P2 ;  /* 0x0000000ea9a9bc10 */ /* 0x000fe400087e441e */
[----:B0-----:R-:W-:Y:S02]  /*4d6f0*/  @!P4 IADD3 R10, P3, R61, R10, RZ ;  /* 0x0000000a3d0ac210 */ /* 0x001fe40007f7e0ff */
[----:B------:R-:W-:-:S03]  /*4d700*/  F2FP.SATFINITE.E4M3.F32.PACK_AB_MERGE_C R4, RZ, R4, RZ ;  /* 0x00000004ff04723e */ /* 0x000fc600048070ff */
[----:B------:R-:W-:-:S05]  /*4d710*/  @!P4 IMAD.X R11, R69, 0x1, R11, P3 ;  /* 0x00000001450bc824 */ /* 0x000fca00018e060b */
[----:B------:R0:W-:Y:S01]  /*4d720*/  @!P4 STG.E.U8 desc[UR20][R10.64+0xf8], R4 ;  /* 0x0000f8040a00c986 */ /* 0x0001e2000c101114 */
[----:B------:R-:W-:Y:S02]  /*4d730*/  LOP3.LUT P5, RZ, R8, 0x1, RZ, 0xc0, !PT ;  /* 0x0000000108ff7812 */ /* 0x000fe400078ac0ff */
[----:B------:R-:W-:Y:S01]  /*4d740*/  ISETP.LT.OR P0, PT, R28, 0xf2, !P1 ;  /* 0x000000f21c00780c */ /* 0x000fe20004f01670 */
[----:B------:R-:W-:Y:S02]  /*4d750*/  IMAD.U32 R51, RZ, RZ, UR28 ;  /* 0x0000001cff337e24 */ /* 0x000fe4000f8e00ff */
[----:B------:R-:W-:-:S08]  /*4d760*/  IMAD.U32 R61, RZ, RZ, UR27 ;  /* 0x0000001bff3d7e24 */ /* 0x000fd0000f8e00ff */
[----:B0-----:R-:W0:Y:S02]  /*4d770*/  @!P5 LDC.64 R10, c[0x0][0x5c0] ;  /* 0x00017000ff0adb82 */ /* 0x001e240000000a00 */
[----:B------:R-:W-:-:S04]  /*4d780*/  @!P0 IADD3 R51, P2, P6, R51, UR15, R24 ;  /* 0x0000000f33338c10 */ /* 0x000fc8000fe5e018 */
[----:B------:R-:W-:Y:S02]  /*4d790*/  @!P0 IADD3.X R61, R61, UR14, R30, P2, P6 ;  /* 0x0000000e3d3d8c10 */ /* 0x000fe400097ec41e */
[----:B------:R-:W-:Y:S01]  /*4d7a0*/  ISETP.LT.OR P2, PT, R28, 0xf9, !P1 ;  /* 0x000000f91c00780c */ /* 0x000fe20004f41670 */
[----:B------:R-:W-:Y:S01]  /*4d7b0*/  IMAD.U32 R27, RZ, RZ, UR27 ;  /* 0x0000001bff1b7e24 */ /* 0x000fe2000f8e00ff */
[----:B------:R-:W-:-:S04]  /*4d7c0*/  LOP3.LUT R0, R0, 0xffbfffff, RZ, 0xc0, !PT ;  /* 0xffbfffff00007812 */ /* 0x000fc800078ec0ff */
[----:B------:R-:W-:-:S07]  /*4d7d0*/  @P0 LOP3.LUT R0, R0, 0x400000, RZ, 0xfc, !PT ;  /* 0x0040000000000812 */ /* 0x000fce00078efcff */
[----:B------:R-:W-:-:S04]  /*4d7e0*/  @!P2 IADD3 R22, P4, P6, R22, UR15, R24 ;  /* 0x0000000f1616ac10 */ /* 0x000fc8000fe9e018 */
[----:B------:R-:W-:Y:S02]  /*4d7f0*/  @!P2 IADD3.X R27, R27, UR14, R30, P4, P6 ;  /* 0x0000000e1b1bac10 */ /* 0x000fe4000a7ec41e */
[----:B0-----:R-:W-:Y:S02]  /*4d800*/  @!P5 IADD3 R10, P6, R68, R10, RZ ;  /* 0x0000000a440ad210 */ /* 0x001fe40007fde0ff */
[C---:B------:R-:W-:Y:S02]  /*4d810*/  LOP3.LUT P0, RZ, R0.reuse, 0x10000, RZ, 0xc0, !PT ;  /* 0x0001000000ff7812 */ /* 0x040fe4000780c0ff */
[----:B------:R-:W-:Y:S01]  /*4d820*/  LOP3.LUT R0, R0, 0xff7fffff, RZ, 0xc0, !PT ;  /* 0xff7fffff00007812 */ /* 0x000fe200078ec0ff */
[----:B------:R-:W-:-:S03]  /*4d830*/  @!P5 IMAD.X R11, R106, 0x1, R11, P6 ;  /* 0x000000016a0bd824 */ /* 0x000fc600030e060b */
[----:B------:R-:W-:-:S04]  /*4d840*/  @P2 LOP3.LUT R0, R0, 0x800000, RZ, 0xfc, !PT ;  /* 0x0080000000002812 */ /* 0x000fc800078efcff */
[----:B------:R-:W-:Y:S01]  /*4d850*/  LOP3.LUT P2, RZ, R0, 0x20000, RZ, 0xc0, !PT ;  /* 0x0002000000ff7812 */ /* 0x000fe2000784c0ff */
[----:B--2---:R-:W-:Y:S02]  /*4d860*/  FMUL R4, R194, UR23 ;  /* 0x00000017c2047c20 */ /* 0x004fe40008400000 */
[----:B------:R-:W2:Y:S04]  /*4d870*/  LDL.LU R194, [R1+0x868] ;  /* 0x0008680001c27983 */ /* 0x000ea80000300800 */
[----:B------:R-:W2:Y:S01]  /*4d880*/  LDL.LU R68, [R1+0x86c] ;  /* 0x00086c0001447983 */ /* 0x000ea20000300800 */
[----:B------:R-:W-:-:S05]  /*4d890*/  F2FP.SATFINITE.E4M3.F32.PACK_AB_MERGE_C R4, RZ, R4, RZ ;  /* 0x00000004ff04723e */ /* 0x000fca00048070ff */
[----:B------:R3:W-:Y:S02]  /*4d8a0*/  @!P5 STG.E.U8 desc[UR20][R10.64+0xf9], R4 ;  /* 0x0000f9040a00d986 */ /* 0x0007e4000c101114 */
[----:B---3--:R-:W-:Y:S02]  /*4d8b0*/  FMUL R4, R195, UR23 ;  /* 0x00000017c3047c20 */ /* 0x008fe40008400000 */
[----:B------:R-:W3:Y:S03]  /*4d8c0*/  LDL.LU R195, [R1+0x870] ;  /* 0x0008700001c37983 */ /* 0x000ee60000300800 */
[----:B------:R-:W-:-:S05]  /*4d8d0*/  F2FP.SATFINITE.E4M3.F32.PACK_AB_MERGE_C R4, RZ, R4, RZ ;  /* 0x00000004ff04723e */ /* 0x000fca00048070ff */
[----:B------:R4:W-:Y:S02]  /*4d8e0*/  @!P2 STG.E.U8 desc[UR20][R222.64], R4 ;  /* 0x00000004de00a986 */ /* 0x0009e4000c101114 */
[----:B----4-:R-:W-:Y:S02]  /*4d8f0*/  FMUL R4, R196, UR23 ;  /* 0x00000017c4047c20 */ /* 0x010fe40008400000 */
[----:B------:R-:W4:Y:S03]  /*4d900*/  LDL.LU R196, [R1+0x874] ;  /* 0x0008740001c47983 */ /* 0x000f260000300800 */
[----:B------:R-:W-:-:S05]  /*4d910*/  F2FP.SATFINITE.E4M3.F32.PACK_AB_MERGE_C R4, RZ, R4, RZ ;  /* 0x00000004ff04723e */ /* 0x000fca00048070ff */
[----:B------:R0:W-:Y:S02]  /*4d920*/  @!P0 STG.E.U8 desc[UR20][R192.64+0x1], R4 ;  /* 0x00000104c0008986 */ /* 0x0001e4000c101114 */
[----:B0-----:R-:W-:Y:S02]  /*4d930*/  FMUL R4, R197, UR23 ;  /* 0x00000017c5047c20 */ /* 0x001fe40008400000 */
[----:B------:R-:W4:Y:S01]  /*4d940*/  LDL.LU R197, [R1+0x878] ;  /* 0x0008780001c57983 */ /* 0x000f220000300800 */
[----:B------:R-:W-:Y:S02]  /*4d950*/  LOP3.LUT P3, RZ, R6, 0x80000000, RZ, 0xc0, !PT ;  /* 0x8000000006ff7812 */ /* 0x000fe4000786c0ff */
[----:B------:R-:W-:Y:S01]  /*4d960*/  ISETP.LT.OR P1, PT, R28, 0xfa, !P1 ;  /* 0x000000fa1c00780c */ /* 0x000fe20004f21670 */
[----:B------:R-:W-:Y:S01]  /*4d970*/  IMAD.U32 R16, RZ, RZ, UR28 ;  /* 0x0000001cff107e24 */ /* 0x000fe2000f8e00ff */
[----:B------:R-:W-:Y:S01]  /*4d980*/  LOP3.LUT R7, R7, 0xffffffdf, RZ, 0xc0, !PT ;  /* 0xffffffdf07077812 */ /* 0x000fe200078ec0ff */
[----:B------:R-:W-:Y:S01]  /*4d990*/  IMAD.U32 R53, RZ, RZ, UR27 ;  /* 0x0000001bff357e24 */ /* 0x000fe2000f8e00ff */
[----:B------:R-:W4:Y:S07]  /*4d9a0*/  LDL.LU R69, [R1+0x87c] ;  /* 0x00087c0001457983 */ /* 0x000f2e0000300800 */
[----:B------:R-:W0:Y:S02]  /*4d9b0*/  @!P3 LDC.64 R10, c[0x0][0x5c0] ;  /* 0x00017000ff0abb82 */ /* 0x000e240000000a00 */
[----:B------:R-:W-:-:S04]  /*4d9c0*/  @!P1 IADD3 R16, P4, P6, R16, UR15, R24 ;  /* 0x0000000f10109c10 */ /* 0x000fc8000fe9e018 */
[----:B------:R-:W-:Y:S02]  /*4d9d0*/  @!P1 IADD3.X R53, R53, UR14, R30, P4, P6 ;  /* 0x0000000e35359c10 */ /* 0x000fe4000a7ec41e */
[----:B------:R-:W-:Y:S02]  /*4d9e0*/  LOP3.LUT P4, RZ, R0, 0x8000, RZ, 0xc0, !PT ;  /* 0x0000800000ff7812 */ /* 0x000fe4000788c0ff */
[----:B------:R-:W-:-:S11]  /*4d9f0*/  F2FP.SATFINITE.E4M3.F32.PACK_AB_MERGE_C R4, RZ, R4, RZ ;  /* 0x00000004ff04723e */ /* 0x000fd600048070ff */
[----:B------:R-:W-:Y:S02]  /*4da00*/  @P4 LOP3.LUT R7, R7, 0x20, RZ, 0xfc, !PT ;  /* 0x0000002007074812 */ /* 0x000fe400078efcff */
[----:B------:R-:W-:Y:S02]  /*4da10*/  LOP3.LUT P4, RZ, R6, 0x40000000, RZ, 0xc0, !PT ;  /* 0x4000000006ff7812 */ /* 0x000fe4000788c0ff */
[----:B0-----:R-:W-:-:S05]  /*4da20*/  @!P3 IADD3 R10, P6, R107, R10, RZ ;  /* 0x0000000a6b0ab210 */ /* 0x001fca0007fde0ff */
[----:B------:R-:W-:-:S05]  /*4da30*/  @!P3 IMAD.X R11, R110, 0x1, R11, P6 ;  /* 0x000000016e0bb824 */ /* 0x000fca00030e060b */
[----:B------:R0:W-:Y:S02]  /*4da40*/  @!P3 STG.E.U8 desc[UR20][R10.64], R4 ;  /* 0x000000040a00b986 */ /* 0x0001e4000c101114 */
[----:B0-----:R-:W0:Y:S01]  /*4da50*/  @!P4 LDC.64 R10, c[0x0][0x5c0] ;  /* 0x00017000ff0acb82 */ /* 0x001e220000000a00 */
[----:B------:R-:W-:-:S04]  /*4da60*/  LOP3.LUT R0, R0, 0xfeffffff, RZ, 0xc0, !PT ;  /* 0xfeffffff00007812 */ /* 0x000fc800078ec0ff */
[----:B------:R-:W-:-:S04]  /*4da70*/  @P1 LOP3.LUT R0, R0, 0x1000000, RZ, 0xfc, !PT ;  /* 0x0100000000001812 */ /* 0x000fc800078efcff */
[----:B------:R-:W-:Y:S02]  /*4da80*/  LOP3.LUT P2, RZ, R0, 0x800, RZ, 0xc0, !PT ;  /* 0x0000080000ff7812 */ /* 0x000fe4000784c0ff */
[----:B------:R-:W-:Y:S02]  /*4da90*/  LOP3.LUT R7, R7, 0xffffffef, RZ, 0xc0, !PT ;  /* 0xffffffef07077812 */ /* 0x000fe400078ec0ff */
[----:B0-----:R-:W-:-:S05]  /*4daa0*/  @!P4 IADD3 R10, P6, R17, R10, RZ ;  /* 0x0000000a110ac210 */ /* 0x001fca0007fde0ff */
[----:B------:R-:W-:Y:S01]  /*4dab0*/  @!P4 IMAD.X R11, R108, 0x1, R11, P6 ;  /* 0x000000016c0bc824 */ /* 0x000fe200030e060b */
[----:B------:R-:W-:-:S03]  /*4dac0*/  LOP3.LUT P6, RZ, R6, 0x40000000, RZ, 0xc0, !PT ;  /* 0x4000000006ff7812 */ /* 0x000fc600078cc0ff */
[----:B------:R-:W-:-:S04]  /*4dad0*/  @P2 LOP3.LUT R7, R7, 0x10, RZ, 0xfc, !PT ;  /* 0x0000001007072812 */ /* 0x000fc800078efcff */
[----:B------:R-:W-:Y:S02]  /*4dae0*/  LOP3.LUT P4, RZ, R7, 0x20, RZ, 0xc0, !PT ;  /* 0x0000002007ff7812 */ /* 0x000fe4000788c0ff */
[----:B------:R-:W-:Y:S02]  /*4daf0*/  LOP3.LUT P1, RZ, R0, 0x1000, RZ, 0xc0, !PT ;  /* 0x0000100000ff7812 */ /* 0x000fe4000782c0ff */
[----:B------:R-:W-:Y:S01]  /*4db00*/  LOP3.LUT P5, RZ, R6, 0x10000000, RZ, 0xc0, !PT ;  /* 0x1000000006ff7812 */ /* 0x000fe200078ac0ff */
[----:B--2---:R-:W-:Y:S02]  /*4db10*/  FMUL R4, R194, UR23 ;  /* 0x00000017c2047c20 */ /* 0x004fe40008400000 */
[----:B------:R-:W2:Y:S03]  /*4db20*/  LDL.LU R194, [R1+0x880] ;  /* 0x0008800001c27983 */ /* 0x000ea60000300800 */
[----:B------:R-:W-:-:S05]  /*4db30*/  F2FP.SATFINITE.E4M3.F32.PACK_AB_MERGE_C R4, RZ, R4, RZ ;  /* 0x00000004ff04723e */ /* 0x000fca00048070ff */
[----:B------:R0:W-:Y:S02]  /*4db40*/  @!P6 STG.E.U8 desc[UR20][R10.64+0x1], R4 ;  /* 0x000001040a00e986 */ /* 0x0001e4000c101114 */
[----:B0-----:R-:W-:Y:S01]  /*4db50*/  FMUL R4, R68, UR23 ;  /* 0x0000001744047c20 */ /* 0x001fe20008400000 */
[----:B------:R-:W0:Y:S04]  /*4db60*/  @!P5 LDC.64 R10, c[0x0][0x5c0] ;  /* 0x00017000ff0adb82 */ /* 0x000e280000000a00 */
[----:B------:R-:W-:-:S05]  /*4db70*/  F2FP.SATFINITE.E4M3.F32.PACK_AB_MERGE_C R4, RZ, R4, RZ ;  /* 0x00000004ff04723e */ /* 0x000fca00048070ff */
[----:B------:R3:W-:Y:S02]  /*4db80*/  @!P4 STG.E.U8 desc[UR20][R208.64+0x8], R4 ;  /* 0x00000804d000c986 */ /* 0x0007e4000c101114 */
[----:B---3--:R-:W-:Y:S02]  /*4db90*/  FMUL R4, R195, UR23 ;  /* 0x00000017c3047c20 */ /* 0x008fe40008400000 */
[----:B------:R-:W3:Y:S03]  /*4dba0*/  LDL.LU R195, [R1+0x884] ;  /* 0x0008840001c37983 */ /* 0x000ee60000300800 */
[----:B------:R-:W-:-:S05]  /*4dbb0*/  F2FP.SATFINITE.E4M3.F32.PACK_AB_MERGE_C R4, RZ, R4, RZ ;  /* 0x00000004ff04723e */ /* 0x000fca00048070ff */
[----:B------:R4:W-:Y:S02]  /*4dbc0*/  @!P1 STG.E.U8 desc[UR20][R152.64+0x9], R4 ;  /* 0x0000090498009986 */ /* 0x0009e4000c101114 */
[----:B----4-:R-:W-:Y:S02]  /*4dbd0*/  FMUL R4, R196, UR23 ;  /* 0x00000017c4047c20 */ /* 0x010fe40008400000 */
[----:B------:R-:W4:Y:S01]  /*4dbe0*/  LDL.LU R196, [R1+0x888] ;  /* 0x0008880001c47983 */ /* 0x000f220000300800 */
[----:B0-----:R-:W-:-:S03]  /*4dbf0*/  @!P5 IADD3 R10, P6, R32, R10, RZ ;  /* 0x0000000a200ad210 */ /* 0x001fc60007fde0ff */
[----:B------:R-:W4:Y:S01]  /*4dc00*/  LDL.LU R68, [R1+0x88c] ;  /* 0x00088c0001447983 */ /* 0x000f220000300800 */
[----:B------:R-:W-:Y:S01]  /*4dc10*/  F2FP.SATFINITE.E4M3.F32.PACK_AB_MERGE_C R4, RZ, R4, RZ ;  /* 0x00000004ff04723e */ /* 0x000fe200048070ff */
[----:B------:R-:W-:-:S05]  /*4dc20*/  @!P5 IMAD.X R11, R109, 0x1, R11, P6 ;  /* 0x000000016d0bd824 */ /* 0x000fca00030e060b */
[----:B------:R0:W-:Y:S02]  /*4dc30*/  @!P5 STG.E.U8 desc[UR20][R10.64+0x8], R4 ;  /* 0x000008040a00d986 */ /* 0x0001e4000c101114 */
[----:B0-----:R-:W-:Y:S02]  /*4dc40*/  FMUL R4, R197, UR23 ;  /* 0x00000017c5047c20 */ /* 0x001fe40008400000 */
[----:B------:R-:W4:Y:S01]  /*4dc50*/  LDL.LU R197, [R1+0x890] ;  /* 0x0008900001c57983 */ /* 0x000f220000300800 */
[----:B------:R-:W-:-:S13]  /*4dc60*/  LOP3.LUT P2, RZ, R6, 0x8000000, RZ, 0xc0, !PT ;  /* 0x0800000006ff7812 */ /* 0x000fda000784c0ff */
[----:B------:R-:W0:Y:S01]  /*4dc70*/  @!P2 LDC.64 R10, c[0x0][0x5c0] ;  /* 0x00017000ff0aab82 */ /* 0x000e220000000a00 */
[----:B------:R-:W-:Y:S02]  /*4dc80*/  F2FP.SATFINITE.E4M3.F32.PACK_AB_MERGE_C R4, RZ, R4, RZ ;  /* 0x00000004ff04723e */ /* 0x000fe400048070ff */
[----:B0-----:R-:W-:-:S05]  /*4dc90*/  @!P2 IADD3 R10, P6, R12, R10, RZ ;  /* 0x0000000a0c0aa210 */ /* 0x001fca0007fde0ff */
[----:B------:R-:W-:Y:S01]  /*4dca0*/  @!P2 IMAD.X R11, R18, 0x1, R11, P6 ;  /* 0x00000001120ba824 */ /* 0x000fe200030e060b */
[----:B------:R-:W-:Y:S02]  /*4dcb0*/  LOP3.LUT P6, RZ, R6, 0x8000000, RZ, 0xc0, !PT ;  /* 0x0800000006ff7812 */ /* 0x000fe400078cc0ff */
[----:B------:R-:W-:-:S11]  /*4dcc0*/  LOP3.LUT P2, RZ, R7, 0x10, RZ, 0xc0, !PT ;  /* 0x0000001007ff7812 */ /* 0x000fd6000784c0ff */
[----:B------:R0:W-:Y:S02]  /*4dcd0*/  @!P6 STG.E.U8 desc[UR20][R10.64+0x9], R4 ;  /* 0x000009040a00e986 */ /* 0x0001e4000c101114 */
[----:B0-----:R-:W-:Y:S02]  /*4dce0*/  FMUL R4, R69, UR23 ;  /* 0x0000001745047c20 */ /* 0x001fe40008400000 */
[----:B------:R-:W4:Y:S03]  /*4dcf0*/  LDL.LU R69, [R1+0x894] ;  /* 0x0008940001457983 */ /* 0x000f260000300800 */
[----:B------:R-:W-:-:S05]  /*4dd00*/  F2FP.SATFINITE.E4M3.F32.PACK_AB_MERGE_C R4, RZ, R4, RZ ;  /* 0x00000004ff04723e */ /* 0x000fca00048070ff */
[----:B------:R2:W-:Y:S01]  /*4dd10*/  @!P2 STG.E.U8 desc[UR20][R166.64+0x10], R4 ;  /* 0x00001004a600a986 */ /* 0x0005e2000c101114 */
[----:B------:R-:W-:Y:S02]  /*4dd20*/  LOP3.LUT P0, RZ, R6, 0x4000000, RZ, 0xc0, !PT ;  /* 0x0400000006ff7812 */ /* 0x000fe4000780c0ff */
[----:B------:R-:W-:-:S11]  /*4dd30*/  LOP3.LUT P3, RZ, R0, 0x400, RZ, 0xc0, !PT ;  /* 0x0000040000ff7812 */ /* 0x000fd6000786c0ff */
[----:B------:R-:W0:Y:S01]  /*4dd40*/  @!P0 LDC.64 R10, c[0x0][0x5c0] ;  /* 0x00017000ff0a8b82 */ /* 0x000e220000000a00 */
[----:B------:R-:W-:Y:S02]  /*4dd50*/  LOP3.LUT P4, RZ, R6, 0x2000000, RZ, 0xc0, !PT ;  /* 0x0200000006ff7812 */ /* 0x000fe4000788c0ff */
[----:B0-----:R-:W-:-:S05]  /*4dd60*/  @!P0 IADD3 R10, P6, R111, R10, RZ ;  /* 0x0000000a6f0a8210 */ /* 0x001fca0007fde0ff */
[----:B------:R-:W-:Y:S02]  /*4dd70*/  @!P0 IMAD.X R11, R113, 0x1, R11, P6 ;  /* 0x00000001710b8824 */ /* 0x000fe400030e060b */
[----:B--2---:R-:W-:Y:S02]  /*4dd80*/  FMUL R4, R194, UR23 ;  /* 0x00000017c2047c20 */ /* 0x004fe40008400000 */
[----:B------:R-:W2:Y:S03]  /*4dd90*/  LDL.LU R194, [R1+0x898] ;  /* 0x0008980001c27983 */ /* 0x000ea60000300800 */
[----:B------:R-:W-:-:S05]  /*4dda0*/  F2FP.SATFINITE.E4M3.F32.PACK_AB_MERGE_C R4, RZ, R4, RZ ;  /* 0x00000004ff04723e */ /* 0x000fca00048070ff */
[----:B------:R3:W-:Y:S02]  /*4ddb0*/  @!P3 STG.E.U8 desc[UR20][R150.64+0x11], R4 ;  /* 0x000011049600b986 */ /* 0x0007e4000c101114 */
[----:B---3--:R-:W-:Y:S02]  /*4ddc0*/  FMUL R4, R195, UR23 ;  /* 0x00000017c3047c20 */ /* 0x008fe40008400000 */
[----:B------:R-:W3:Y:S03]  /*4ddd0*/  LDL.LU R195, [R1+0x89c] ;  /* 0x00089c0001c37983 */ /* 0x000ee60000300800 */
[----:B------:R-:W-:-:S05]  /*4dde0*/  F2FP.SATFINITE.E4M3.F32.PACK_AB_MERGE_C R4, RZ, R4, RZ ;  /* 0x00000004ff04723e */ /* 0x000fca00048070ff */
[----:B------:R0:W-:Y:S02]  /*4ddf0*/  @!P0 STG.E.U8 desc[UR20][R10.64+0x10], R4 ;  /* 0x000010040a008986 */ /* 0x0001e4000c101114 */
[----:B0-----:R-:W0:Y:S01]  /*4de00*/  @!P4 LDC.64 R10, c[0x0][0x5c0] ;  /* 0x00017000ff0acb82 */ /* 0x001e220000000a00 */
[----:B----4-:R-:W-:Y:S02]  /*4de10*/  FMUL R4, R196, UR23 ;  /* 0x00000017c4047c20 */ /* 0x010fe40008400000 */
[----:B------:R-:W4:Y:S03]  /*4de20*/  LDL.LU R196, [R1+0x8a0] ;  /* 0x0008a00001c47983 */ /* 0x000f260000300800 */
[----:B------:R-:W-:Y:S02]  /*4de30*/  F2FP.SATFINITE.E4M3.F32.PACK_AB_MERGE_C R4, RZ, R4, RZ ;  /* 0x00000004ff04723e */ /* 0x000fe400048070ff */
[----:B0-----:R-:W-:-:S05]  /*4de40*/  @!P4 IADD3 R10, P6, R112, R10, RZ ;  /* 0x0000000a700ac210 */ /* 0x001fca0007fde0ff */
[----:B------:R-:W-:Y:S01]  /*4de50*/  @!P4 IMAD.X R11, R114, 0x1, R11, P6 ;  /* 0x00000001720bc824 */ /* 0x000fe200030e060b */
[----:B------:R-:W-:-:S04]  /*4de60*/  LOP3.LUT P6, RZ, R0, 0x200, RZ, 0xc0, !PT ;  /* 0x0000020000ff7812 */ /* 0x000fc800078cc0ff */
[----:B------:R0:W-:Y:S02]  /*4de70*/  @!P4 STG.E.U8 desc[UR20][R10.64+0x11], R4 ;  /* 0x000011040a00c986 */ /* 0x0001e4000c101114 */
[----:B0-----:R-:W-:-:S05]  /*4de80*/  FMUL R4, R68, UR23 ;  /* 0x0000001744047c20 */ /* 0x001fca0008400000 */
[----:B------:R-:W-:-:S05]  /*4de90*/  F2FP.SATFINITE.E4M3.F32.PACK_AB_MERGE_C R4, RZ, R4, RZ ;  /* 0x00000004ff04723e */ /* 0x000fca00048070ff */
[----:B------:R0:W-:Y:S02]  /*4dea0*/  @!P6 STG.E.U8 desc[UR20][R162.64+0x18], R4 ;  /* 0x00001804a200e986 */ /* 0x0001e4000c101114 */
[----:B0-----:R-:W-:Y:S02]  /*4deb0*/  FMUL R4, R197, UR23 ;  /* 0x00000017c5047c20 */ /* 0x001fe40008400000 */
[----:B------:R-:W4:Y:S01]  /*4dec0*/  LDL.LU R197, [R1+0x8a4] ;  /* 0x0008a40001c57983 */ /* 0x000f220000300800 */
[----:B------:R-:W-:Y:S02]  /*4ded0*/  LOP3.LUT P5, RZ, R6, 0x1000000, RZ, 0xc0, !PT ;  /* 0x0100000006ff7812 */ /* 0x000fe400078ac0ff */
[----:B------:R-:W-:-:S11]  /*4dee0*/  LOP3.LUT P1, RZ, R0, 0x40, RZ, 0xc0, !PT ;  /* 0x0000004000ff7812 */ /* 0x000fd6000782c0ff */
[----:B------:R-:W0:Y:S01]  /*4def0*/  @!P5 LDC.64 R10, c[0x0][0x5c0] ;  /* 0x00017000ff0adb82 */ /* 0x000e220000000a00 */
[----:B------:R-:W-:-:S05]  /*4df00*/  F2FP.SATFINITE.E4M3.F32.PACK_AB_MERGE_C R4, RZ, R4, RZ ;  /* 0x00000004ff04723e */ /* 0x000fca00048070ff */
[----:B------:R1:W-:Y:S02]  /*4df10*/  @!P1 STG.E.U8 desc[UR20][R128.64+0x19], R4 ;  /* 0x0000190480009986 */ /* 0x0003e4000c101114 */
[----:B-1----:R-:W-:Y:S01]  /*4df20*/  FMUL R4, R69, UR23 ;  /* 0x0000001745047c20 */ /* 0x002fe20008400000 */
[----:B0-----:R-:W-:-:S04]  /*4df30*/  @!P5 IADD3 R10, P6, R115, R10, RZ ;  /* 0x0000000a730ad210 */ /* 0x001fc80007fde0ff */
[----:B------:R-:W-:Y:S01]  /*4df40*/  F2FP.SATFINITE.E4M3.F32.PACK_AB_MERGE_C R4, RZ, R4, RZ ;  /* 0x00000004ff04723e */ /* 0x000fe200048070ff */
[----:B------:R-:W-:-:S05]  /*4df50*/  @!P5 IMAD.X R11, R117, 0x1, R11, P6 ;  /* 0x00000001750bd824 */ /* 0x000fca00030e060b */
[----:B------:R0:W-:Y:S01]  /*4df60*/  @!P5 STG.E.U8 desc[UR20][R10.64+0x18], R4 ;  /* 0x000018040a00d986 */ /* 0x0001e2000c101114 */
[----:B------:R-:W-:-:S13]  /*4df70*/  LOP3.LUT P3, RZ, R6, 0x800000, RZ, 0xc0, !PT ;  /* 0x0080000006ff7812 */ /* 0x000fda000786c0ff */
[----:B0-----:R-:W0:Y:S01]  /*4df80*/  @!P3 LDC.64 R10, c[0x0][0x5c0] ;  /* 0x00017000ff0abb82 */ /* 0x001e220000000a00 */
[----:B------:R-:W-:Y:S02]  /*4df90*/  LOP3.LUT P2, RZ, R0, 0x20, RZ, 0xc0, !PT ;  /* 0x0000002000ff7812 */ /* 0x000fe4000784c0ff */
[----:B0-----:R-:W-:-:S05]  /*4dfa0*/  @!P3 IADD3 R10, P6, R33, R10, RZ ;  /* 0x0000000a210ab210 */ /* 0x001fca0007fde0ff */
[----:B------:R-:W-:Y:S02]  /*4dfb0*/  @!P3 IMAD.X R11, R116, 0x1, R11, P6 ;  /* 0x00000001740bb824 */ /* 0x000fe400030e060b */
        /* <DEDUP_REMOVED lines=11> */
[----:B------:R-:W-:Y:S02]  /*4e070*/  LOP3.LUT P0, RZ, R0, 0x10, RZ, 0xc0, !PT ;  /* 0x0000001000ff7812 */ /* 0x000fe4000780c0ff */
[----:B------:R-:W-:-:S11]  /*4e080*/  F2FP.SATFINITE.E4M3.F32.PACK_AB_MERGE_C R4, RZ, R4, RZ ;  /* 0x00000004ff04723e */ /* 0x000fd600048070ff */
[----:B------:R0:W-:Y:S02]  /*4e090*/  @!P0 STG.E.U8 desc[UR20][R134.64+0x21], R4 ;  /* 0x0000210486008986 */ /* 0x0001e4000c101114 */
[----:B0-----:R-:W-:Y:S02]  /*4e0a0*/  FMUL R4, R197, UR23 ;  /* 0x00000017c5047c20 */ /* 0x001fe40008400000 */
[----:B------:R-:W4:Y:S01]  /*4e0b0*/  LDL.LU R197, [R1+0x8b8] ;  /* 0x0008b80001c57983 */ /* 0x000f220000300800 */
[----:B------:R-:W-:Y:S02]  /*4e0c0*/  LOP3.LUT P4, RZ, R6, 0x200000, RZ, 0xc0, !PT ;  /* 0x0020000006ff7812 */ /* 0x000fe4000788c0ff */
[----:B------:R-:W-:Y:S01]  /*4e0d0*/  LOP3.LUT P5, RZ, R0, 0x4, RZ, 0xc0, !PT ;  /* 0x0000000400ff7812 */ /* 0x000fe200078ac0ff */
[----:B------:R-:W4:Y:S10]  /*4e0e0*/  LDL.LU R69, [R1+0x8bc] ;  /* 0x0008bc0001457983 */ /* 0x000f340000300800 */
[----:B------:R-:W0:Y:S01]  /*4e0f0*/  @!P4 LDC.64 R10, c[0x0][0x5c0] ;  /* 0x00017000ff0acb82 */ /* 0x000e220000000a00 */
[----:B------:R-:W-:-:S04]  /*4e100*/  LOP3.LUT R7, R7, 0xfffffff7, RZ, 0xc0, !PT ;  /* 0xfffffff707077812 */ /* 0x000fc800078ec0ff */
[----:B------:R-:W-:Y:S02]  /*4e110*/  @P5 LOP3.LUT R7, R7, 0x8, RZ, 0xfc, !PT ;  /* 0x0000000807075812 */ /* 0x000fe400078efcff */
[----:B------:R-:W-:Y:S02]  /*4e120*/  LOP3.LUT P5, RZ, R6, 0x100000, RZ, 0xc0, !PT ;  /* 0x0010000006ff7812 */ /* 0x000fe400078ac0ff */
[----:B------:R-:W-:Y:S02]  /*4e130*/  F2FP.SATFINITE.E4M3.F32.PACK_AB_MERGE_C R4, RZ, R4, RZ ;  /* 0x00000004ff04723e */ /* 0x000fe400048070ff */
[----:B0-----:R-:W-:-:S05]  /*4e140*/  @!P4 IADD3 R10, P6, R34, R10, RZ ;  /* 0x0000000a220ac210 */ /* 0x001fca0007fde0ff */
[----:B------:R-:W-:-:S05]  /*4e150*/  @!P4 IMAD.X R11, R118, 0x1, R11, P6 ;  /* 0x00000001760bc824 */ /* 0x000fca00030e060b */
[----:B------:R0:W-:Y:S02]  /*4e160*/  @!P4 STG.E.U8 desc[UR20][R10.64+0x20], R4 ;  /* 0x000020040a00c986 */ /* 0x0001e4000c101114 */
[----:B0-----:R-:W0:Y:S01]  /*4e170*/  @!P5 LDC.64 R10, c[0x0][0x5c0] ;  /* 0x00017000ff0adb82 */ /* 0x001e220000000a00 */
        /* <DEDUP_REMOVED lines=45> */
[----:B------:R-:W-:Y:S01]  /*4e450*/  LOP3.LUT P5, RZ, R6, 0x8000, RZ, 0xc0, !PT ;  /* 0x0000800006ff7812 */ /* 0x000fe200078ac0ff */
[----:B--2---:R-:W-:Y:S02]  /*4e460*/  FMUL R4, R194, UR23 ;  /* 0x00000017c2047c20 */ /* 0x004fe40008400000 */
[----:B------:R-:W2:Y:S03]  /*4e470*/  LDL.LU R194, [R1+0x8d8] ;  /* 0x0008d80001c27983 */ /* 0x000ea60000300800 */
[----:B------:R-:W-:Y:S02]  /*4e480*/  F2FP.SATFINITE.E4M3.F32.PACK_AB_MERGE_C R4, RZ, R4, RZ ;  /* 0x00000004ff04723e */ /* 0x000fe400048070ff */
[----:B0-----:R-:W-:-:S03]  /*4e490*/  @!P0 IADD3 R10, P6, R123, R10, RZ ;  /* 0x0000000a7b0a8210 */ /* 0x001fc60007fde0ff */
[----:B------:R3:W-:Y:S02]  /*4e4a0*/  @!P4 STG.E.U8 desc[UR20][R138.64+0x31], R4 ;  /* 0x000031048a00c986 */ /* 0x0007e4000c101114 */
[----:B------:R-:W-:Y:S02]  /*4e4b0*/  @!P0 IMAD.X R11, R125, 0x1, R11, P6 ;  /* 0x000000017d0b8824 */ /* 0x000fe400030e060b */
        /* <DEDUP_REMOVED lines=21> */
[----:B------:R1:W-:Y:S01]  /*4e610*/  @!P1 STG.E.U8 desc[UR20][R132.64+0x39], R4 ;  /* 0x0000390484009986 */ /* 0x0003e2000c101114 */
[----:B------:R-:W-:Y:S02]  /*4e620*/  LOP3.LUT P4, RZ, R6, 0x1000, RZ, 0xc0, !PT ;  /* 0x0000100006ff7812 */ /* 0x000fe4000788c0ff */
[----:B0-----:R-:W-:-:S05]  /*4e630*/  @!P3 IADD3 R10, P6, R38, R10, RZ ;  /* 0x0000000a260ab210 */ /* 0x001fca0007fde0ff */
[----:B------:R-:W-:Y:S02]  /*4e640*/  @!P3 IMAD.X R11, R130, 0x1, R11, P6 ;  /* 0x00000001820bb824 */ /* 0x000fe400030e060b */
[----:B-1----:R-:W-:-:S05]  /*4e650*/  FMUL R4, R69, UR23 ;  /* 0x0000001745047c20 */ /* 0x002fca0008400000 */
[----:B------:R-:W-:-:S05]  /*4e660*/  F2FP.SATFINITE.E4M3.F32.PACK_AB_MERGE_C R4, RZ, R4, RZ ;  /* 0x00000004ff04723e */ /* 0x000fca00048070ff */
[----:B------:R0:W-:Y:S02]  /*4e670*/  @!P3 STG.E.U8 desc[UR20][R10.64+0x38], R4 ;  /* 0x000038040a00b986 */ /* 0x0001e4000c101114 */
        /* <DEDUP_REMOVED lines=19> */
[----:B------:R-:W4:Y:S04]  /*4e7b0*/  LDL.LU R197, [R1+0x8f8] ;  /* 0x0008f80001c57983 */ /* 0x000f280000300800 */
[----:B------:R-:W4:Y:S01]  /*4e7c0*/  LDL.LU R69, [R1+0x8fc] ;  /* 0x0008fc0001457983 */ /* 0x000f220000300800 */
[----:B------:R-:W-:Y:S02]  /*4e7d0*/  LOP3.LUT P5, RZ, R6, 0x800, RZ, 0xc0, !PT ;  /* 0x0000080006ff7812 */ /* 0x000fe400078ac0ff */
[----:B------:R-:W-:-:S11]  /*4e7e0*/  LOP3.LUT P3, RZ, R9, 0x200000, RZ, 0xc0, !PT ;  /* 0x0020000009ff7812 */ /* 0x000fd6000786c0ff */
        /* <DEDUP_REMOVED lines=10> */
[----:B------:R-:W-:Y:S02]  /*4e890*/  LOP3.LUT P4, RZ, R6, 0x200, RZ, 0xc0, !PT ;  /* 0x0000020006ff7812 */ /* 0x000fe4000788c0ff */
[----:B------:R-:W-:Y:S02]  /*4e8a0*/  LOP3.LUT R7, R7, 0xfffffffe, RZ, 0xc0, !PT ;  /* 0xfffffffe07077812 */ /* 0x000fe400078ec0ff */
[----:B0-----:R-:W-:-:S05]  /*4e8b0*/  @!P3 IADD3 R10, P6, R142, R10, RZ ;  /* 0x0000000a8e0ab210 */ /* 0x001fca0007fde0ff */
[----:B------:R-:W-:Y:S01]  /*4e8c0*/  @!P3 IMAD.X R11, R184, 0x1, R11, P6 ;  /* 0x00000001b80bb824 */ /* 0x000fe200030e060b */
[----:B------:R-:W-:Y:S02]  /*4e8d0*/  LOP3.LUT P6, RZ, R6, 0x400, RZ, 0xc0, !PT ;  /* 0x0000040006ff7812 */ /* 0x000fe400078cc0ff */
[----:B------:R-:W-:-:S04]  /*4e8e0*/  @P2 LOP3.LUT R7, R7, 0x1, RZ, 0xfc, !PT ;  /* 0x0000000107072812 */ /* 0x000fc800078efcff */
        /* <DEDUP_REMOVED lines=12> */
[----:B------:R-:W-:Y:S02]  /*4e9b0*/  F2FP.SATFINITE.E4M3.F32.PACK_AB_MERGE_C R4, RZ, R4, RZ ;  /* 0x00000004ff04723e */ /* 0x000fe400048070ff */
[----:B------:R-:W-:Y:S02]  /*4e9c0*/  LOP3.LUT P2, RZ, R6, 0x80, RZ, 0xc0, !PT ;  /* 0x0000008006ff7812 */ /* 0x000fe4000784c0ff */
[----:B0-----:R-:W-:Y:S01]  /*4e9d0*/  @!P4 IADD3 R10, P6, R185, R10, RZ ;  /* 0x0000000ab90ac210 */ /* 0x001fe20007fde0ff */
[----:B------:R4:W-:Y:S04]  /*4e9e0*/  @!P1 STG.E.U8 desc[UR20][R136.64+0x49], R4 ;  /* 0x0000490488009986 */ /* 0x0009e8000c101114 */
[----:B------:R-:W-:-:S02]  /*4e9f0*/  @!P4 IMAD.X R11, R187, 0x1, R11, P6 ;  /* 0x00000001bb0bc824 */ /* 0x000fc400030e060b */
[----:B----4-:R-:W-:Y:S02]  /*4ea00*/  FMUL R4, R196, UR23 ;  /* 0x00000017c4047c20 */ /* 0x010fe40008400000 */
[----:B------:R-:W4:Y:S03]  /*4ea10*/  LDL.LU R196, [R1+0x908] ;  /* 0x0009080001c47983 */ /* 0x000f260000300800 */
[----:B------:R-:W-:Y:S01]  /*4ea20*/  F2FP.SATFINITE.E4M3.F32.PACK_AB_MERGE_C R4, RZ, R4, RZ ;  /* 0x00000004ff04723e */ /* 0x000fe200048070ff */
[----:B------:R-:W4:Y:S04]  /*4ea30*/  LDL.LU R68, [R1+0x90c] ;  /* 0x00090c0001447983 */ /* 0x000f280000300800 */
[----:B------:R0:W-:Y:S02]  /*4ea40*/  @!P4 STG.E.U8 desc[UR20][R10.64+0x48], R4 ;  /* 0x000048040a00c986 */ /* 0x0001e4000c101114 */
[----:B0-----:R-:W0:Y:S02]  /*4ea50*/  @!P2 LDC.64 R10, c[0x0][0x5c0] ;  /* 0x00017000ff0aab82 */ /* 0x001e240000000a00 */
[----:B0-----:R-:W-:-:S05]  /*4ea60*/  @!P2 IADD3 R10, P6, R19, R10, RZ ;  /* 0x0000000a130aa210 */ /* 0x001fca0007fde0ff */
[----:B------:R-:W-:Y:S01]  /*4ea70*/  @!P2 IMAD.X R11, R186, 0x1, R11, P6 ;  /* 0x00000001ba0ba824 */ /* 0x000fe200030e060b */
[----:B------:R-:W-:Y:S01]  /*4ea80*/  LOP3.LUT P6, RZ, R6, 0x80, RZ, 0xc0, !PT ;  /* 0x0000008006ff7812 */ /* 0x000fe200078cc0ff */
[----:B------:R-:W-:Y:S02]  /*4ea90*/  FMUL R4, R197, UR23 ;  /* 0x00000017c5047c20 */ /* 0x000fe40008400000 */
[----:B------:R-:W4:Y:S03]  /*4eaa0*/  LDL.LU R197, [R1+0x910] ;  /* 0x0009100001c57983 */ /* 0x000f260000300800 */
[----:B------:R-:W-:-:S07]  /*4eab0*/  F2FP.SATFINITE.E4M3.F32.PACK_AB_MERGE_C R4, RZ, R4, RZ ;  /* 0x00000004ff04723e */ /* 0x000fce00048070ff */
[----:B------:R0:W-:Y:S02]  /*4eac0*/  @!P6 STG.E.U8 desc[UR20][R10.64+0x49], R4 ;  /* 0x000049040a00e986 */ /* 0x0001e4000c101114 */
[----:B0-----:R-:W-:Y:S02]  /*4ead0*/  FMUL R4, R69, UR23 ;  /* 0x0000001745047c20 */ /* 0x001fe40008400000 */
[----:B------:R-:W4:Y:S01]  /*4eae0*/  LDL.LU R69, [R1+0x914] ;  /* 0x0009140001457983 */ /* 0x000f220000300800 */
[----:B------:R-:W-:Y:S02]  /*4eaf0*/  LOP3.LUT P2, RZ, R7, 0x1, RZ, 0xc0, !PT ;  /* 0x0000000107ff7812 */ /* 0x000fe4000784c0ff */
[----:B------:R-:W-:-:S11]  /*4eb00*/  F2FP.SATFINITE.E4M3.F32.PACK_AB_MERGE_C R4, RZ, R4, RZ ;  /* 0x00000004ff04723e */ /* 0x000fd600048070ff */
[----:B------:R2:W-:Y:S01]  /*4eb10*/  @!P2 STG.E.U8 desc[UR20][R174.64+0x50], R4 ;  /* 0x00005004ae00a986 */ /* 0x0005e2000c101114 */
[----:B------:R-:W-:Y:S02]  /*4eb20*/  LOP3.LUT P0, RZ, R6, 0x40, RZ, 0xc0, !PT ;  /* 0x0000004006ff7812 */ /* 0x000fe4000780c0ff */
[----:B------:R-:W-:-:S11]  /*4eb30*/  LOP3.LUT P5, RZ, R9, 0x20000, RZ, 0xc0, !PT ;  /* 0x0002000009ff7812 */ /* 0x000fd600078ac0ff */
[----:B------:R-:W0:Y:S01]  /*4eb40*/  @!P0 LDC.64 R10, c[0x0][0x5c0] ;  /* 0x00017000ff0a8b82 */ /* 0x000e220000000a00 */
[----:B------:R-:W-:Y:S02]  /*4eb50*/  LOP3.LUT P3, RZ, R6, 0x20, RZ, 0xc0, !PT ;  /* 0x0000002006ff7812 */ /* 0x000fe4000786c0ff */
[----:B0-----:R-:W-:-:S05]  /*4eb60*/  @!P0 IADD3 R10, P6, R40, R10, RZ ;  /* 0x0000000a280a8210 */ /* 0x001fca0007fde0ff */
[----:B------:R-:W-:Y:S01]  /*4eb70*/  @!P0 IMAD.X R11, R226, 0x1, R11, P6 ;  /* 0x00000001e20b8824 */ /* 0x000fe200030e060b */
[----:B------:R-:W-:Y:S01]  /*4eb80*/  LOP3.LUT P4, RZ, R6, 0x10, RZ, 0xc0, !PT ;  /* 0x0000001006ff7812 */ /* 0x000fe2000788c0ff */
[----:B--2---:R-:W-:Y:S02]  /*4eb90*/  FMUL R4, R194, UR23 ;  /* 0x00000017c2047c20 */ /* 0x004fe40008400000 */
[----:B------:R-:W2:Y:S03]  /*4eba0*/  LDL.LU R194, [R1+0x918] ;  /* 0x0009180001c27983 */ /* 0x000ea60000300800 */
[----:B------:R-:W-:-:S05]  /*4ebb0*/  F2FP.SATFINITE.E4M3.F32.PACK_AB_MERGE_C R4, RZ, R4, RZ ;  /* 0x00000004ff04723e */ /* 0x000fca00048070ff */
[----:B------:R3:W-:Y:S02]  /*4ebc0*/  @!P5 STG.E.U8 desc[UR20][R158.64+0x51], R4 ;  /* 0x000051049e00d986 */ /* 0x0007e4000c101114 */
[----:B---3--:R-:W-:Y:S01]  /*4ebd0*/  FMUL R4, R195, UR23 ;  /* 0x00000017c3047c20 */ /* 0x008fe20008400000 */
[----:B------:R-:W-:Y:S01]  /*4ebe0*/  LOP3.LUT P1, RZ, R9, 0x4000, RZ, 0xc0, !PT ;  /* 0x0000400009ff7812 */ /* 0x000fe2000782c0ff */
[----:B------:R-:W3:Y:S03]  /*4ebf0*/  LDL.LU R195, [R1+0x91c] ;  /* 0x00091c0001c37983 */ /* 0x000ee60000300800 */
[----:B------:R-:W-:-:S05]  /*4ec00*/  F2FP.SATFINITE.E4M3.F32.PACK_AB_MERGE_C R4, RZ, R4, RZ ;  /* 0x00000004ff04723e */ /* 0x000fca00048070ff */
[----:B------:R0:W-:Y:S02]  /*4ec10*/  @!P0 STG.E.U8 desc[UR20][R10.64+0x50], R4 ;  /* 0x000050040a008986 */ /* 0x0001e4000c101114 */
[----:B0-----:R-:W0:Y:S01]  /*4ec20*/  @!P3 LDC.64 R10, c[0x0][0x5c0] ;  /* 0x00017000ff0abb82 */ /* 0x001e220000000a00 */
[----:B----4-:R-:W-:Y:S01]  /*4ec30*/  FMUL R4, R196, UR23 ;  /* 0x00000017c4047c20 */ /* 0x010fe20008400000 */
[----:B------:R-:W-:Y:S01]  /*4ec40*/  LOP3.LUT P5, RZ, R6, 0x8, RZ, 0xc0, !PT ;  /* 0x0000000806ff7812 */ /* 0x000fe200078ac0ff */
[----:B------:R-:W4:Y:S03]  /*4ec50*/  LDL.LU R196, [R1+0x920] ;  /* 0x0009200001c47983 */ /* 0x000f260000300800 */
[----:B------:R-:W-:Y:S02]  /*4ec60*/  F2FP.SATFINITE.E4M3.F32.PACK_AB_MERGE_C R4, RZ, R4, RZ ;  /* 0x00000004ff04723e */ /* 0x000fe400048070ff */
[----:B0-----:R-:W-:-:S05]  /*4ec70*/  @!P3 IADD3 R10, P6, R14, R10, RZ ;  /* 0x0000000a0e0ab210 */ /* 0x001fca0007fde0ff */
[----:B------:R-:W-:Y:S01]  /*4ec80*/  @!P3 IMAD.X R11, R15, 0x1, R11, P6 ;  /* 0x000000010f0bb824 */ /* 0x000fe200030e060b */
[----:B------:R-:W-:-:S04]  /*4ec90*/  LOP3.LUT P6, RZ, R9, 0x8000, RZ, 0xc0, !PT ;  /* 0x0000800009ff7812 */ /* 0x000fc800078cc0ff */
[----:B------:R0:W-:Y:S02]  /*4eca0*/  @!P3 STG.E.U8 desc[UR20][R10.64+0x51], R4 ;  /* 0x000051040a00b986 */ /* 0x0001e4000c101114 */
[----:B0-----:R-:W0:Y:S01]  /*4ecb0*/  @!P4 LDC.64 R10, c[0x0][0x5c0] ;  /* 0x00017000ff0acb82 */ /* 0x001e220000000a00 */
[----:B------:R-:W-:-:S05]  /*4ecc0*/  FMUL R4, R68, UR23 ;  /* 0x0000001744047c20 */ /* 0x000fca0008400000 */
[----:B------:R-:W-:-:S05]  /*4ecd0*/  F2FP.SATFINITE.E4M3.F32.PACK_AB_MERGE_C R4, RZ, R4, RZ ;  /* 0x00000004ff04723e */ /* 0x000fca00048070ff */
[----:B------:R1:W-:Y:S02]  /*4ece0*/  @!P6 STG.E.U8 desc[UR20][R200.64+0x58], R4 ;  /* 0x00005804c800e986 */ /* 0x0003e4000c101114 */
[----:B-1----:R-:W-:Y:S01]  /*4ecf0*/  FMUL R4, R197, UR23 ;  /* 0x00000017c5047c20 */ /* 0x002fe20008400000 */
[----:B0-----:R-:W-:Y:S01]  /*4ed00*/  @!P4 IADD3 R10, P6, R227, R10, RZ ;  /* 0x0000000ae30ac210 */ /* 0x001fe20007fde0ff */
[----:B------:R-:W4:Y:S03]  /*4ed10*/  LDL.LU R197, [R1+0x924] ;  /* 0x0009240001c57983 */ /* 0x000f260000300800 */
[----:B------:R-:W-:-:S05]  /*4ed20*/  F2FP.SATFINITE.E4M3.F32.PACK_AB_MERGE_C R4, RZ, R4, RZ ;  /* 0x00000004ff04723e */ /* 0x000fca00048070ff */
[----:B------:R0:W-:Y:S01]  /*4ed30*/  @!P1 STG.E.U8 desc[UR20][R144.64+0x59], R4 ;  /* 0x0000590490009986 */ /* 0x0001e2000c101114 */
[----:B------:R-:W-:-:S03]  /*4ed40*/  @!P4 IMAD.X R11, R190, 0x1, R11, P6 ;  /* 0x00000001be0bc824 */ /* 0x000fc600030e060b */
[----:B------:R-:W4:Y:S01]  /*4ed50*/  LDL.LU R190, [R1+0xd10] ;  /* 0x000d100001be7983 */ /* 0x000f220000300800 */
[----:B0-----:R-:W-:-:S05]  /*4ed60*/  FMUL R4, R69, UR23 ;  /* 0x0000001745047c20 */ /* 0x001fca0008400000 */
[----:B------:R-:W-:-:S05]  /*4ed70*/  F2FP.SATFINITE.E4M3.F32.PACK_AB_MERGE_C R4, RZ, R4, RZ ;  /* 0x00000004ff04723e */ /* 0x000fca00048070ff */
[----:B------:R0:W-:Y:S02]  /*4ed80*/  @!P4 STG.E.U8 desc[UR20][R10.64+0x58], R4 ;  /* 0x000058040a00c986 */ /* 0x0001e4000c101114 */
[----:B0-----:R-:W0:Y:S02]  /*4ed90*/  @!P5 LDC.64 R10, c[0x0][0x5c0] ;  /* 0x00017000ff0adb82 */ /* 0x001e240000000a00 */
[----:B0-----:R-:W-:Y:S02]  /*4eda0*/  @!P5 IADD3 R10, P6, R191, R10, RZ ;  /* 0x0000000abf0ad210 */ /* 0x001fe40007fde0ff */
[----:B------:R-:W4:Y:S03]  /*4edb0*/  LDL.LU R191, [R1+0xd0c] ;  /* 0x000d0c0001bf7983 */ /* 0x000f260000300800 */
[----:B------:R-:W-:Y:S02]  /*4edc0*/  @!P5 IMAD.X R11, R173, 0x1, R11, P6 ;  /* 0x00000001ad0bd824 */ /* 0x000fe400030e060b */
[----:B------:R-:W4:Y:S04]  /*4edd0*/  LDL.LU R173, [R1+0xd08] ;  /* 0x000d080001ad7983 */ /* 0x000f280000300800 */
[----:B------:R-:W4:Y:S01]  /*4ede0*/  LDL.LU R69, [R1+0x928] ;  /* 0x0009280001457983 */ /* 0x000f220000300800 */
[----:B--2---:R-:W-:-:S03]  /*4edf0*/  FMUL R4, R194, UR23 ;  /* 0x00000017c2047c20 */ /* 0x004fc60008400000 */
[----:B------:R-:W2:Y:S01]  /*4ee00*/  LDL.LU R194, [R1+0x92c] ;  /* 0x00092c0001c27983 */ /* 0x000ea20000300800 */
[----:B------:R-:W-:Y:S02]  /*4ee10*/  LOP3.LUT P3, RZ, R6, 0x4, RZ, 0xc0, !PT ;  /* 0x0000000406ff7812 */ /* 0x000fe4000786c0ff */
[----:B------:R-:W-:Y:S02]  /*4ee20*/  F2FP.SATFINITE.E4M3.F32.PACK_AB_MERGE_C R4, RZ, R4, RZ ;  /* 0x00000004ff04723e */ /* 0x000fe400048070ff */
[----:B------:R-:W-:-:S03]  /*4ee30*/  LOP3.LUT P2, RZ, R9, 0x1000, RZ, 0xc0, !PT ;  /* 0x0000100009ff7812 */ /* 0x000fc6000784c0ff */
[----:B------:R0:W-:Y:S01]  /*4ee40*/  @!P5 STG.E.U8 desc[UR20][R10.64+0x59], R4 ;  /* 0x000059040a00d986 */ /* 0x0001e2000c101114 */
[----:B------:R-:W-:-:S05]  /*4ee50*/  LOP3.LUT P4, RZ, R9, 0x400, RZ, 0xc0, !PT ;  /* 0x0000040009ff7812 */ /* 0x000fca000788c0ff */
[----:B0-----:R-:W0:Y:S01]  /*4ee60*/  @!P3 LDC.64 R10, c[0x0][0x5c0] ;  /* 0x00017000ff0abb82 */ /* 0x001e220000000a00 */
[----:B------:R-:W-:Y:S02]  /*4ee70*/  LOP3.LUT P0, RZ, R9, 0x800, RZ, 0xc0, !PT ;  /* 0x0000080009ff7812 */ /* 0x000fe4000780c0ff */
[----:B------:R-:W-:Y:S01]  /*4ee80*/  LOP3.LUT R0, R0, 0x7fffffff, RZ, 0xc0, !PT ;  /* 0x7fffffff00007812 */ /* 0x000fe200078ec0ff */
[----:B---3--:R-:W-:-:S04]  /*4ee90*/  FMUL R4, R195, UR23 ;  /* 0x00000017c3047c20 */ /* 0x008fc80008400000 */
[----:B------:R-:W-:Y:S01]  /*4eea0*/  @P4 LOP3.LUT R0, R0, 0x80000000, RZ, 0xfc, !PT ;  /* 0x8000000000004812 */ /* 0x000fe200078efcff */
[----:B------:R-:W3:Y:S01]  /*4eeb0*/  LDL.LU R195, [R1+0x930] ;  /* 0x0009300001c37983 */ /* 0x000ee20000300800 */
[----:B------:R-:W-:Y:S02]  /*4eec0*/  F2FP.SATFINITE.E4M3.F32.PACK_AB_MERGE_C R4, RZ, R4, RZ ;  /* 0x00000004ff04723e */ /* 0x000fe400048070ff */
[----:B------:R-:W-:Y:S02]  /*4eed0*/  LOP3.LUT P4, RZ, R6, 0x2, RZ, 0xc0, !PT ;  /* 0x0000000206ff7812 */ /* 0x000fe4000788c0ff */
[----:B0-----:R-:W-:Y:S02]  /*4eee0*/  @!P3 IADD3 R10, P6, R157, R10, RZ ;  /* 0x0000000a9d0ab210 */ /* 0x001fe40007fde0ff */
[----:B------:R-:W3:Y:S03]  /*4eef0*/  LDL.LU R157, [R1+0xd04] ;  /* 0x000d0400019d7983 */ /* 0x000ee60000300800 */
[----:B------:R-:W-:-:S02]  /*4ef00*/  @!P3 IMAD.X R11, R220, 0x1, R11, P6 ;  /* 0x00000001dc0bb824 */ /* 0x000fc400030e060b */
[----:B------:R-:W3:Y:S01]  /*4ef10*/  LDL.LU R220, [R1+0xd00] ;  /* 0x000d000001dc7983 */ /* 0x000ee20000300800 */
[----:B------:R-:W-:-:S03]  /*4ef20*/  LOP3.LUT P5, RZ, R6, 0x1, RZ, 0xc0, !PT ;  /* 0x0000000106ff7812 */ /* 0x000fc600078ac0ff */
[----:B----4-:R0:W-:Y:S02]  /*4ef30*/  @!P2 STG.E.U8 desc[UR20][R190.64+0x60], R4 ;  /* 0x00006004be00a986 */ /* 0x0101e4000c101114 */
[----:B0-----:R-:W-:Y:S02]  /*4ef40*/  FMUL R4, R196, UR23 ;  /* 0x00000017c4047c20 */ /* 0x001fe40008400000 */
[----:B------:R-:W4:Y:S03]  /*4ef50*/  LDL.LU R196, [R1+0x934] ;  /* 0x0009340001c47983 */ /* 0x000f260000300800 */
[----:B------:R-:W-:-:S05]  /*4ef60*/  F2FP.SATFINITE.E4M3.F32.PACK_AB_MERGE_C R4, RZ, R4, RZ ;  /* 0x00000004ff04723e */ /* 0x000fca00048070ff */
[----:B------:R0:W-:Y:S02]  /*4ef70*/  @!P0 STG.E.U8 desc[UR20][R172.64+0x61], R4 ;  /* 0x00006104ac008986 */ /* 0x0001e4000c101114 */
[----:B0-----:R-:W-:-:S05]  /*4ef80*/  FMUL R4, R197, UR23 ;  /* 0x00000017c5047c20 */ /* 0x001fca0008400000 */
[----:B------:R-:W-:-:S05]  /*4ef90*/  F2FP.SATFINITE.E4M3.F32.PACK_AB_MERGE_C R4, RZ, R4, RZ ;  /* 0x00000004ff04723e */ /* 0x000fca00048070ff */
[----:B------:R0:W-:Y:S02]  /*4efa0*/  @!P3 STG.E.U8 desc[UR20][R10.64+0x60], R4 ;  /* 0x000060040a00b986 */ /* 0x0001e4000c101114 */
[----:B0-----:R-:W0:Y:S02]  /*4efb0*/  @!P4 LDC.64 R10, c[0x0][0x5c0] ;  /* 0x00017000ff0acb82 */ /* 0x001e240000000a00 */
[----:B0-----:R-:W-:-:S05]  /*4efc0*/  @!P4 IADD3 R10, P6, R41, R10, RZ ;  /* 0x0000000a290ac210 */ /* 0x001fca0007fde0ff */
[----:B------:R-:W-:Y:S02]  /*4efd0*/  @!P4 IMAD.X R11, R221, 0x1, R11, P6 ;  /* 0x00000001dd0bc824 */ /* 0x000fe400030e060b */
[----:B------:R-:W3:Y:S04]  /*4efe0*/  LDL.LU R221, [R1+0xcfc] ;  /* 0x000cfc0001dd7983 */ /* 0x000ee80000300800 */
[----:B------:R-:W4:Y:S01]  /*4eff0*/  LDL.LU R197, [R1+0x938] ;  /* 0x0009380001c57983 */ /* 0x000f220000300800 */
[----:B------:R-:W-:Y:S02]  /*4f000*/  LOP3.LUT P6, RZ, R6, 0x2, RZ, 0xc0, !PT ;  /* 0x0000000206ff7812 */ /* 0x000fe400078cc0ff */
[----:B------:R-:W0:Y:S01]  /*4f010*/  @!P5 LDC.64 R6, c[0x0][0x5c0] ;  /* 0x00017000ff06db82 */ /* 0x000e220000000a00 */
[----:B------:R-:W-:Y:S01]  /*4f020*/  FMUL R4, R69, UR23 ;  /* 0x0000001745047c20 */ /* 0x000fe20008400000 */
[----:B------:R-:W4:Y:S04]  /*4f030*/  LDL.LU R68, [R1+0x93c] ;  /* 0x00093c0001447983 */ /* 0x000f280000300800 */
[----:B------:R-:W-:Y:S01]  /*4f040*/  F2FP.SATFINITE.E4M3.F32.PACK_AB_MERGE_C R4, RZ, R4, RZ ;  /* 0x00000004ff04723e */ /* 0x000fe200048070ff */
[----:B------:R-:W4:Y:S04]  /*4f050*/  LDL.LU R69, [R1+0x940] ;  /* 0x0009400001457983 */ /* 0x000f280000300800 */
[----:B------:R2:W-:Y:S01]  /*4f060*/  @!P6 STG.E.U8 desc[UR20][R10.64+0x61], R4 ;  /* 0x000061040a00e986 */ /* 0x0005e2000c101114 */
[----:B0-----:R-:W-:Y:S01]  /*4f070*/  @!P5 IADD3 R6, P6, R42, R6, RZ ;  /* 0x000000062a06d210 */ /* 0x001fe20007fde0ff */
[----:B--2---:R-:W-:-:S02]  /*4f080*/  FMUL R4, R194, UR23 ;  /* 0x00000017c2047c20 */ /* 0x004fc40008400000 */
[----:B------:R-:W2:Y:S02]  /*4f090*/  LDL.LU R194, [R1+0x944] ;  /* 0x0009440001c27983 */ /* 0x000ea40000300800 */
[----:B------:R-:W-:Y:S02]  /*4f0a0*/  @!P5 IMAD.X R7, R207, 0x1, R7, P6 ;  /* 0x00000001cf07d824 */ /* 0x000fe400030e0607 */
[----:B------:R-:W2:Y:S01]  /*4f0b0*/  LDL.LU R207, [R1+0xcf8] ;  /* 0x000cf80001cf7983 */ /* 0x000ea20000300800 */
[----:B------:R-:W-:Y:S02]  /*4f0c0*/  LOP3.LUT P2, RZ, R9, 0x100, RZ, 0xc0, !PT ;  /* 0x0000010009ff7812 */ /* 0x000fe4000784c0ff */
[----:B------:R-:W-:-:S11]  /*4f0d0*/  LOP3.LUT R0, R0, 0xbfffffff, RZ, 0xc0, !PT ;  /* 0xbfffffff00007812 */ /* 0x000fd600078ec0ff */
[----:B------:R-:W-:-:S04]  /*4f0e0*/  @P2 LOP3.LUT R0, R0, 0x40000000, RZ, 0xfc, !PT ;  /* 0x4000000000002812 */ /* 0x000fc800078efcff */
[----:B------:R-:W-:Y:S02]  /*4f0f0*/  LOP3.LUT P4, RZ, R0, 0x80000000, RZ, 0xc0, !PT ;  /* 0x8000000000ff7812 */ /* 0x000fe4000788c0ff */
[----:B------:R-:W-:Y:S02]  /*4f100*/  F2FP.SATFINITE.E4M3.F32.PACK_AB_MERGE_C R4, RZ, R4, RZ ;  /* 0x00000004ff04723e */ /* 0x000fe400048070ff */
[----:B------:R-:W-:Y:S02]  /*4f110*/  LOP3.LUT P1, RZ, R9, 0x200, RZ, 0xc0, !PT ;  /* 0x0000020009ff7812 */ /* 0x000fe4000782c0ff */
[C---:B------:R-:W-:Y:S02]  /*4f120*/  LOP3.LUT P2, RZ, R5.reuse, 0x80000000, RZ, 0xc0, !PT ;  /* 0x8000000005ff7812 */ /* 0x040fe4000784c0ff */
[----:B------:R-:W-:-:S05]  /*4f130*/  LOP3.LUT P0, RZ, R5, 0x40000000, RZ, 0xc0, !PT ;  /* 0x4000000005ff7812 */ /* 0x000fca000780c0ff */
[----:B---3--:R0:W-:Y:S02]  /*4f140*/  @!P4 STG.E.U8 desc[UR20][R220.64+0x68], R4 ;  /* 0x00006804dc00c986 */ /* 0x0081e4000c101114 */
[----:B0-----:R-:W-:Y:S02]  /*4f150*/  FMUL R4, R195, UR23 ;  /* 0x00000017c3047c20 */ /* 0x001fe40008400000 */
[----:B------:R-:W3:Y:S03]  /*4f160*/  LDL.LU R195, [R1+0x948] ;  /* 0x0009480001c37983 */ /* 0x000ee60000300800 */
[----:B------:R-:W-:-:S05]  /*4f170*/  F2FP.SATFINITE.E4M3.F32.PACK_AB_MERGE_C R4, RZ, R4, RZ ;  /* 0x00000004ff04723e */ /* 0x000fca00048070ff */
[----:B------:R4:W-:Y:S02]  /*4f180*/  @!P1 STG.E.U8 desc[UR20][R156.64+0x69], R4 ;  /* 0x000069049c009986 */ /* 0x0009e4000c101114 */
[----:B----4-:R-:W-:Y:S02]  /*4f190*/  FMUL R4, R196, UR23 ;  /* 0x00000017c4047c20 */ /* 0x010fe40008400000 */
[----:B------:R-:W4:Y:S03]  /*4f1a0*/  LDL.LU R196, [R1+0x94c] ;  /* 0x00094c0001c47983 */ /* 0x000f260000300800 */
[----:B------:R-:W-:-:S05]  /*4f1b0*/  F2FP.SATFINITE.E4M3.F32.PACK_AB_MERGE_C R4, RZ, R4, RZ ;  /* 0x00000004ff04723e */ /* 0x000fca00048070ff */
[----:B------:R0:W-:Y:S02]  /*4f1c0*/  @!P5 STG.E.U8 desc[UR20][R6.64+0x68], R4 ;  /* 0x000068040600d986 */ /* 0x0001e4000c101114 */
[----:B0-----:R-:W0:Y:S01]  /*4f1d0*/  @!P2 LDC.64 R6, c[0x0][0x5c0] ;  /* 0x00017000ff06ab82 */ /* 0x001e220000000a00 */
[----:B------:R-:W-:Y:S02]  /*4f1e0*/  FMUL R4, R197, UR23 ;  /* 0x00000017c5047c20 */ /* 0x000fe40008400000 */
[----:B------:R-:W4:Y:S03]  /*4f1f0*/  LDL.LU R197, [R1+0x950] ;  /* 0x0009500001c57983 */ /* 0x000f260000300800 */
[----:B------:R-:W-:Y:S02]  /*4f200*/  F2FP.SATFINITE.E4M3.F32.PACK_AB_MERGE_C R4, RZ, R4, RZ ;  /* 0x00000004ff04723e */ /* 0x000fe400048070ff */
[----:B0-----:R-:W-:-:S05]  /*4f210*/  @!P2 IADD3 R6, P6, R43, R6, RZ ;  /* 0x000000062b06a210 */ /* 0x001fca0007fde0ff */
[----:B------:R-:W-:Y:S01]  /*4f220*/  @!P2 IMAD.X R7, R44, 0x1, R7, P6 ;  /* 0x000000012c07a824 */ /* 0x000fe200030e0607 */
[----:B------:R-:W-:-:S13]  /*4f230*/  LOP3.LUT P6, RZ, R5, 0x80000000, RZ, 0xc0, !PT ;  /* 0x8000000005ff7812 */ /* 0x000fda00078cc0ff */
[----:B------:R0:W-:Y:S02]  /*4f240*/  @!P6 STG.E.U8 desc[UR20][R6.64+0x69], R4 ;  /* 0x000069040600e986 */ /* 0x0001e4000c101114 */
[----:B0-----:R-:W0:Y:S01]  /*4f250*/  @!P0 LDC.64 R6, c[0x0][0x5c0] ;  /* 0x00017000ff068b82 */ /* 0x001e220000000a00 */
[----:B------:R-:W-:Y:S01]  /*4f260*/  LOP3.LUT P2, RZ, R0, 0x40000000, RZ, 0xc0, !PT ;  /* 0x4000000000ff7812 */ /* 0x000fe2000784c0ff */
[----:B------:R-:W-:-:S05]  /*4f270*/  FMUL R4, R68, UR23 ;  /* 0x0000001744047c20 */ /* 0x000fca0008400000 */
[----:B------:R-:W-:-:S07]  /*4f280*/  F2FP.SATFINITE.E4M3.F32.PACK_AB_MERGE_C R4, RZ, R4, RZ ;  /* 0x00000004ff04723e */ /* 0x000fce00048070ff */
[----:B--2---:R1:W-:Y:S01]  /*4f290*/  @!P2 STG.E.U8 desc[UR20][R206.64+0x70], R4 ;  /* 0x00007004ce00a986 */ /* 0x0043e2000c101114 */
[----:B0-----:R-:W-:Y:S01]  /*4f2a0*/  @!P0 IADD3 R6, P6, R234, R6, RZ ;  /* 0x00000006ea068210 */ /* 0x001fe20007fde0ff */
[----:B-1----:R-:W-:Y:S02]  /*4f2b0*/  FMUL R4, R69, UR23 ;  /* 0x0000001745047c20 */ /* 0x002fe40008400000 */
[----:B------:R-:W2:Y:S02]  /*4f2c0*/  LDL.LU R69, [R1+0x954] ;  /* 0x0009540001457983 */ /* 0x000ea40000300800 */
[----:B------:R-:W-:Y:S02]  /*4f2d0*/  @!P0 IMAD.X R7, R235, 0x1, R7, P6 ;  /* 0x00000001eb078824 */ /* 0x000fe400030e0607 */
[----:B------:R-:W2:Y:S04]  /*4f2e0*/  LDL.LU R234, [R1+0xcf4] ;  /* 0x000cf40001ea7983 */ /* 0x000ea80000300800 */
[----:B------:R-:W2:Y:S01]  /*4f2f0*/  LDL.LU R235, [R1+0xcf0] ;  /* 0x000cf00001eb7983 */ /* 0x000ea20000300800 */
[----:B------:R-:W-:-:S02]  /*4f300*/  LOP3.LUT P3, RZ, R9, 0x40, RZ, 0xc0, !PT ;  /* 0x0000004009ff7812 */ /* 0x000fc4000786c0ff */
[----:B------:R-:W-:Y:S02]  /*4f310*/  F2FP.SATFINITE.E4M3.F32.PACK_AB_MERGE_C R4, RZ, R4, RZ ;  /* 0x00000004ff04723e */ /* 0x000fe400048070ff */
[----:B------:R-:W-:-:S09]  /*4f320*/  LOP3.LUT P4, RZ, R5, 0x20000000, RZ, 0xc0, !PT ;  /* 0x2000000005ff7812 */ /* 0x000fd2000788c0ff */
[----:B------:R0:W-:Y:S02]  /*4f330*/  @!P3 STG.E.U8 desc[UR20][R188.64+0x71], R4 ;  /* 0x00007104bc00b986 */ /* 0x0001e4000c101114 */
[----:B0-----:R-:W-:Y:S01]  /*4f340*/  FMUL R4, R194, UR23 ;  /* 0x00000017c2047c20 */ /* 0x001fe20008400000 */
[----:B------:R-:W-:Y:S01]  /*4f350*/  LOP3.LUT P5, RZ, R5, 0x10000000, RZ, 0xc0, !PT ;  /* 0x1000000005ff7812 */ /* 0x000fe200078ac0ff */
[----:B------:R-:W2:Y:S03]  /*4f360*/  LDL.LU R194, [R1+0x958] ;  /* 0x0009580001c27983 */ /* 0x000ea60000300800 */
[----:B------:R-:W-:-:S05]  /*4f370*/  F2FP.SATFINITE.E4M3.F32.PACK_AB_MERGE_C R4, RZ, R4, RZ ;  /* 0x00000004ff04723e */ /* 0x000fca00048070ff */
[----:B------:R0:W-:Y:S02]  /*4f380*/  @!P0 STG.E.U8 desc[UR20][R6.64+0x70], R4 ;  /* 0x0000700406008986 */ /* 0x0001e4000c101114 */
[----:B0-----:R-:W0:Y:S02]  /*4f390*/  @!P4 LDC.64 R6, c[0x0][0x5c0] ;  /* 0x00017000ff06cb82 */ /* 0x001e240000000a00 */
[----:B0-----:R-:W-:-:S05]  /*4f3a0*/  @!P4 IADD3 R6, P6, R236, R6, RZ ;  /* 0x00000006ec06c210 */ /* 0x001fca0007fde0ff */
[----:B------:R-:W-:Y:S01]  /*4f3b0*/  @!P4 IMAD.X R7, R237, 0x1, R7, P6 ;  /* 0x00000001ed07c824 */ /* 0x000fe200030e0607 */
[----:B------:R-:W-:Y:S01]  /*4f3c0*/  LOP3.LUT P6, RZ, R9, 0x20, RZ, 0xc0, !PT ;  /* 0x0000002009ff7812 */ /* 0x000fe200078cc0ff */
        /* <DEDUP_REMOVED lines=8> */
[----:B------:R-:W-:-:S03]  /*4f450*/  LOP3.LUT P1, RZ, R9, 0x8, RZ, 0xc0, !PT ;  /* 0x0000000809ff7812 */ /* 0x000fc6000782c0ff */
[----:B--2---:R1:W-:Y:S01]  /*4f460*/  @!P6 STG.E.U8 desc[UR20][R234.64+0x78], R4 ;  /* 0x00007804ea00e986 */ /* 0x0043e2000c101114 */
[----:B0-----:R-:W-:-:S05]  /*4f470*/  @!P5 IADD3 R6, P6, R218, R6, RZ ;  /* 0x00000006da06d210 */ /* 0x001fca0007fde0ff */
[----:B------:R-:W-:Y:S02]  /*4f480*/  @!P5 IMAD.X R7, R219, 0x1, R7, P6 ;  /* 0x00000001db07d824 */ /* 0x000fe400030e0607 */
[----:B-1----:R-:W-:Y:S02]  /*4f490*/  FMUL R4, R197, UR23 ;  /* 0x00000017c5047c20 */ /* 0x002fe40008400000 */
[----:B------:R-:W2:Y:S04]  /*4f4a0*/  LDL.LU R197, [R1+0x964] ;  /* 0x0009640001c57983 */ /* 0x000ea80000300800 */
[----:B------:R-:W4:Y:S04]  /*4f4b0*/  LDL.LU R218, [R1+0xcec] ;  /* 0x000cec0001da7983 */ /* 0x000f280000300800 */
[----:B------:R-:W4:Y:S01]  /*4f4c0*/  LDL.LU R219, [R1+0xce8] ;  /* 0x000ce80001db7983 */ /* 0x000f220000300800 */
[----:B------:R-:W-:-:S05]  /*4f4d0*/  F2FP.SATFINITE.E4M3.F32.PACK_AB_MERGE_C R4, RZ, R4, RZ ;  /* 0x00000004ff04723e */ /* 0x000fca00048070ff */
[----:B------:R0:W-:Y:S02]  /*4f4e0*/  @!P1 STG.E.U8 desc[UR20][R170.64+0x79], R4 ;  /* 0x00007904aa009986 */ /* 0x0001e4000c101114 */
[----:B0-----:R-:W-:Y:S02]  /*4f4f0*/  FMUL R4, R69, UR23 ;  /* 0x0000001745047c20 */ /* 0x001fe40008400000 */
[----:B------:R-:W2:Y:S01]  /*4f500*/  LDL.LU R69, [R1+0x968] ;  /* 0x0009680001457983 */ /* 0x000ea20000300800 */
[----:B------:R-:W-:Y:S02]  /*4f510*/  LOP3.LUT P3, RZ, R5, 0x8000000, RZ, 0xc0, !PT ;  /* 0x0800000005ff7812 */ /* 0x000fe4000786c0ff */
[----:B------:R-:W-:-:S05]  /*4f520*/  F2FP.SATFINITE.E4M3.F32.PACK_AB_MERGE_C R4, RZ, R4, RZ ;  /* 0x00000004ff04723e */ /* 0x000fca00048070ff */
[----:B------:R0:W-:Y:S06]  /*4f530*/  @!P5 STG.E.U8 desc[UR20][R6.64+0x78], R4 ;  /* 0x000078040600d986 */ /* 0x0001ec000c101114 */
[----:B0-----:R-:W0:Y:S01]  /*4f540*/  @!P3 LDC.64 R6, c[0x0][0x5c0] ;  /* 0x00017000ff06bb82 */ /* 0x001e220000000a00 */
[----:B------:R-:W-:Y:S01]  /*4f550*/  FMUL R4, R194, UR23 ;  /* 0x00000017c2047c20 */ /* 0x000fe20008400000 */
[----:B------:R-:W-:Y:S01]  /*4f560*/  LOP3.LUT P2, RZ, R9, 0x4, RZ, 0xc0, !PT ;  /* 0x0000000409ff7812 */ /* 0x000fe2000784c0ff */
[----:B------:R-:W2:Y:S03]  /*4f570*/  LDL.LU R194, [R1+0x96c] ;  /* 0x00096c0001c27983 */ /* 0x000ea60000300800 */
[----:B------:R-:W-:Y:S01]  /*4f580*/  F2FP.SATFINITE.E4M3.F32.PACK_AB_MERGE_C R4, RZ, R4, RZ ;  /* 0x00000004ff04723e */ /* 0x000fe200048070ff */
[----:B------:R-:W2:Y:S01]  /*4f590*/  LDL.LU.64 R222, [R1+0x8] ;  /* 0x0000080001de7983 */ /* 0x000ea20000300a00 */
[----:B0-----:R-:W-:-:S05]  /*4f5a0*/  @!P3 IADD3 R6, P6, R45, R6, RZ ;  /* 0x000000062d06b210 */ /* 0x001fca0007fde0ff */
[----:B------:R-:W-:-:S05]  /*4f5b0*/  @!P3 IMAD.X R7, R204, 0x1, R7, P6 ;  /* 0x00000001cc07b824 */ /* 0x000fca00030e0607 */
[----:B------:R0:W-:Y:S01]  /*4f5c0*/  @!P3 STG.E.U8 desc[UR20][R6.64+0x79], R4 ;  /* 0x000079040600b986 */ /* 0x0001e2000c101114 */
[----:B------:R-:W-:Y:S02]  /*4f5d0*/  LOP3.LUT P0, RZ, R9, 0x1, RZ, 0xc0, !PT ;  /* 0x0000000109ff7812 */ /* 0x000fe4000780c0ff */
[----:B------:R-:W-:-:S13]  /*4f5e0*/  LOP3.LUT P4, RZ, R5, 0x2, RZ, 0xc0, !PT ;  /* 0x0000000205ff7812 */ /* 0x000fda000788c0ff */
[----:B0-----:R-:W0:Y:S01]  /*4f5f0*/  @!P4 LDC.64 R6, c[0x0][0x5c0] ;  /* 0x00017000ff06cb82 */ /* 0x001e220000000a00 */
[----:B---3--:R-:W-:Y:S02]  /*4f600*/  FMUL R4, R195, UR23 ;  /* 0x00000017c3047c20 */ /* 0x008fe40008400000 */
[----:B------:R-:W3:Y:S03]  /*4f610*/  LDL.LU R195, [R1+0x970] ;  /* 0x0009700001c37983 */ /* 0x000ee60000300800 */
[----:B------:R-:W-:Y:S02]  /*4f620*/  F2FP.SATFINITE.E4M3.F32.PACK_AB_MERGE_C R4, RZ, R4, RZ ;  /* 0x00000004ff04723e */ /* 0x000fe400048070ff */
[----:B0-----:R-:W-:-:S05]  /*4f630*/  @!P4 IADD3 R6, P6, R46, R6, RZ ;  /* 0x000000062e06c210 */ /* 0x001fca0007fde0ff */
[----:B------:R-:W-:Y:S01]  /*4f640*/  @!P4 IMAD.X R7, R205, 0x1, R7, P6 ;  /* 0x00000001cd07c824 */ /* 0x000fe200030e0607 */
[----:B----4-:R0:W-:Y:S02]  /*4f650*/  @!P2 STG.E.U8 desc[UR20][R218.64+0x80], R4 ;  /* 0x00008004da00a986 */ /* 0x0101e4000c101114 */
[----:B0-----:R-:W-:-:S05]  /*4f660*/  FMUL R4, R196, UR23 ;  /* 0x00000017c4047c20 */ /* 0x001fca0008400000 */
[----:B------:R-:W-:-:S05]  /*4f670*/  F2FP.SATFINITE.E4M3.F32.PACK_AB_MERGE_C R4, RZ, R4, RZ ;  /* 0x00000004ff04723e */ /* 0x000fca00048070ff */
[----:B------:R2:W-:Y:S02]  /*4f680*/  @!P0 STG.E.U8 desc[UR20][R198.64+0x81], R4 ;  /* 0x00008104c6008986 */ /* 0x0005e4000c101114 */
[----:B--2---:R-:W-:Y:S02]  /*4f690*/  FMUL R4, R197, UR23 ;  /* 0x00000017c5047c20 */ /* 0x004fe40008400000 */
[----:B------:R-:W2:Y:S04]  /*4f6a0*/  LDL.LU R197, [R1+0x974] ;  /* 0x0009740001c57983 */ /* 0x000ea80000300800 */
[----:B------:R-:W4:Y:S01]  /*4f6b0*/  LDL.LU R196, [R1+0x978] ;  /* 0x0009780001c47983 */ /* 0x000f220000300800 */
[----:B------:R-:W-:-:S05]  /*4f6c0*/  F2FP.SATFINITE.E4M3.F32.PACK_AB_MERGE_C R4, RZ, R4, RZ ;  /* 0x00000004ff04723e */ /* 0x000fca00048070ff */
[----:B------:R0:W-:Y:S02]  /*4f6d0*/  @!P4 STG.E.U8 desc[UR20][R6.64+0x80], R4 ;  /* 0x000080040600c986 */ /* 0x0001e4000c101114 */
[----:B0-----:R-:W-:Y:S02]  /*4f6e0*/  FMUL R4, R69, UR23 ;  /* 0x0000001745047c20 */ /* 0x001fe40008400000 */
[----:B------:R-:W4:Y:S01]  /*4f6f0*/  LDL.LU R69, [R1+0x97c] ;  /* 0x00097c0001457983 */ /* 0x000f220000300800 */
[----:B------:R-:W-:Y:S02]  /*4f700*/  LOP3.LUT P5, RZ, R8, 0x80000000, RZ, 0xc0, !PT ;  /* 0x8000000008ff7812 */ /* 0x000fe400078ac0ff */
[----:B------:R-:W-:-:S11]  /*4f710*/  LOP3.LUT R0, R0, 0xdfffffff, RZ, 0xc0, !PT ;  /* 0xdfffffff00007812 */ /* 0x000fd600078ec0ff */
[----:B------:R-:W-:Y:S02]  /*4f720*/  @P5 LOP3.LUT R0, R0, 0x20000000, RZ, 0xfc, !PT ;  /* 0x2000000000005812 */ /* 0x000fe400078efcff */
[----:B------:R-:W-:-:S13]  /*4f730*/  LOP3.LUT P5, RZ, R5, 0x4000000, RZ, 0xc0, !PT ;  /* 0x0400000005ff7812 */ /* 0x000fda00078ac0ff */
[----:B------:R-:W0:Y:S01]  /*4f740*/  @!P5 LDC.64 R6, c[0x0][0x5c0] ;  /* 0x00017000ff06db82 */ /* 0x000e220000000a00 */
[----:B------:R-:W-:Y:S02]  /*4f750*/  LOP3.LUT P2, RZ, R8, 0x10000000, RZ, 0xc0, !PT ;  /* 0x1000000008ff7812 */ /* 0x000fe4000784c0ff */
[----:B------:R-:W-:Y:S02]  /*4f760*/  LOP3.LUT P3, RZ, R5, 0x8, RZ, 0xc0, !PT ;  /* 0x0000000805ff7812 */ /* 0x000fe4000786c0ff */
[----:B------:R-:W-:Y:S02]  /*4f770*/  LOP3.LUT R0, R0, 0xefffffff, RZ, 0xc0, !PT ;  /* 0xefffffff00007812 */ /* 0x000fe400078ec0ff */
[----:B------:R-:W-:Y:S02]  /*4f780*/  F2FP.SATFINITE.E4M3.F32.PACK_AB_MERGE_C R4, RZ, R4, RZ ;  /* 0x00000004ff04723e */ /* 0x000fe400048070ff */
[----:B0-----:R-:W-:-:S05]  /*4f790*/  @!P5 IADD3 R6, P6, R20, R6, RZ ;  /* 0x000000061406d210 */ /* 0x001fca0007fde0ff */
[----:B------:R-:W-:Y:S01]  /*4f7a0*/  @!P5 IMAD.X R7, R47, 0x1, R7, P6 ;  /* 0x000000012f07d824 */ /* 0x000fe200030e0607 */
[----:B------:R-:W-:Y:S02]  /*4f7b0*/  LOP3.LUT P6, RZ, R5, 0x4000000, RZ, 0xc0, !PT ;  /* 0x0400000005ff7812 */ /* 0x000fe400078cc0ff */
[----:B------:R-:W-:-:S04]  /*4f7c0*/  @P2 LOP3.LUT R0, R0, 0x10000000, RZ, 0xfc, !PT ;  /* 0x1000000000002812 */ /* 0x000fc800078efcff */
[----:B------:R-:W-:-:S07]  /*4f7d0*/  LOP3.LUT P5, RZ, R0, 0x20000000, RZ, 0xc0, !PT ;  /* 0x2000000000ff7812 */ /* 0x000fce00078ac0ff */
[----:B------:R0:W-:Y:S02]  /*4f7e0*/  @!P6 STG.E.U8 desc[UR20][R6.64+0x81], R4 ;  /* 0x000081040600e986 */ /* 0x0001e4000c101114 */
[----:B0-----:R-:W0:Y:S01]  /*4f7f0*/  @!P3 LDC.64 R6, c[0x0][0x5c0] ;  /* 0x00017000ff06bb82 */ /* 0x001e220000000a00 */
[----:B------:R-:W-:Y:S01]  /*4f800*/  FMUL R4, R194, UR23 ;  /* 0x00000017c2047c20 */ /* 0x000fe20008400000 */
[----:B------:R-:W-:Y:S01]  /*4f810*/  LOP3.LUT P1, RZ, R8, 0x20000000, RZ, 0xc0, !PT ;  /* 0x2000000008ff7812 */ /* 0x000fe2000782c0ff */
[----:B------:R-:W4:Y:S03]  /*4f820*/  LDL.LU R194, [R1+0x980] ;  /* 0x0009800001c27983 */ /* 0x000f260000300800 */
[----:B------:R-:W-:-:S05]  /*4f830*/  F2FP.SATFINITE.E4M3.F32.PACK_AB_MERGE_C R4, RZ, R4, RZ ;  /* 0x00000004ff04723e */ /* 0x000fca00048070ff */
[----:B------:R3:W-:Y:S01]  /*4f840*/  @!P5 STG.E.U8 desc[UR20][R222.64+0x88], R4 ;  /* 0x00008804de00d986 */ /* 0x0007e2000c101114 */
[----:B------:R-:W-:Y:S01]  /*4f850*/  LOP3.LUT P2, RZ, R5, 0x2000000, RZ, 0xc0, !PT ;  /* 0x0200000005ff7812 */ /* 0x000fe2000784c0ff */
[----:B---3--:R-:W-:Y:S01]  /*4f860*/  FMUL R4, R195, UR23 ;  /* 0x00000017c3047c20 */ /* 0x008fe20008400000 */
[----:B0-----:R-:W-:Y:S01]  /*4f870*/  @!P3 IADD3 R6, P6, R232, R6, RZ ;  /* 0x00000006e806b210 */ /* 0x001fe20007fde0ff */
[----:B------:R-:W3:Y:S03]  /*4f880*/  LDL.LU R195, [R1+0x984] ;  /* 0x0009840001c37983 */ /* 0x000ee60000300800 */
[----:B------:R-:W-:Y:S01]  /*4f890*/  F2FP.SATFINITE.E4M3.F32.PACK_AB_MERGE_C R4, RZ, R4, RZ ;  /* 0x00000004ff04723e */ /* 0x000fe200048070ff */
[----:B------:R-:W3:Y:S04]  /*4f8a0*/  LDL.LU R232, [R1+0xce4] ;  /* 0x000ce40001e87983 */ /* 0x000ee80000300800 */
[----:B------:R2:W-:Y:S01]  /*4f8b0*/  @!P1 STG.E.U8 desc[UR20][R178.64+0x89], R4 ;  /* 0x00008904b2009986 */ /* 0x0005e2000c101114 */
[----:B------:R-:W-:-:S03]  /*4f8c0*/  @!P3 IMAD.X R7, R233, 0x1, R7, P6 ;  /* 0x00000001e907b824 */ /* 0x000fc600030e0607 */
[----:B------:R-:W3:Y:S01]  /*4f8d0*/  LDL.LU R233, [R1+0xce0] ;  /* 0x000ce00001e97983 */ /* 0x000ee20000300800 */
[----:B------:R-:W-:Y:S01]  /*4f8e0*/  LOP3.LUT P0, RZ, R5, 0x1000000, RZ, 0xc0, !PT ;  /* 0x0100000005ff7812 */ /* 0x000fe2000780c0ff */
[----:B--2---:R-:W-:Y:S02]  /*4f8f0*/  FMUL R4, R197, UR23 ;  /* 0x00000017c5047c20 */ /* 0x004fe40008400000 */
[----:B------:R-:W2:Y:S03]  /*4f900*/  LDL.LU R197, [R1+0x988] ;  /* 0x0009880001c57983 */ /* 0x000ea60000300800 */
[----:B------:R-:W-:Y:S01]  /*4f910*/  F2FP.SATFINITE.E4M3.F32.PACK_AB_MERGE_C R4, RZ, R4, RZ ;  /* 0x00000004ff04723e */ /* 0x000fe200048070ff */
[----:B------:R-:W2:Y:S04]  /*4f920*/  LDL.LU R68, [R1+0x98c] ;  /* 0x00098c0001447983 */ /* 0x000ea80000300800 */
[----:B------:R0:W-:Y:S04]  /*4f930*/  @!P3 STG.E.U8 desc[UR20][R6.64+0x88], R4 ;  /* 0x000088040600b986 */ /* 0x0001e8000c101114 */
[----:B------:R-:W2:Y:S01]  /*4f940*/  LDL.LU.64 R222, [R1+0x48] ;  /* 0x0000480001de7983 */ /* 0x000ea20000300a00 */
[----:B0-----:R-:W0:Y:S01]  /*4f950*/  @!P2 LDC.64 R6, c[0x0][0x5c0] ;  /* 0x00017000ff06ab82 */ /* 0x001e220000000a00 */
[----:B----4-:R-:W-:-:S02]  /*4f960*/  FMUL R4, R196, UR23 ;  /* 0x00000017c4047c20 */ /* 0x010fc40008400000 */
[----:B------:R-:W4:Y:S03]  /*4f970*/  LDL.LU R196, [R1+0x990] ;  /* 0x0009900001c47983 */ /* 0x000f260000300800 */
[----:B------:R-:W-:Y:S02]  /*4f980*/  F2FP.SATFINITE.E4M3.F32.PACK_AB_MERGE_C R4, RZ, R4, RZ ;  /* 0x00000004ff04723e */ /* 0x000fe400048070ff */
[----:B0-----:R-:W-:-:S05]  /*4f990*/  @!P2 IADD3 R6, P6, R230, R6, RZ ;  /* 0x00000006e606a210 */ /* 0x001fca0007fde0ff */
[----:B------:R-:W-:Y:S01]  /*4f9a0*/  @!P2 IMAD.X R7, R231, 0x1, R7, P6 ;  /* 0x00000001e707a824 */ /* 0x000fe200030e0607 */
[----:B------:R-:W-:-:S13]  /*4f9b0*/  LOP3.LUT P6, RZ, R5, 0x2000000, RZ, 0xc0, !PT ;  /* 0x0200000005ff7812 */ /* 0x000fda00078cc0ff */
[----:B------:R0:W-:Y:S02]  /*4f9c0*/  @!P6 STG.E.U8 desc[UR20][R6.64+0x89], R4 ;  /* 0x000089040600e986 */ /* 0x0001e4000c101114 */
[----:B0-----:R-:W0:Y:S01]  /*4f9d0*/  @!P0 LDC.64 R6, c[0x0][0x5c0] ;  /* 0x00017000ff068b82 */ /* 0x001e220000000a00 */
[----:B------:R-:W-:Y:S02]  /*4f9e0*/  FMUL R4, R69, UR23 ;  /* 0x0000001745047c20 */ /* 0x000fe40008400000 */
[----:B------:R-:W4:Y:S01]  /*4f9f0*/  LDL.LU R69, [R1+0x994] ;  /* 0x0009940001457983 */ /* 0x000f220000300800 */
[----:B0-----:R-:W-:-:S03]  /*4fa00*/  @!P0 IADD3 R6, P6, R176, R6, RZ ;  /* 0x00000006b0068210 */ /* 0x001fc60007fde0ff */
[----:B------:R-:W4:Y:S02]  /*4fa10*/  LDL.LU R176, [R1+0xcdc] ;  /* 0x000cdc0001b07983 */ /* 0x000f240000300800 */
[----:B------:R-:W-:Y:S02]  /*4fa20*/  @!P0 IMAD.X R7, R177, 0x1, R7, P6 ;  /* 0x00000001b1078824 */ /* 0x000fe400030e0607 */
[----:B------:R-:W4:Y:S01]  /*4fa30*/  LDL.LU R177, [R1+0xcd8] ;  /* 0x000cd80001b17983 */ /* 0x000f220000300800 */
[----:B------:R-:W-:Y:S02]  /*4fa40*/  LOP3.LUT P2, RZ, R0, 0x10000000, RZ, 0xc0, !PT ;  /* 0x1000000000ff7812 */ /* 0x000fe4000784c0ff */
[----:B------:R-:W-:Y:S02]  /*4fa50*/  F2FP.SATFINITE.E4M3.F32.PACK_AB_MERGE_C R4, RZ, R4, RZ ;  /* 0x00000004ff04723e */ /* 0x000fe400048070ff */
[----:B------:R-:W-:Y:S02]  /*4fa60*/  LOP3.LUT P4, RZ, R8, 0x8000000, RZ, 0xc0, !PT ;  /* 0x0800000008ff7812 */ /* 0x000fe4000788c0ff */
[----:B------:R-:W-:-:S07]  /*4fa70*/  LOP3.LUT P5, RZ, R5, 0x800000, RZ, 0xc0, !PT ;  /* 0x0080000005ff7812 */ /* 0x000fce00078ac0ff */
[----:B---3--:R0:W-:Y:S02]  /*4fa80*/  @!P2 STG.E.U8 desc[UR20][R232.64+0x90], R4 ;  /* 0x00009004e800a986 */ /* 0x0081e4000c101114 */
[----:B0-----:R-:W-:Y:S01]  /*4fa90*/  FMUL R4, R194, UR23 ;  /* 0x00000017c2047c20 */ /* 0x001fe20008400000 */
[----:B------:R-:W-:Y:S01]  /*4faa0*/  LOP3.LUT P3, RZ, R5, 0x4, RZ, 0xc0, !PT ;  /* 0x0000000405ff7812 */ /* 0x000fe2000786c0ff */
[----:B------:R-:W3:Y:S03]  /*4fab0*/  LDL.LU R194, [R1+0x998] ;  /* 0x0009980001c27983 */ /* 0x000ee60000300800 */
[----:B------:R-:W-:-:S05]  /*4fac0*/  F2FP.SATFINITE.E4M3.F32.PACK_AB_MERGE_C R4, RZ, R4, RZ ;  /* 0x00000004ff04723e */ /* 0x000fca00048070ff */
[----:B------:R0:W-:Y:S02]  /*4fad0*/  @!P4 STG.E.U8 desc[UR20][R216.64+0x91], R4 ;  /* 0x00009104d800c986 */ /* 0x0001e4000c101114 */
[----:B0-----:R-:W-:Y:S01]  /*4fae0*/  FMUL R4, R195, UR23 ;  /* 0x00000017c3047c20 */ /* 0x001fe20008400000 */
[----:B------:R-:W-:Y:S01]  /*4faf0*/  LOP3.LUT P1, RZ, R8, 0x2000000, RZ, 0xc0, !PT ;  /* 0x0200000008ff7812 */ /* 0x000fe2000782c0ff */
[----:B------:R-:W3:Y:S03]  /*4fb00*/  LDL.LU R195, [R1+0x99c] ;  /* 0x00099c0001c37983 */ /* 0x000ee60000300800 */
[----:B------:R-:W-:-:S05]  /*4fb10*/  F2FP.SATFINITE.E4M3.F32.PACK_AB_MERGE_C R4, RZ, R4, RZ ;  /* 0x00000004ff04723e */ /* 0x000fca00048070ff */
[----:B------:R0:W-:Y:S02]  /*4fb20*/  @!P0 STG.E.U8 desc[UR20][R6.64+0x90], R4 ;  /* 0x0000900406008986 */ /* 0x0001e4000c101114 */
[----:B0-----:R-:W0:Y:S02]  /*4fb30*/  @!P5 LDC.64 R6, c[0x0][0x5c0] ;  /* 0x00017000ff06db82 */ /* 0x001e240000000a00 */
[----:B0-----:R-:W-:-:S05]  /*4fb40*/  @!P5 IADD3 R6, P6, R21, R6, RZ ;  /* 0x000000061506d210 */ /* 0x001fca0007fde0ff */
[----:B------:R-:W-:Y:S01]  /*4fb50*/  @!P5 IMAD.X R7, R228, 0x1, R7, P6 ;  /* 0x00000001e407d824 */ /* 0x000fe200030e0607 */
[----:B------:R-:W-:Y:S02]  /*4fb60*/  LOP3.LUT P6, RZ, R8, 0x4000000, RZ, 0xc0, !PT ;  /* 0x0400000008ff7812 */ /* 0x000fe400078cc0ff */
[----:B------:R-:W-:Y:S01]  /*4fb70*/  LOP3.LUT P4, RZ, R5, 0x400000, RZ, 0xc0, !PT ;  /* 0x0040000005ff7812 */ /* 0x000fe2000788c0ff */
[----:B--2---:R-:W-:Y:S02]  /*4fb80*/  FMUL R4, R197, UR23 ;  /* 0x00000017c5047c20 */ /* 0x004fe40008400000 */
[----:B------:R-:W2:Y:S03]  /*4fb90*/  LDL.LU R197, [R1+0x9a0] ;  /* 0x0009a00001c57983 */ /* 0x000ea60000300800 */
[----:B------:R-:W-:-:S05]  /*4fba0*/  F2FP.SATFINITE.E4M3.F32.PACK_AB_MERGE_C R4, RZ, R4, RZ ;  /* 0x00000004ff04723e */ /* 0x000fca00048070ff */
[----:B------:R0:W-:Y:S02]  /*4fbb0*/  @!P5 STG.E.U8 desc[UR20][R6.64+0x91], R4 ;  /* 0x000091040600d986 */ /* 0x0001e4000c101114 */
[----:B0-----:R-:W0:Y:S01]  /*4fbc0*/  @!P3 LDC.64 R6, c[0x0][0x5c0] ;  /* 0x00017000ff06bb82 */ /* 0x001e220000000a00 */
[----:B------:R-:W-:-:S05]  /*4fbd0*/  FMUL R4, R68, UR23 ;  /* 0x0000001744047c20 */ /* 0x000fca0008400000 */
[----:B------:R-:W-:-:S05]  /*4fbe0*/  F2FP.SATFINITE.E4M3.F32.PACK_AB_MERGE_C R4, RZ, R4, RZ ;  /* 0x00000004ff04723e */ /* 0x000fca00048070ff */
[----:B------:R4:W-:Y:S02]  /*4fbf0*/  @!P6 STG.E.U8 desc[UR20][R222.64+0x98], R4 ;  /* 0x00009804de00e986 */ /* 0x0009e4000c101114 */
[----:B----4-:R-:W-:Y:S01]  /*4fc00*/  FMUL R4, R196, UR23 ;  /* 0x00000017c4047c20 */ /* 0x010fe20008400000 */
[----:B0-----:R-:W-:Y:S01]  /*4fc10*/  @!P3 IADD3 R6, P6, R48, R6, RZ ;  /* 0x000000063006b210 */ /* 0x001fe20007fde0ff */
[----:B------:R-:W4:Y:S03]  /*4fc20*/  LDL.LU R196, [R1+0x9a4] ;  /* 0x0009a40001c47983 */ /* 0x000f260000300800 */
[----:B------:R-:W-:Y:S01]  /*4fc30*/  F2FP.SATFINITE.E4M3.F32.PACK_AB_MERGE_C R4, RZ, R4, RZ ;  /* 0x00000004ff04723e */ /* 0x000fe200048070ff */
[----:B------:R-:W-:Y:S02]  /*4fc40*/  @!P3 IMAD.X R7, R215, 0x1, R7, P6 ;  /* 0x00000001d707b824 */ /* 0x000fe400030e0607 */
[----:B------:R-:W2:Y:S04]  /*4fc50*/  LDL.LU R215, [R1+0xcd4] ;  /* 0x000cd40001d77983 */ /* 0x000ea80000300800 */
[----:B------:R0:W-:Y:S02]  /*4fc60*/  @!P1 STG.E.U8 desc[UR20][R176.64+0x99], R4 ;  /* 0x00009904b0009986 */ /* 0x0001e4000c101114 */
[----:B0-----:R-:W-:-:S05]  /*4fc70*/  FMUL R4, R69, UR23 ;  /* 0x0000001745047c20 */ /* 0x001fca0008400000 */
[----:B------:R-:W-:-:S05]  /*4fc80*/  F2FP.SATFINITE.E4M3.F32.PACK_AB_MERGE_C R4, RZ, R4, RZ ;  /* 0x00000004ff04723e */ /* 0x000fca00048070ff */
[----:B------:R0:W-:Y:S02]  /*4fc90*/  @!P3 STG.E.U8 desc[UR20][R6.64+0x98], R4 ;  /* 0x000098040600b986 */ /* 0x0001e4000c101114 */
[----:B0-----:R-:W0:Y:S02]  /*4fca0*/  @!P4 LDC.64 R6, c[0x0][0x5c0] ;  /* 0x00017000ff06cb82 */ /* 0x001e240000000a00 */
[----:B0-----:R-:W-:-:S05]  /*4fcb0*/  @!P4 IADD3 R6, P6, R229, R6, RZ ;  /* 0x00000006e506c210 */ /* 0x001fca0007fde0ff */
[----:B------:R-:W-:Y:S02]  /*4fcc0*/  @!P4 IMAD.X R7, R105, 0x1, R7, P6 ;  /* 0x000000016907c824 */ /* 0x000fe400030e0607 */
[----:B------:R-:W4:Y:S01]  /*4fcd0*/  LDL.LU R105, [R1+0xcd0] ;  /* 0x000cd00001697983 */ /* 0x000f220000300800 */
[----:B------:R-:W-:Y:S01]  /*4fce0*/  LOP3.LUT P5, RZ, R5, 0x10, RZ, 0xc0, !PT ;  /* 0x0000001005ff7812 */ /* 0x000fe200078ac0ff */
[----:B---3--:R-:W-:Y:S02]  /*4fcf0*/  FMUL R4, R194, UR23 ;  /* 0x00000017c2047c20 */ /* 0x008fe40008400000 */
[----:B------:R-:W3:Y:S03]  /*4fd00*/  LDL.LU R69, [R1+0x9a8] ;  /* 0x0009a80001457983 */ /* 0x000ee60000300800 */
[----:B------:R-:W-:-:S05]  /*4fd10*/  F2FP.SATFINITE.E4M3.F32.PACK_AB_MERGE_C R4, RZ, R4, RZ ;  /* 0x00000004ff04723e */ /* 0x000fca00048070ff */
[----:B------:R0:W-:Y:S02]  /*4fd20*/  @!P4 STG.E.U8 desc[UR20][R6.64+0x99], R4 ;  /* 0x000099040600c986 */ /* 0x0001e4000c101114 */
[----:B0-----:R-:W0:Y:S01]  /*4fd30*/  @!P5 LDC.64 R6, c[0x0][0x5c0] ;  /* 0x00017000ff06db82 */ /* 0x001e220000000a00 */
[C---:B------:R-:W-:Y:S01]  /*4fd40*/  LOP3.LUT P2, RZ, R8.reuse, 0x1000000, RZ, 0xc0, !PT ;  /* 0x0100000008ff7812 */ /* 0x040fe2000784c0ff */
[----:B------:R-:W-:Y:S02]  /*4fd50*/  FMUL R4, R195, UR23 ;  /* 0x00000017c3047c20 */ /* 0x000fe40008400000 */
[----:B------:R-:W3:Y:S03]  /*4fd60*/  LDL.LU R195, [R1+0x9ac] ;  /* 0x0009ac0001c37983 */ /* 0x000ee60000300800 */
[----:B------:R-:W-:Y:S02]  /*4fd70*/  F2FP.SATFINITE.E4M3.F32.PACK_AB_MERGE_C R4, RZ, R4, RZ ;  /* 0x00000004ff04723e */ /* 0x000fe400048070ff */
[----:B------:R-:W-:-:S02]  /*4fd80*/  LOP3.LUT P0, RZ, R8, 0x800000, RZ, 0xc0, !PT ;  /* 0x0080000008ff7812 */ /* 0x000fc4000780c0ff */
[----:B0-----:R-:W-:-:S05]  /*4fd90*/  @!P5 IADD3 R6, P6, R102, R6, RZ ;  /* 0x000000066606d210 */ /* 0x001fca0007fde0ff */
[----:B------:R-:W-:Y:S01]  /*4fda0*/  @!P5 IMAD.X R7, R103, 0x1, R7, P6 ;  /* 0x000000016707d824 */ /* 0x000fe200030e0607 */
[----:B--2---:R0:W-:Y:S02]  /*4fdb0*/  @!P2 STG.E.U8 desc[UR20][R214.64+0xa0], R4 ;  /* 0x0000a004d600a986 */ /* 0x0041e4000c101114 */
[----:B0-----:R-:W-:Y:S02]  /*4fdc0*/  FMUL R4, R197, UR23 ;  /* 0x00000017c5047c20 */ /* 0x001fe40008400000 */
[----:B------:R-:W2:Y:S04]  /*4fdd0*/  LDL.LU R197, [R1+0x9b0] ;  /* 0x0009b00001c57983 */ /* 0x000ea80000300800 */
[----:B------:R-:W2:Y:S04]  /*4fde0*/  LDL.LU R102, [R1+0xccc] ;  /* 0x000ccc0001667983 */ /* 0x000ea80000300800 */
[----:B------:R-:W2:Y:S01]  /*4fdf0*/  LDL.LU R103, [R1+0xcc8] ;  /* 0x000cc80001677983 */ /* 0x000ea20000300800 */
[----:B------:R-:W-:-:S05]  /*4fe00*/  F2FP.SATFINITE.E4M3.F32.PACK_AB_MERGE_C R4, RZ, R4, RZ ;  /* 0x00000004ff04723e */ /* 0x000fca00048070ff */
[----:B----4-:R0:W-:Y:S02]  /*4fe10*/  @!P0 STG.E.U8 desc[UR20][R104.64+0xa1], R4 ;  /* 0x0000a10468008986 */ /* 0x0101e4000c101114 */
[----:B0-----:R-:W-:Y:S02]  /*4fe20*/  FMUL R4, R196, UR23 ;  /* 0x00000017c4047c20 */ /* 0x001fe40008400000 */
[----:B------:R-:W4:Y:S01]  /*4fe30*/  LDL.LU R196, [R1+0x9b4] ;  /* 0x0009b40001c47983 */ /* 0x000f220000300800 */
[----:B------:R-:W-:Y:S02]  /*4fe40*/  LOP3.LUT P3, RZ, R8, 0x400000, RZ, 0xc0, !PT ;  /* 0x0040000008ff7812 */ /* 0x000fe4000786c0ff */
[----:B------:R-:W-:Y:S01]  /*4fe50*/  LOP3.LUT R0, R0, 0xf7ffffff, RZ, 0xc0, !PT ;  /* 0xf7ffffff00007812 */ /* 0x000fe200078ec0ff */
[----:B------:R-:W4:Y:S01]  /*4fe60*/  LDL.LU R194, [R1+0x9b8] ;  /* 0x0009b80001c27983 */ /* 0x000f220000300800 */
[----:B------:R-:W-:Y:S02]  /*4fe70*/  F2FP.SATFINITE.E4M3.F32.PACK_AB_MERGE_C R4, RZ, R4, RZ ;  /* 0x00000004ff04723e */ /* 0x000fe400048070ff */
[----:B------:R-:W-:Y:S01]  /*4fe80*/  LOP3.LUT P2, RZ, R8, 0x100000, RZ, 0xc0, !PT ;  /* 0x0010000008ff7812 */ /* 0x000fe2000784c0ff */
[----:B------:R-:W4:Y:S06]  /*4fe90*/  LDL.LU R68, [R1+0x9bc] ;  /* 0x0009bc0001447983 */ /* 0x000f2c0000300800 */
[----:B------:R-:W-:-:S02]  /*4fea0*/  @P3 LOP3.LUT R0, R0, 0x8000000, RZ, 0xfc, !PT ;  /* 0x0800000000003812 */ /* 0x000fc400078efcff */
[----:B------:R-:W-:Y:S01]  /*4feb0*/  LOP3.LUT P3, RZ, R5, 0x200000, RZ, 0xc0, !PT ;  /* 0x0020000005ff7812 */ /* 0x000fe2000786c0ff */
[----:B------:R0:W-:-:S12]  /*4fec0*/  @!P5 STG.E.U8 desc[UR20][R6.64+0xa0], R4 ;  /* 0x0000a0040600d986 */ /* 0x0001d8000c101114 */
[----:B0-----:R-:W0:Y:S01]  /*4fed0*/  @!P3 LDC.64 R6, c[0x0][0x5c0] ;  /* 0x00017000ff06bb82 */ /* 0x001e220000000a00 */
[----:B------:R-:W-:Y:S01]  /*4fee0*/  LOP3.LUT P4, RZ, R5, 0x100000, RZ, 0xc0, !PT ;  /* 0x0010000005ff7812 */ /* 0x000fe2000788c0ff */
[----:B---3--:R-:W-:Y:S01]  /*4fef0*/  FMUL R4, R69, UR23 ;  /* 0x0000001745047c20 */ /* 0x008fe20008400000 */
[----:B------:R-:W-:Y:S01]  /*4ff00*/  LOP3.LUT R0, R0, 0xfbffffff, RZ, 0xc0, !PT ;  /* 0xfbffffff00007812 */ /* 0x000fe200078ec0ff */
[----:B------:R-:W3:Y:S03]  /*4ff10*/  LDL.LU R69, [R1+0x9c0] ;  /* 0x0009c00001457983 */ /* 0x000ee60000300800 */
[----:B------:R-:W-:Y:S02]  /*4ff20*/  F2FP.SATFINITE.E4M3.F32.PACK_AB_MERGE_C R4, RZ, R4, RZ ;  /* 0x00000004ff04723e */ /* 0x000fe400048070ff */
[----:B------:R-:W-:Y:S02]  /*4ff30*/  @P2 LOP3.LUT R0, R0, 0x4000000, RZ, 0xfc, !PT ;  /* 0x0400000000002812 */ /* 0x000fe400078efcff */
[----:B0-----:R-:W-:-:S05]  /*4ff40*/  @!P3 IADD3 R6, P6, R224, R6, RZ ;  /* 0x00000006e006b210 */ /* 0x001fca0007fde0ff */
[----:B------:R-:W-:Y:S01]  /*4ff50*/  @!P3 IMAD.X R7, R225, 0x1, R7, P6 ;  /* 0x00000001e107b824 */ /* 0x000fe200030e0607 */
[----:B------:R-:W-:Y:S02]  /*4ff60*/  LOP3.LUT P6, RZ, R5, 0x200000, RZ, 0xc0, !PT ;  /* 0x0020000005ff7812 */ /* 0x000fe400078cc0ff */
[----:B------:R-:W-:-:S11]  /*4ff70*/  LOP3.LUT P3, RZ, R0, 0x8000000, RZ, 0xc0, !PT ;  /* 0x0800000000ff7812 */ /* 0x000fd6000786c0ff */
[----:B------:R0:W-:Y:S01]  /*4ff80*/  @!P6 STG.E.U8 desc[UR20][R6.64+0xa1], R4 ;  /* 0x0000a1040600e986 */ /* 0x0001e2000c101114 */
[----:B------:R-:W-:Y:S01]  /*4ff90*/  LOP3.LUT P1, RZ, R8, 0x200000, RZ, 0xc0, !PT ;  /* 0x0020000008ff7812 */ /* 0x000fe2000782c0ff */
[----:B0-----:R-:W0:Y:S01]  /*4ffa0*/  @!P4 LDC.64 R6, c[0x0][0x5c0] ;  /* 0x00017000ff06cb82 */ /* 0x001e220000000a00 */
[----:B------:R-:W-:-:S05]  /*4ffb0*/  FMUL R4, R195, UR23 ;  /* 0x00000017c3047c20 */ /* 0x000fca0008400000 */
[----:B------:R-:W-:Y:S02]  /*4ffc0*/  F2FP.SATFINITE.E4M3.F32.PACK_AB_MERGE_C R4, RZ, R4, RZ ;  /* 0x00000004ff04723e */ /* 0x000fe400048070ff */
[----:B------:R-:W-:Y:S02]  /*4ffd0*/  LOP3.LUT P2, RZ, R5, 0x80000, RZ, 0xc0, !PT ;  /* 0x0008000005ff7812 */ /* 0x000fe4000784c0ff */
[----:B0-----:R-:W-:-:S05]  /*4ffe0*/  @!P4 IADD3 R6, P6, R96, R6, RZ ;  /* 0x000000066006c210 */ /* 0x001fca0007fde0ff */
[----:B------:R-:W-:Y:S01]  /*4fff0*/  @!P4 IMAD.X R7, R98, 0x1, R7, P6 ;  /* 0x000000016207c824 */ /* 0x000fe200030e0607 */
[----:B--2---:R0:W-:Y:S02]  /*50000*/  @!P3 STG.E.U8 desc[UR20][R102.64+0xa8], R4 ;  /* 0x0000a8046600b986 */ /* 0x0041e4000c101114 */
[----:B0-----:R-:W-:Y:S02]  /*50010*/  FMUL R4, R197, UR23 ;  /* 0x00000017c5047c20 */ /* 0x001fe40008400000 */
[----:B------:R-:W2:Y:S03]  /*50020*/  LDL.LU R197, [R1+0x9c4] ;  /* 0x0009c40001c57983 */ /* 0x000ea60000300800 */
[----:B------:R-:W-:Y:S01]  /*50030*/  F2FP.SATFINITE.E4M3.F32.PACK_AB_MERGE_C R4, RZ, R4, RZ ;  /* 0x00000004ff04723e */ /* 0x000fe200048070ff */
[----:B------:R-:W2:Y:S04]  /*50040*/  LDL.LU R96, [R1+0xcc4] ;  /* 0x000cc40001607983 */ /* 0x000ea80000300800 */
[----:B------:R4:W-:Y:S04]  /*50050*/  @!P1 STG.E.U8 desc[UR20][R100.64+0xa9], R4 ;  /* 0x0000a90464009986 */ /* 0x0009e8000c101114 */
[----:B------:R-:W3:Y:S04]  /*50060*/  LDL.LU R98, [R1+0xcc0] ;  /* 0x000cc00001627983 */ /* 0x000ee80000300800 */
[----:B------:R-:W2:Y:S01]  /*50070*/  LDL.LU R195, [R1+0x9c8] ;  /* 0x0009c80001c37983 */ /* 0x000ea20000300800 */
[----:B----4-:R-:W-:-:S05]  /*50080*/  FMUL R4, R196, UR23 ;  /* 0x00000017c4047c20 */ /* 0x010fca0008400000 */
[----:B------:R-:W-:-:S05]  /*50090*/  F2FP.SATFINITE.E4M3.F32.PACK_AB_MERGE_C R4, RZ, R4, RZ ;  /* 0x00000004ff04723e */ /* 0x000fca00048070ff */
[----:B------:R0:W-:Y:S02]  /*500a0*/  @!P4 STG.E.U8 desc[UR20][R6.64+0xa8], R4 ;  /* 0x0000a8040600c986 */ /* 0x0001e4000c101114 */
[----:B0-----:R-:W0:Y:S02]  /*500b0*/  @!P2 LDC.64 R6, c[0x0][0x5c0] ;  /* 0x00017000ff06ab82 */ /* 0x001e240000000a00 */
[----:B0-----:R-:W-:Y:S02]  /*500c0*/  @!P2 IADD3 R6, P6, R99, R6, RZ ;  /* 0x000000066306a210 */ /* 0x001fe40007fde0ff */
[----:B------:R-:W3:Y:S03]  /*500d0*/  LDL.LU R99, [R1+0xcbc] ;  /* 0x000cbc0001637983 */ /* 0x000ee60000300800 */
[----:B------:R-:W-:Y:S02]  /*500e0*/  @!P2 IMAD.X R7, R97, 0x1, R7, P6 ;  /* 0x000000016107a824 */ /* 0x000fe400030e0607 */
[----:B------:R-:W2:Y:S01]  /*500f0*/  LDL.LU R97, [R1+0xcb8] ;  /* 0x000cb80001617983 */ /* 0x000ea20000300800 */
[----:B------:R-:W-:-:S02]  /*50100*/  LOP3.LUT P6, RZ, R5, 0x80000, RZ, 0xc0, !PT ;  /* 0x0008000005ff7812 */ /* 0x000fc400078cc0ff */
[----:B------:R-:W-:Y:S01]  /*50110*/  LOP3.LUT P0, RZ, R5, 0x40000, RZ, 0xc0, !PT ;  /* 0x0004000005ff7812 */ /* 0x000fe2000780c0ff */
[----:B------:R-:W-:Y:S01]  /*50120*/  FMUL R4, R194, UR23 ;  /* 0x00000017c2047c20 */ /* 0x000fe20008400000 */
[----:B------:R-:W-:Y:S01]  /*50130*/  LOP3.LUT P2, RZ, R0, 0x4000000, RZ, 0xc0, !PT ;  /* 0x0400000000ff7812 */ /* 0x000fe2000784c0ff */
[----:B------:R-:W4:Y:S03]  /*50140*/  LDL.LU R196, [R1+0x9cc] ;  /* 0x0009cc0001c47983 */ /* 0x000f260000300800 */
[----:B------:R-:W-:Y:S01]  /*50150*/  F2FP.SATFINITE.E4M3.F32.PACK_AB_MERGE_C R4, RZ, R4, RZ ;  /* 0x00000004ff04723e */ /* 0x000fe200048070ff */
[----:B------:R-:W4:Y:S04]  /*50160*/  LDL.LU R194, [R1+0x9d0] ;  /* 0x0009d00001c27983 */ /* 0x000f280000300800 */
        /* <DEDUP_REMOVED lines=8> */
[----:B---3--:R0:W-:Y:S02]  /*501f0*/  @!P2 STG.E.U8 desc[UR20][R98.64+0xb0], R4 ;  /* 0x0000b0046200a986 */ /* 0x0081e4000c101114 */
[----:B0-----:R-:W-:Y:S02]  /*50200*/  FMUL R4, R69, UR23 ;  /* 0x0000001745047c20 */ /* 0x001fe40008400000 */
[----:B------:R-:W3:Y:S03]  /*50210*/  LDL.LU R69, [R1+0x9d4] ;  /* 0x0009d40001457983 */ /* 0x000ee60000300800 */
[----:B------:R-:W-:Y:S01]  /*50220*/  F2FP.SATFINITE.E4M3.F32.PACK_AB_MERGE_C R4, RZ, R4, RZ ;  /* 0x00000004ff04723e */ /* 0x000fe200048070ff */
[----:B------:R-:W3:Y:S04]  /*50230*/  LDL.LU R92, [R1+0xcb4] ;  /* 0x000cb400015c7983 */ /* 0x000ee80000300800 */
[----:B--2---:R0:W-:Y:S04]  /*50240*/  @!P5 STG.E.U8 desc[UR20][R96.64+0xb1], R4 ;  /* 0x0000b1046000d986 */ /* 0x0041e8000c101114 */
[----:B------:R-:W3:Y:S01]  /*50250*/  LDL.LU R93, [R1+0xcb0] ;  /* 0x000cb000015d7983 */ /* 0x000ee20000300800 */
[----:B0-----:R-:W-:-:S03]  /*50260*/  FMUL R4, R197, UR23 ;  /* 0x00000017c5047c20 */ /* 0x001fc60008400000 */
[----:B------:R-:W2:Y:S02]  /*50270*/  LDL.LU R197, [R1+0x9d8] ;  /* 0x0009d80001c57983 */ /* 0x000ea40000300800 */
[----:B------:R-:W-:-:S05]  /*50280*/  F2FP.SATFINITE.E4M3.F32.PACK_AB_MERGE_C R4, RZ, R4, RZ ;  /* 0x00000004ff04723e */ /* 0x000fca00048070ff */
[----:B------:R0:W-:Y:S02]  /*50290*/  @!P0 STG.E.U8 desc[UR20][R6.64+0xb0], R4 ;  /* 0x0000b00406008986 */ /* 0x0001e4000c101114 */
[----:B0-----:R-:W0:Y:S02]  /*502a0*/  @!P3 LDC.64 R6, c[0x0][0x5c0] ;  /* 0x00017000ff06bb82 */ /* 0x001e240000000a00 */
[----:B0-----:R-:W-:Y:S02]  /*502b0*/  @!P3 IADD3 R6, P6, R94, R6, RZ ;  /* 0x000000065e06b210 */ /* 0x001fe40007fde0ff */
[----:B------:R-:W3:Y:S03]  /*502c0*/  LDL.LU R94, [R1+0xcac] ;  /* 0x000cac00015e7983 */ /* 0x000ee60000300800 */
[----:B------:R-:W-:Y:S02]  /*502d0*/  @!P3 IMAD.X R7, R95, 0x1, R7, P6 ;  /* 0x000000015f07b824 */ /* 0x000fe400030e0607 */
[----:B------:R-:W3:Y:S01]  /*502e0*/  LDL.LU R95, [R1+0xca8] ;  /* 0x000ca800015f7983 */ /* 0x000ee20000300800 */
[----:B------:R-:W-:Y:S01]  /*502f0*/  LOP3.LUT P4, RZ, R5, 0x10000, RZ, 0xc0, !PT ;  /* 0x0001000005ff7812 */ /* 0x000fe2000788c0ff */
[----:B------:R-:W-:Y:S01]  /*50300*/  FMUL R4, R195, UR23 ;  /* 0x00000017c3047c20 */ /* 0x000fe20008400000 */
[----:B------:R-:W-:Y:S01]  /*50310*/  LOP3.LUT P6, RZ, R8, 0x40000, RZ, 0xc0, !PT ;  /* 0x0004000008ff7812 */ /* 0x000fe200078cc0ff */
[----:B------:R-:W2:Y:S03]  /*50320*/  LDL.LU R195, [R1+0x9dc] ;  /* 0x0009dc0001c37983 */ /* 0x000ea60000300800 */
[----:B------:R-:W-:-:S05]  /*50330*/  F2FP.SATFINITE.E4M3.F32.PACK_AB_MERGE_C R4, RZ, R4, RZ ;  /* 0x00000004ff04723e */ /* 0x000fca00048070ff */
[----:B------:R0:W-:Y:S01]  /*50340*/  @!P3 STG.E.U8 desc[UR20][R6.64+0xb1], R4 ;  /* 0x0000b1040600b986 */ /* 0x0001e2000c101114 */
[----:B------:R-:W-:Y:S01]  /*50350*/  LOP3.LUT P1, RZ, R8, 0x20000, RZ, 0xc0, !PT ;  /* 0x0002000008ff7812 */ /* 0x000fe2000782c0ff */
[----:B0-----:R-:W0:Y:S01]  /*50360*/  @!P4 LDC.64 R6, c[0x0][0x5c0] ;  /* 0x00017000ff06cb82 */ /* 0x001e220000000a00 */
[----:B----4-:R-:W-:Y:S01]  /*50370*/  FMUL R4, R196, UR23 ;  /* 0x00000017c4047c20 */ /* 0x010fe20008400000 */
[----:B------:R-:W-:Y:S01]  /*50380*/  LOP3.LUT P5, RZ, R5, 0x8000, RZ, 0xc0, !PT ;  /* 0x0000800005ff7812 */ /* 0x000fe200078ac0ff */
[----:B------:R-:W4:Y:S03]  /*50390*/  LDL.LU R196, [R1+0x9e0] ;  /* 0x0009e00001c47983 */ /* 0x000f260000300800 */
[----:B------:R-:W-:-:S05]  /*503a0*/  F2FP.SATFINITE.E4M3.F32.PACK_AB_MERGE_C R4, RZ, R4, RZ ;  /* 0x00000004ff04723e */ /* 0x000fca00048070ff */
[----:B---3--:R1:W-:Y:S01]  /*503b0*/  @!P6 STG.E.U8 desc[UR20][R94.64+0xb8], R4 ;  /* 0x0000b8045e00e986 */ /* 0x0083e2000c101114 */
[----:B0-----:R-:W-:Y:S01]  /*503c0*/  @!P4 IADD3 R6, P6, R88, R6, RZ ;  /* 0x000000065806c210 */ /* 0x001fe20007fde0ff */
[----:B-1----:R-:W-:-:S04]  /*503d0*/  FMUL R4, R194, UR23 ;  /* 0x00000017c2047c20 */ /* 0x002fc80008400000 */
[----:B------:R-:W-:Y:S01]  /*503e0*/  @!P4 IMAD.X R7, R89, 0x1, R7, P6 ;  /* 0x000000015907c824 */ /* 0x000fe200030e0607 */
[----:B------:R-:W3:Y:S01]  /*503f0*/  LDL.LU R194, [R1+0x9e4] ;  /* 0x0009e40001c27983 */ /* 0x000ee20000300800 */
[----:B------:R-:W-:-:S03]  /*50400*/  F2FP.SATFINITE.E4M3.F32.PACK_AB_MERGE_C R4, RZ, R4, RZ ;  /* 0x00000004ff04723e */ /* 0x000fc600048070ff */
[----:B------:R-:W4:Y:S04]  /*50410*/  LDL.LU R88, [R1+0xca4] ;  /* 0x000ca40001587983 */ /* 0x000f280000300800 */
[----:B------:R0:W-:Y:S04]  /*50420*/  @!P1 STG.E.U8 desc[UR20][R92.64+0xb9], R4 ;  /* 0x0000b9045c009986 */ /* 0x0001e8000c101114 */
        /* <DEDUP_REMOVED lines=13> */
[----:B------:R-:W-:-:S05]  /*50500*/  F2FP.SATFINITE.E4M3.F32.PACK_AB_MERGE_C R4, RZ, R4, RZ ;  /* 0x00000004ff04723e */ /* 0x000fca00048070ff */
[----:B------:R0:W-:Y:S01]  /*50510*/  @!P5 STG.E.U8 desc[UR20][R6.64+0xb9], R4 ;  /* 0x0000b9040600d986 */ /* 0x0001e2000c101114 */
[C---:B------:R-:W-:Y:S02]  /*50520*/  LOP3.LUT P4, RZ, R8.reuse, 0x4000, RZ, 0xc0, !PT ;  /* 0x0000400008ff7812 */ /* 0x040fe4000788c0ff */
[----:B------:R-:W-:-:S03]  /*50530*/  LOP3.LUT P2, RZ, R8, 0x10000, RZ, 0xc0, !PT ;  /* 0x0001000008ff7812 */ /* 0x000fc6000784c0ff */
[----:B0-----:R-:W0:Y:S01]  /*50540*/  @!P3 LDC.64 R6, c[0x0][0x5c0] ;  /* 0x00017000ff06bb82 */ /* 0x001e220000000a00 */
[----:B------:R-:W-:Y:S01]  /*50550*/  FMUL R4, R195, UR23 ;  /* 0x00000017c3047c20 */ /* 0x000fe20008400000 */
[----:B------:R-:W-:Y:S01]  /*50560*/  LOP3.LUT R0, R0, 0xfdffffff, RZ, 0xc0, !PT ;  /* 0xfdffffff00007812 */ /* 0x000fe200078ec0ff */
[----:B------:R-:W2:Y:S03]  /*50570*/  LDL.LU R195, [R1+0x9f0] ;  /* 0x0009f00001c37983 */ /* 0x000ea60000300800 */
[----:B------:R-:W-:Y:S02]  /*50580*/  F2FP.SATFINITE.E4M3.F32.PACK_AB_MERGE_C R4, RZ, R4, RZ ;  /* 0x00000004ff04723e */ /* 0x000fe400048070ff */
[----:B------:R-:W-:Y:S02]  /*50590*/  LOP3.LUT P0, RZ, R8, 0x8000, RZ, 0xc0, !PT ;  /* 0x0000800008ff7812 */ /* 0x000fe4000780c0ff */
[----:B------:R-:W-:-:S02]  /*505a0*/  @P4 LOP3.LUT R0, R0, 0x2000000, RZ, 0xfc, !PT ;  /* 0x0200000000004812 */ /* 0x000fc400078efcff */
[----:B------:R-:W-:Y:S02]  /*505b0*/  LOP3.LUT P4, RZ, R5, 0x2000, RZ, 0xc0, !PT ;  /* 0x0000200005ff7812 */ /* 0x000fe4000788c0ff */
[----:B0-----:R-:W-:Y:S02]  /*505c0*/  @!P3 IADD3 R6, P6, R84, R6, RZ ;  /* 0x000000065406b210 */ /* 0x001fe40007fde0ff */
[----:B------:R-:W2:Y:S03]  /*505d0*/  LDL.LU R84, [R1+0xc94] ;  /* 0x000c940001547983 */ /* 0x000ea60000300800 */
[----:B------:R-:W-:Y:S02]  /*505e0*/  @!P3 IMAD.X R7, R86, 0x1, R7, P6 ;  /* 0x000000015607b824 */ /* 0x000fe400030e0607 */
[----:B------:R-:W2:Y:S01]  /*505f0*/  LDL.LU R86, [R1+0xc90] ;  /* 0x000c900001567983 */ /* 0x000ea20000300800 */
[----:B---3--:R-:W-:-:S05]  /*50600*/  FMUL R9, R194, UR23 ;  /* 0x00000017c2097c20 */ /* 0x008fca0008400000 */
[----:B------:R-:W-:Y:S01]  /*50610*/  F2FP.SATFINITE.E4M3.F32.PACK_AB_MERGE_C R11, RZ, R9, RZ ;  /* 0x00000009ff0b723e */ /* 0x000fe200048070ff */
[----:B----4-:R0:W-:Y:S02]  /*50620*/  @!P2 STG.E.U8 desc[UR20][R90.64+0xc0], R4 ;  /* 0x0000c0045a00a986 */ /* 0x0101e4000c101114 */
[----:B0-----:R-:W-:Y:S02]  /*50630*/  FMUL R4, R196, UR23 ;  /* 0x00000017c4047c20 */ /* 0x001fe40008400000 */
[----:B------:R-:W3:Y:S03]  /*50640*/  LDL.LU R196, [R1+0x9f4] ;  /* 0x0009f40001c47983 */ /* 0x000ee60000300800 */
[----:B------:R-:W-:-:S05]  /*50650*/  F2FP.SATFINITE.E4M3.F32.PACK_AB_MERGE_C R4, RZ, R4, RZ ;  /* 0x00000004ff04723e */ /* 0x000fca00048070ff */
[----:B------:R-:W-:Y:S04]  /*50660*/  @!P0 STG.E.U8 desc[UR20][R88.64+0xc1], R4 ;  /* 0x0000c10458008986 */ /* 0x000fe8000c101114 */
[----:B------:R0:W-:Y:S02]  /*50670*/  @!P3 STG.E.U8 desc[UR20][R6.64+0xc0], R11 ;  /* 0x0000c00b0600b986 */ /* 0x0001e4000c101114 */
[----:B0-----:R-:W0:Y:S02]  /*50680*/  @!P4 LDC.64 R6, c[0x0][0x5c0] ;  /* 0x00017000ff06cb82 */ /* 0x001e240000000a00 */
[----:B0-----:R-:W-:Y:S02]  /*50690*/  @!P4 IADD3 R6, P6, R87, R6, RZ ;  /* 0x000000065706c210 */ /* 0x001fe40007fde0ff */
[----:B------:R-:W4:Y:S03]  /*506a0*/  LDL.LU R87, [R1+0xc8c] ;  /* 0x000c8c0001577983 */ /* 0x000f260000300800 */
[----:B------:R-:W-:Y:S01]  /*506b0*/  @!P4 IMAD.X R7, R85, 0x1, R7, P6 ;  /* 0x000000015507c824 */ /* 0x000fe200030e0607 */
[----:B------:R-:W4:Y:S04]  /*506c0*/  LDL.LU R194, [R1+0x9f8] ;  /* 0x0009f80001c27983 */ /* 0x000f280000300800 */
[----:B------:R-:W4:Y:S01]  /*506d0*/  LDL.LU R85, [R1+0xc88] ;  /* 0x000c880001557983 */ /* 0x000f220000300800 */
[----:B------:R-:W-:-:S03]  /*506e0*/  FMUL R9, R69, UR23 ;  /* 0x0000001745097c20 */ /* 0x000fc60008400000 */
[----:B------:R-:W4:Y:S02]  /*506f0*/  LDL.LU R69, [R1+0x9fc] ;  /* 0x0009fc0001457983 */ /* 0x000f240000300800 */
[----:B------:R-:W-:Y:S01]  /*50700*/  F2FP.SATFINITE.E4M3.F32.PACK_AB_MERGE_C R13, RZ, R9, RZ ;  /* 0x00000009ff0d723e */ /* 0x000fe200048070ff */
[----:B--2---:R-:W-:Y:S02]  /*50710*/  FMUL R9, R197, UR23 ;  /* 0x00000017c5097c20 */ /* 0x004fe40008400000 */
[----:B------:R-:W2:Y:S01]  /*50720*/  LDL.LU R197, [R1+0xa00] ;  /* 0x000a000001c57983 */ /* 0x000ea20000300800 */
[C---:B------:R-:W-:Y:S02]  /*50730*/  LOP3.LUT P6, RZ, R5.reuse, 0x2000, RZ, 0xc0, !PT ;  /* 0x0000200005ff7812 */ /* 0x040fe400078cc0ff */
[----:B------:R-:W-:-:S11]  /*50740*/  LOP3.LUT P5, RZ, R5, 0x1000, RZ, 0xc0, !PT ;  /* 0x0000100005ff7812 */ /* 0x000fd600078ac0ff */
[----:B------:R0:W-:Y:S02]  /*50750*/  @!P6 STG.E.U8 desc[UR20][R6.64+0xc1], R13 ;  /* 0x0000c10d0600e986 */ /* 0x0001e4000c101114 */
[----:B0-----:R-:W0:Y:S01]  /*50760*/  @!P5 LDC.64 R6, c[0x0][0x5c0] ;  /* 0x00017000ff06db82 */ /* 0x001e220000000a00 */
[----:B------:R-:W-:Y:S01]  /*50770*/  F2FP.SATFINITE.E4M3.F32.PACK_AB_MERGE_C R15, RZ, R9, RZ ;  /* 0x00000009ff0f723e */ /* 0x000fe200048070ff */
[----:B------:R-:W-:Y:S02]  /*50780*/  FMUL R9, R195, UR23 ;  /* 0x00000017c3097c20 */ /* 0x000fe40008400000 */
[----:B------:R-:W2:Y:S01]  /*50790*/  LDL.LU R195, [R1+0xa04] ;  /* 0x000a040001c37983 */ /* 0x000ea20000300800 */
[----:B------:R-:W-:Y:S02]  /*507a0*/  LOP3.LUT P2, RZ, R8, 0x1000, RZ, 0xc0, !PT ;  /* 0x0000100008ff7812 */ /* 0x000fe4000784c0ff */
[----:B------:R-:W-:Y:S02]  /*507b0*/  LOP3.LUT P4, RZ, R0, 0x2000000, RZ, 0xc0, !PT ;  /* 0x0200000000ff7812 */ /* 0x000fe4000788c0ff */
[----:B------:R-:W-:-:S02]  /*507c0*/  LOP3.LUT P1, RZ, R8, 0x2000, RZ, 0xc0, !PT ;  /* 0x0000200008ff7812 */ /* 0x000fc4000782c0ff */
[----:B------:R-:W-:Y:S02]  /*507d0*/  P2R R4, PR, RZ, 0x4 ;  /* 0x00000004ff047803 */ /* 0x000fe40000000000 */
[----:B0-----:R-:W-:-:S05]  /*507e0*/  @!P5 IADD3 R6, P6, R211, R6, RZ ;  /* 0x00000006d306d210 */ /* 0x001fca0007fde0ff */
[----:B------:R-:W-:Y:S02]  /*507f0*/  @!P5 IMAD.X R7, R83, 0x1, R7, P6 ;  /* 0x000000015307d824 */ /* 0x000fe400030e0607 */
[----:B------:R-:W2:Y:S01]  /*50800*/  LDL.LU R83, [R1+0xc84] ;  /* 0x000c840001537983 */ /* 0x000ea20000300800 */
[----:B------:R-:W-:Y:S02]  /*50810*/  LOP3.LUT P2, RZ, R5, 0x800, RZ, 0xc0, !PT ;  /* 0x0000080005ff7812 */ /* 0x000fe4000784c0ff */
[----:B------:R-:W-:Y:S01]  /*50820*/  F2FP.SATFINITE.E4M3.F32.PACK_AB_MERGE_C R11, RZ, R9, RZ ;  /* 0x00000009ff0b723e */ /* 0x000fe200048070ff */
[----:B---3--:R-:W-:Y:S02]  /*50830*/  FMUL R9, R196, UR23 ;  /* 0x00000017c4097c20 */ /* 0x008fe40008400000 */
[----:B------:R-:W3:Y:S03]  /*50840*/  LDL.LU R196, [R1+0xa08] ;  /* 0x000a080001c47983 */ /* 0x000ee60000300800 */
[----:B------:R-:W-:Y:S01]  /*50850*/  F2FP.SATFINITE.E4M3.F32.PACK_AB_MERGE_C R9, RZ, R9, RZ ;  /* 0x00000009ff09723e */ /* 0x000fe200048070ff */
[----:B----4-:R-:W-:Y:S04]  /*50860*/  @!P4 STG.E.U8 desc[UR20][R86.64+0xc8], R15 ;  /* 0x0000c80f5600c986 */ /* 0x010fe8000c101114 */
[----:B------:R-:W-:Y:S04]  /*50870*/  @!P1 STG.E.U8 desc[UR20][R84.64+0xc9], R11 ;  /* 0x0000c90b54009986 */ /* 0x000fe8000c101114 */
[----:B------:R0:W-:Y:S02]  /*50880*/  @!P5 STG.E.U8 desc[UR20][R6.64+0xc8], R9 ;  /* 0x0000c8090600d986 */ /* 0x0001e4000c101114 */
[----:B0-----:R-:W0:Y:S02]  /*50890*/  @!P2 LDC.64 R6, c[0x0][0x5c0] ;  /* 0x00017000ff06ab82 */ /* 0x001e240000000a00 */
[----:B0-----:R-:W-:-:S05]  /*508a0*/  @!P2 IADD3 R6, P6, R210, R6, RZ ;  /* 0x00000006d206a210 */ /* 0x001fca0007fde0ff */
[----:B------:R-:W-:Y:S02]  /*508b0*/  @!P2 IMAD.X R7, R2, 0x1, R7, P6 ;  /* 0x000000010207a824 */ /* 0x000fe400030e0607 */
[----:B------:R-:W4:Y:S01]  /*508c0*/  LDL.LU R2, [R1+0xc80] ;  /* 0x000c800001027983 */ /* 0x000f220000300800 */
[----:B------:R-:W-:-:S03]  /*508d0*/  ISETP.NE.AND P2, PT, R4, RZ, PT ;  /* 0x000000ff0400720c */ /* 0x000fc60003f45270 */
[----:B------:R-:W4:Y:S01]  /*508e0*/  LDL.LU R68, [R1+0xa0c] ;  /* 0x000a0c0001447983 */ /* 0x000f220000300800 */
[----:B------:R-:W-:-:S03]  /*508f0*/  FMUL R4, R194, UR23 ;  /* 0x00000017c2047c20 */ /* 0x000fc60008400000 */
[----:B------:R-:W4:Y:S02]  /*50900*/  LDL.LU R194, [R1+0xa10] ;  /* 0x000a100001c27983 */ /* 0x000f240000300800 */
[----:B------:R-:W-:Y:S01]  /*50910*/  F2FP.SATFINITE.E4M3.F32.PACK_AB_MERGE_C R11, RZ, R4, RZ ;  /* 0x00000004ff0b723e */ /* 0x000fe200048070ff */
[----:B------:R-:W-:-:S05]  /*50920*/  FMUL R4, R69, UR23 ;  /* 0x0000001745047c20 */ /* 0x000fca0008400000 */
[----:B------:R-:W-:Y:S01]  /*50930*/  F2FP.SATFINITE.E4M3.F32.PACK_AB_MERGE_C R13, RZ, R4, RZ ;  /* 0x00000004ff0d723e */ /* 0x000fe200048070ff */
[----:B--2---:R-:W-:Y:S02]  /*50940*/  FMUL R4, R197, UR23 ;  /* 0x00000017c5047c20 */ /* 0x004fe40008400000 */
[----:B------:R-:W2:Y:S01]  /*50950*/  LDL.LU R197, [R1+0xa14] ;  /* 0x000a140001c57983 */ /* 0x000ea20000300800 */
[C---:B------:R-:W-:Y:S02]  /*50960*/  LOP3.LUT P6, RZ, R5.reuse, 0x800, RZ, 0xc0, !PT ;  /* 0x0000080005ff7812 */ /* 0x040fe400078cc0ff */
[----:B------:R-:W-:-:S11]  /*50970*/  LOP3.LUT P3, RZ, R5, 0x400, RZ, 0xc0, !PT ;  /* 0x0000040005ff7812 */ /* 0x000fd6000786c0ff */
[----:B------:R0:W-:Y:S02]  /*50980*/  @!P6 STG.E.U8 desc[UR20][R6.64+0xc9], R11 ;  /* 0x0000c90b0600e986 */ /* 0x0001e4000c101114 */
[----:B0-----:R-:W0:Y:S01]  /*50990*/  @!P3 LDC.64 R6, c[0x0][0x5c0] ;  /* 0x00017000ff06bb82 */ /* 0x001e220000000a00 */
[----:B------:R-:W-:Y:S02]  /*509a0*/  LOP3.LUT P0, RZ, R8, 0x800, RZ, 0xc0, !PT ;  /* 0x0000080008ff7812 */ /* 0x000fe4000780c0ff */
[----:B------:R-:W-:Y:S02]  /*509b0*/  LOP3.LUT P4, RZ, R5, 0x200, RZ, 0xc0, !PT ;  /* 0x0000020005ff7812 */ /* 0x000fe4000788c0ff */
[----:B------:R-:W-:Y:S01]  /*509c0*/  F2FP.SATFINITE.E4M3.F32.PACK_AB_MERGE_C R9, RZ, R4, RZ ;  /* 0x00000004ff09723e */ /* 0x000fe200048070ff */
[----:B------:R-:W-:Y:S01]  /*509d0*/  FMUL R4, R195, UR23 ;  /* 0x00000017c3047c20 */ /* 0x000fe20008400000 */
[----:B------:R-:W-:Y:S04]  /*509e0*/  @!P2 STG.E.U8 desc[UR20][R82.64+0xd0], R13 ;  /* 0x0000d00d5200a986 */ /* 0x000fe8000c101114 */
[----:B------:R-:W-:Y:S01]  /*509f0*/  F2FP.SATFINITE.E4M3.F32.PACK_AB_MERGE_C R11, RZ, R4, RZ ;  /* 0x00000004ff0b723e */ /* 0x000fe200048070ff */
[----:B------:R-:W2:Y:S01]  /*50a00*/  LDL.LU R195, [R1+0xa18] ;  /* 0x000a180001c37983 */ /* 0x000ea20000300800 */
[----:B0-----:R-:W-:-:S03]  /*50a10*/  @!P3 IADD3 R6, P6, R183, R6, RZ ;  /* 0x00000006b706b210 */ /* 0x001fc60007fde0ff */
[----:B------:R-:W-:Y:S02]  /*50a20*/  @!P0 STG.E.U8 desc[UR20][R80.64+0xd1], R9 ;  /* 0x0000d10950008986 */ /* 0x000fe4000c101114 */
[----:B------:R-:W-:Y:S01]  /*50a30*/  @!P3 IMAD.X R7, R212, 0x1, R7, P6 ;  /* 0x00000001d407b824 */ /* 0x000fe200030e0607 */
[----:B------:R-:W-:Y:S01]  /*50a40*/  LOP3.LUT P1, RZ, R5, 0x100, RZ, 0xc0, !PT ;  /* 0x0000010005ff7812 */ /* 0x000fe2000782c0ff */
[----:B------:R-:W2:Y:S04]  /*50a50*/  LDL.LU R69, [R1+0xa1c] ;  /* 0x000a1c0001457983 */ /* 0x000ea80000300800 */
        /* <DEDUP_REMOVED lines=10> */
[----:B----4-:R-:W-:-:S05]  /*50b00*/  FMUL R4, R68, UR23 ;  /* 0x0000001744047c20 */ /* 0x010fca0008400000 */
[----:B------:R-:W-:Y:S01]  /*50b10*/  F2FP.SATFINITE.E4M3.F32.PACK_AB_MERGE_C R13, RZ, R4, RZ ;  /* 0x00000004ff0d723e */ /* 0x000fe200048070ff */
[----:B------:R-:W-:Y:S02]  /*50b20*/  FMUL R4, R194, UR23 ;  /* 0x00000017c2047c20 */ /* 0x000fe40008400000 */
[----:B------:R-:W4:Y:S04]  /*50b30*/  LDL.LU R194, [R1+0xa24] ;  /* 0x000a240001c27983 */ /* 0x000f280000300800 */
[----:B------:R-:W-:Y:S01]  /*50b40*/  @!P6 STG.E.U8 desc[UR20][R78.64+0xd8], R13 ;  /* 0x0000d80d4e00e986 */ /* 0x000fe2000c101114 */
[----:B0-----:R-:W-:Y:S02]  /*50b50*/  @!P1 IADD3 R6, P6, R213, R6, RZ ;  /* 0x00000006d5069210 */ /* 0x001fe40007fde0ff */
[----:B------:R-:W-:Y:S01]  /*50b60*/  F2FP.SATFINITE.E4M3.F32.PACK_AB_MERGE_C R11, RZ, R4, RZ ;  /* 0x00000004ff0b723e */ /* 0x000fe200048070ff */
[----:B--2---:R-:W-:-:S02]  /*50b70*/  FMUL R4, R197, UR23 ;  /* 0x00000017c5047c20 */ /* 0x004fc40008400000 */
[----:B------:R-:W-:Y:S02]  /*50b80*/  @!P1 IMAD.X R7, R3, 0x1, R7, P6 ;  /* 0x0000000103079824 */ /* 0x000fe400030e0607 */
[----:B------:R-:W2:Y:S04]  /*50b90*/  LDL.LU R3, [R1+0xc7c] ;  /* 0x000c7c0001037983 */ /* 0x000ea80000300800 */
[----:B------:R-:W2:Y:S01]  /*50ba0*/  LDL.LU R197, [R1+0xa28] ;  /* 0x000a280001c57983 */ /* 0x000ea20000300800 */
[----:B------:R-:W-:-:S03]  /*50bb0*/  LOP3.LUT P5, RZ, R8, 0x200, RZ, 0xc0, !PT ;  /* 0x0000020008ff7812 */ /* 0x000fc600078ac0ff */
[----:B------:R-:W2:Y:S01]  /*50bc0*/  LDL.LU R68, [R1+0xa2c] ;  /* 0x000a2c0001447983 */ /* 0x000ea20000300800 */
[----:B------:R-:W-:-:S09]  /*50bd0*/  LOP3.LUT P6, RZ, R5, 0x100, RZ, 0xc0, !PT ;  /* 0x0000010005ff7812 */ /* 0x000fd200078cc0ff */
[----:B------:R0:W-:Y:S01]  /*50be0*/  @!P5 STG.E.U8 desc[UR20][R76.64+0xd9], R11 ;  /* 0x0000d90b4c00d986 */ /* 0x0001e2000c101114 */
[----:B------:R-:W-:-:S03]  /*50bf0*/  FMUL R9, R195, UR23 ;  /* 0x00000017c3097c20 */ /* 0x000fc60008400000 */
[----:B------:R-:W2:Y:S02]  /*50c00*/  LDL.LU R195, [R1+0xa30] ;  /* 0x000a300001c37983 */ /* 0x000ea40000300800 */
[----:B0-----:R-:W-:Y:S02]  /*50c10*/  F2FP.SATFINITE.E4M3.F32.PACK_AB_MERGE_C R11, RZ, R9, RZ ;  /* 0x00000009ff0b723e */ /* 0x001fe400048070ff */
[----:B------:R-:W-:Y:S01]  /*50c20*/  F2FP.SATFINITE.E4M3.F32.PACK_AB_MERGE_C R15, RZ, R4, RZ ;  /* 0x00000004ff0f723e */ /* 0x000fe200048070ff */
[----:B------:R-:W-:-:S05]  /*50c30*/  FMUL R9, R69, UR23 ;  /* 0x0000001745097c20 */ /* 0x000fca0008400000 */
[----:B------:R-:W-:Y:S01]  /*50c40*/  F2FP.SATFINITE.E4M3.F32.PACK_AB_MERGE_C R13, RZ, R9, RZ ;  /* 0x00000009ff0d723e */ /* 0x000fe200048070ff */
[----:B------:R4:W-:Y:S01]  /*50c50*/  @!P6 STG.E.U8 desc[UR20][R6.64+0xd8], R15 ;  /* 0x0000d80f0600e986 */ /* 0x0009e2000c101114 */
[----:B---3--:R-:W-:-:S03]  /*50c60*/  FMUL R9, R196, UR23 ;  /* 0x00000017c4097c20 */ /* 0x008fc60008400000 */
[----:B------:R-:W3:Y:S04]  /*50c70*/  LDL.LU R196, [R1+0xa34] ;  /* 0x000a340001c47983 */ /* 0x000ee80000300800 */
[----:B------:R-:W3:Y:S01]  /*50c80*/  LDL.LU R69, [R1+0xa38] ;  /* 0x000a380001457983 */ /* 0x000ee20000300800 */
[----:B----4-:R-:W-:-:S03]  /*50c90*/  FMUL R6, R194, UR23 ;  /* 0x00000017c2067c20 */ /* 0x010fc60008400000 */
[----:B------:R-:W4:Y:S02]  /*50ca0*/  LDL.LU R194, [R1+0xa3c] ;  /* 0x000a3c0001c27983 */ /* 0x000f240000300800 */
[----:B------:R-:W-:Y:S01]  /*50cb0*/  F2FP.SATFINITE.E4M3.F32.PACK_AB_MERGE_C R7, RZ, R6, RZ ;  /* 0x00000006ff07723e */ /* 0x000fe200048070ff */
[----:B--2---:R-:W-:Y:S02]  /*50cc0*/  FMUL R6, R197, UR23 ;  /* 0x00000017c5067c20 */ /* 0x004fe40008400000 */
[----:B------:R-:W2:Y:S01]  /*50cd0*/  LDL.LU R197, [R1+0xa40] ;  /* 0x000a400001c57983 */ /* 0x000ea20000300800 */
[C---:B------:R-:W-:Y:S02]  /*50ce0*/  LOP3.LUT P2, RZ, R5.reuse, 0x80, RZ, 0xc0, !PT ;  /* 0x0000008005ff7812 */ /* 0x040fe4000784c0ff */
[C---:B------:R-:W-:Y:S02]  /*50cf0*/  LOP3.LUT P0, RZ, R5.reuse, 0x40, RZ, 0xc0, !PT ;  /* 0x0000004005ff7812 */ /* 0x040fe4000780c0ff */
[----:B------:R-:W-:-:S09]  /*50d00*/  LOP3.LUT P4, RZ, R5, 0x20, RZ, 0xc0, !PT ;  /* 0x0000002005ff7812 */ /* 0x000fd2000788c0ff */
[----:B------:R-:W0:Y:S02]  /*50d10*/  @!P2 LDC.64 R4, c[0x0][0x5c0] ;  /* 0x00017000ff04ab82 */ /* 0x000e240000000a00 */
[----:B0-----:R-:W-:-:S05]  /*50d20*/  @!P2 IADD3 R4, P6, R168, R4, RZ ;  /* 0x00000004a804a210 */ /* 0x001fca0007fde0ff */
[----:B------:R-:W-:-:S05]  /*50d30*/  @!P2 IMAD.X R5, R203, 0x1, R5, P6 ;  /* 0x00000001cb05a824 */ /* 0x000fca00030e0605 */
[----:B------:R0:W-:Y:S01]  /*50d40*/  @!P2 STG.E.U8 desc[UR20][R4.64+0xd9], R11 ;  /* 0x0000d90b0400a986 */ /* 0x0001e2000c101114 */
[C---:B------:R-:W-:Y:S01]  /*50d50*/  LOP3.LUT P6, RZ, R8.reuse, 0x100, RZ, 0xc0, !PT ;  /* 0x0000010008ff7812 */ /* 0x040fe200078cc0ff */
[----:B0-----:R-:W0:Y:S01]  /*50d60*/  @!P0 LDC.64 R4, c[0x0][0x5c0] ;  /* 0x00017000ff048b82 */ /* 0x001e220000000a00 */
[----:B------:R-:W-:-:S11]  /*50d70*/  LOP3.LUT P3, RZ, R8, 0x80, RZ, 0xc0, !PT ;  /* 0x0000008008ff7812 */ /* 0x000fd6000786c0ff */
[----:B------:R-:W-:Y:S01]  /*50d80*/  @!P6 STG.E.U8 desc[UR20][R74.64+0xe0], R13 ;  /* 0x0000e00d4a00e986 */ /* 0x000fe2000c101114 */
[----:B------:R-:W-:-:S05]  /*50d90*/  F2FP.SATFINITE.E4M3.F32.PACK_AB_MERGE_C R9, RZ, R9, RZ ;  /* 0x00000009ff09723e */ /* 0x000fca00048070ff */
[----:B------:R-:W-:Y:S01]  /*50da0*/  @!P3 STG.E.U8 desc[UR20][R72.64+0xe1], R9 ;  /* 0x0000e1094800b986 */ /* 0x000fe2000c101114 */
[----:B0-----:R-:W-:-:S05]  /*50db0*/  @!P0 IADD3 R4, P6, R50, R4, RZ ;  /* 0x0000000432048210 */ /* 0x001fca0007fde0ff */
[----:B------:R-:W-:-:S05]  /*50dc0*/  @!P0 IMAD.X R5, R60, 0x1, R5, P6 ;  /* 0x000000013c058824 */ /* 0x000fca00030e0605 */
[----:B------:R0:W-:Y:S02]  /*50dd0*/  @!P0 STG.E.U8 desc[UR20][R4.64+0xe0], R7 ;  /* 0x0000e00704008986 */ /* 0x0001e4000c101114 */
[----:B0-----:R-:W0:Y:S01]  /*50de0*/  @!P4 LDC.64 R4, c[0x0][0x5c0] ;  /* 0x00017000ff04cb82 */ /* 0x001e220000000a00 */
[----:B------:R-:W-:Y:S01]  /*50df0*/  F2FP.SATFINITE.E4M3.F32.PACK_AB_MERGE_C R9, RZ, R6, RZ ;  /* 0x00000006ff09723e */ /* 0x000fe200048070ff */
[----:B------:R-:W-:Y:S02]  /*50e00*/  FMUL R6, R68, UR23 ;  /* 0x0000001744067c20 */ /* 0x000fe40008400000 */
[----:B------:R-:W2:Y:S03]  /*50e10*/  LDL.LU R68, [R1+0xa44] ;  /* 0x000a440001447983 */ /* 0x000ea60000300800 */
[----:B------:R-:W-:Y:S01]  /*50e20*/  F2FP.SATFINITE.E4M3.F32.PACK_AB_MERGE_C R11, RZ, R6, RZ ;  /* 0x00000006ff0b723e */ /* 0x000fe200048070ff */
[----:B------:R-:W-:-:S02]  /*50e30*/  FMUL R6, R195, UR23 ;  /* 0x00000017c3067c20 */ /* 0x000fc40008400000 */
[----:B------:R-:W2:Y:S01]  /*50e40*/  LDL.LU R195, [R1+0xa48] ;  /* 0x000a480001c37983 */ /* 0x000ea20000300800 */
[----:B------:R-:W-:Y:S02]  /*50e50*/  LOP3.LUT P5, RZ, R8, 0x40, RZ, 0xc0, !PT ;  /* 0x0000004008ff7812 */ /* 0x000fe400078ac0ff */
[----:B------:R-:W-:Y:S02]  /*50e60*/  F2FP.SATFINITE.E4M3.F32.PACK_AB_MERGE_C R7, RZ, R6, RZ ;  /* 0x00000006ff07723e */ /* 0x000fe400048070ff */
[----:B0-----:R-:W-:-:S05]  /*50e70*/  @!P4 IADD3 R4, P6, R49, R4, RZ ;  /* 0x000000043104c210 */ /* 0x001fca0007fde0ff */
[----:B------:R-:W-:-:S05]  /*50e80*/  @!P4 IMAD.X R5, R57, 0x1, R5, P6 ;  /* 0x000000013905c824 */ /* 0x000fca00030e0605 */
[----:B------:R0:W-:Y:S04]  /*50e90*/  @!P4 STG.E.U8 desc[UR20][R4.64+0xe1], R9 ;  /* 0x0000e1090400c986 */ /* 0x0001e8000c101114 */
[----:B------:R1:W-:Y:S01]  /*50ea0*/  @!P5 STG.E.U8 desc[UR20][R70.64+0xe8], R11 ;  /* 0x0000e80b4600d986 */ /* 0x0003e2000c101114 */
[----:B---3--:R-:W-:-:S03]  /*50eb0*/  FMUL R6, R196, UR23 ;  /* 0x00000017c4067c20 */ /* 0x008fc60008400000 */
[----:B------:R-:W3:Y:S02]  /*50ec0*/  LDL.LU R196, [R1+0xa4c] ;  /* 0x000a4c0001c47983 */ /* 0x000ee40000300800 */
[----:B0-----:R-:W-:Y:S01]  /*50ed0*/  F2FP.SATFINITE.E4M3.F32.PACK_AB_MERGE_C R9, RZ, R6, RZ ;  /* 0x00000006ff09723e */ /* 0x001fe200048070ff */
[----:B------:R-:W-:Y:S02]  /*50ee0*/  FMUL R6, R69, UR23 ;  /* 0x0000001745067c20 */ /* 0x000fe40008400000 */
[----:B------:R-:W3:Y:S03]  /*50ef0*/  LDL.LU R69, [R1+0xa50] ;  /* 0x000a500001457983 */ /* 0x000ee60000300800 */
[----:B-1----:R-:W-:Y:S01]  /*50f00*/  F2FP.SATFINITE.E4M3.F32.PACK_AB_MERGE_C R11, RZ, R6, RZ ;  /* 0x00000006ff0b723e */ /* 0x002fe200048070ff */
[----:B----4-:R-:W-:-:S05]  /*50f10*/  FMUL R6, R194, UR23 ;  /* 0x00000017c2067c20 */ /* 0x010fca0008400000 */
[----:B------:R-:W-:Y:S01]  /*50f20*/  F2FP.SATFINITE.E4M3.F32.PACK_AB_MERGE_C R13, RZ, R6, RZ ;  /* 0x00000006ff0d723e */ /* 0x000fe200048070ff */
[----:B--2---:R-:W-:Y:S02]  /*50f30*/  FMUL R6, R197, UR23 ;  /* 0x00000017c5067c20 */ /* 0x004fe40008400000 */
[----:B------:R-:W2:Y:S01]  /*50f40*/  LDL.LU R197, [R1+0xa54] ;  /* 0x000a540001c57983 */ /* 0x000ea20000300800 */
[----:B------:R-:W-:Y:S02]  /*50f50*/  LOP3.LUT P5, RZ, R0, 0x100000, RZ, 0xc0, !PT ;  /* 0x0010000000ff7812 */ /* 0x000fe400078ac0ff */
[----:B------:R-:W-:Y:S01]  /*50f60*/  LOP3.LUT P6, RZ, R8, 0x20, RZ, 0xc0, !PT ;  /* 0x0000002008ff7812 */ /* 0x000fe200078cc0ff */
[----:B------:R-:W4:Y:S10]  /*50f70*/  LDL.LU R194, [R1+0xa58] ;  /* 0x000a580001c27983 */ /* 0x000f340000300800 */
[----:B------:R-:W0:Y:S01]  /*50f80*/  @!P5 LDC.64 R4, c[0x0][0x5c0] ;  /* 0x00017000ff04db82 */ /* 0x000e220000000a00 */
[----:B------:R-:W-:Y:S01]  /*50f90*/  LOP3.LUT P4, RZ, R0, 0x200000, RZ, 0xc0, !PT ;  /* 0x0020000000ff7812 */ /* 0x000fe2000788c0ff */
[----:B------:R-:W-:Y:S01]  /*50fa0*/  @!P6 STG.E.U8 desc[UR20][R66.64+0xe9], R7 ;  /* 0x0000e9074200e986 */ /* 0x000fe2000c101114 */
[----:B0-----:R-:W-:-:S05]  /*50fb0*/  @!P5 IADD3 R4, P6, R26, R4, RZ ;  /* 0x000000041a04d210 */ /* 0x001fca0007fde0ff */
[----:B------:R-:W-:-:S05]  /*50fc0*/  @!P5 IMAD.X R5, R52, 0x1, R5, P6 ;  /* 0x000000013405d824 */ /* 0x000fca00030e0605 */
[----:B------:R0:W-:Y:S02]  /*50fd0*/  @!P5 STG.E.U8 desc[UR20][R4.64+0xe8], R9 ;  /* 0x0000e8090400d986 */ /* 0x0001e4000c101114 */
[----:B0-----:R-:W0:Y:S01]  /*50fe0*/  @!P4 LDC.64 R4, c[0x0][0x5c0] ;  /* 0x00017000ff04cb82 */ /* 0x001e220000000a00 */
[----:B------:R-:W-:Y:S02]  /*50ff0*/  LOP3.LUT P3, RZ, R8, 0x10, RZ, 0xc0, !PT ;  /* 0x0000001008ff7812 */ /* 0x000fe4000786c0ff */
[----:B------:R-:W-:Y:S02]  /*51000*/  F2FP.SATFINITE.E4M3.F32.PACK_AB_MERGE_C R15, RZ, R6, RZ ;  /* 0x00000006ff0f723e */ /* 0x000fe400048070ff */
[----:B0-----:R-:W-:-:S05]  /*51010*/  @!P4 IADD3 R4, P5, R23, R4, RZ ;  /* 0x000000041704c210 */ /* 0x001fca0007fbe0ff */
[----:B------:R-:W-:-:S05]  /*51020*/  @!P4 IMAD.X R5, R31, 0x1, R5, P5 ;  /* 0x000000011f05c824 */ /* 0x000fca00028e0605 */
[----:B------:R-:W-:Y:S01]  /*51030*/  @!P4 STG.E.U8 desc[UR20][R4.64+0xe9], R11 ;  /* 0x0000e90b0400c986 */ /* 0x000fe2000c101114 */
[----:B------:R-:W-:-:S03]  /*51040*/  LOP3.LUT P4, RZ, R8, 0x8, RZ, 0xc0, !PT ;  /* 0x0000000808ff7812 */ /* 0x000fc6000788c0ff */
[----:B------:R0:W-:Y:S01]  /*51050*/  @!P3 STG.E.U8 desc[UR20][R64.64+0xf0], R13 ;  /* 0x0000f00d4000b986 */ /* 0x0001e2000c101114 */
[----:B------:R-:W-:-:S03]  /*51060*/  FMUL R10, R195, UR23 ;  /* 0x00000017c30a7c20 */ /* 0x000fc60008400000 */
[----:B------:R-:W4:Y:S02]  /*51070*/  LDL.LU R195, [R1+0xa5c] ;  /* 0x000a5c0001c37983 */ /* 0x000f240000300800 */
[----:B0-----:R-:W-:-:S04]  /*51080*/  F2FP.SATFINITE.E4M3.F32.PACK_AB_MERGE_C R13, RZ, R10, RZ ;  /* 0x0000000aff0d723e */ /* 0x001fc800048070ff */
[----:B------:R0:W-:Y:S01]  /*51090*/  @!P4 STG.E.U8 desc[UR20][R58.64+0xf1], R15 ;  /* 0x0000f10f3a00c986 */ /* 0x0001e2000c101114 */
[----:B---3--:R-:W-:-:S03]  /*510a0*/  FMUL R10, R196, UR23 ;  /* 0x00000017c40a7c20 */ /* 0x008fc60008400000 */
[----:B------:R-:W3:Y:S02]  /*510b0*/  LDL.LU R196, [R1+0xa60] ;  /* 0x000a600001c47983 */ /* 0x000ee40000300800 */
[----:B0-----:R-:W-:Y:S01]  /*510c0*/  F2FP.SATFINITE.E4M3.F32.PACK_AB_MERGE_C R15, RZ, R10, RZ ;  /* 0x0000000aff0f723e */ /* 0x001fe200048070ff */
[----:B------:R-:W-:-:S05]  /*510d0*/  FMUL R10, R69, UR23 ;  /* 0x00000017450a7c20 */ /* 0x000fca0008400000 */
[----:B------:R-:W-:Y:S01]  /*510e0*/  F2FP.SATFINITE.E4M3.F32.PACK_AB_MERGE_C R17, RZ, R10, RZ ;  /* 0x0000000aff11723e */ /* 0x000fe200048070ff */
[----:B--2---:R-:W-:Y:S02]  /*510f0*/  FMUL R10, R197, UR23 ;  /* 0x00000017c50a7c20 */ /* 0x004fe40008400000 */
[----:B------:R-:W2:Y:S01]  /*51100*/  LDL.LU R197, [R1+0xa64] ;  /* 0x000a640001c57983 */ /* 0x000ea20000300800 */
[----:B------:R-:W-:-:S13]  /*51110*/  LOP3.LUT P3, RZ, R0, 0x80000, RZ, 0xc0, !PT ;  /* 0x0008000000ff7812 */ /* 0x000fda000786c0ff */
[----:B------:R-:W0:Y:S01]  /*51120*/  @!P3 LDC.64 R4, c[0x0][0x5c0] ;  /* 0x00017000ff04bb82 */ /* 0x000e220000000a00 */
[C---:B------:R-:W-:Y:S02]  /*51130*/  LOP3.LUT P0, RZ, R0.reuse, 0x400000, RZ, 0xc0, !PT ;  /* 0x0040000000ff7812 */ /* 0x040fe4000780c0ff */
[----:B------:R-:W-:Y:S02]  /*51140*/  LOP3.LUT P2, RZ, R0, 0x800000, RZ, 0xc0, !PT ;  /* 0x0080000000ff7812 */ /* 0x000fe4000784c0ff */
[C---:B------:R-:W-:Y:S02]  /*51150*/  LOP3.LUT P6, RZ, R8.reuse, 0x2, RZ, 0xc0, !PT ;  /* 0x0000000208ff7812 */ /* 0x040fe400078cc0ff */
[----:B------:R-:W-:Y:S02]  /*51160*/  LOP3.LUT P5, RZ, R8, 0x4, RZ, 0xc0, !PT ;  /* 0x0000000408ff7812 */ /* 0x000fe400078ac0ff */
[----:B0-----:R-:W-:-:S05]  /*51170*/  @!P3 IADD3 R6, P4, R56, R4, RZ ;  /* 0x000000043806b210 */ /* 0x001fca0007f9e0ff */
[----:B------:R-:W-:Y:S02]  /*51180*/  @!P3 IMAD.X R7, R169, 0x1, R5, P4 ;  /* 0x00000001a907b824 */ /* 0x000fe400020e0605 */
[----:B------:R-:W0:Y:S01]  /*51190*/  @!P0 LDC.64 R4, c[0x0][0x5c0] ;  /* 0x00017000ff048b82 */ /* 0x000e220000000a00 */
[----:B------:R-:W-:-:S05]  /*511a0*/  FMUL R8, R68, UR23 ;  /* 0x0000001744087c20 */ /* 0x000fca0008400000 */
[----:B------:R-:W-:Y:S02]  /*511b0*/  F2FP.SATFINITE.E4M3.F32.PACK_AB_MERGE_C R11, RZ, R8, RZ ;  /* 0x00000008ff0b723e */ /* 0x000fe400048070ff */
[----:B------:R-:W1:Y:S01]  /*511c0*/  @!P2 LDC.64 R8, c[0x0][0x5c0] ;  /* 0x00017000ff08ab82 */ /* 0x000e620000000a00 */
[----:B------:R-:W-:Y:S02]  /*511d0*/  LOP3.LUT P1, RZ, R0, 0x1000000, RZ, 0xc0, !PT ;  /* 0x0100000000ff7812 */ /* 0x000fe4000782c0ff */
[----:B------:R0:W-:Y:S11]  /*511e0*/  @!P3 STG.E.U8 desc[UR20][R6.64+0xf0], R11 ;  /* 0x0000f00b0600b986 */ /* 0x0001f6000c101114 */
[----:B0-----:R-:W0:Y:S01]  /*511f0*/  @!P1 LDC.64 R6, c[0x0][0x5c0] ;  /* 0x00017000ff069b82 */ /* 0x001e220000000a00 */
[----:B------:R-:W-:-:S05]  /*51200*/  @!P0 IADD3 R4, P3, R51, R4, RZ ;  /* 0x0000000433048210 */ /* 0x000fca0007f7e0ff */
[----:B------:R-:W-:Y:S01]  /*51210*/  @!P0 IMAD.X R5, R61, 0x1, R5, P3 ;  /* 0x000000013d058824 */ /* 0x000fe200018e0605 */
[----:B------:R-:W-:-:S04]  /*51220*/  ISETP.GE.AND P3, PT, R29, 0x181, PT ;  /* 0x000001811d00780c */ /* 0x000fc80003f66270 */
[----:B------:R1:W-:Y:S01]  /*51230*/  @!P0 STG.E.U8 desc[UR20][R4.64+0xf1], R13 ;  /* 0x0000f10d04008986 */ /* 0x0003e2000c101114 */
[----:B------:R-:W-:Y:S02]  /*51240*/  ISETP.LT.OR P0, PT, R28, 0x1, !P3 ;  /* 0x000000011c00780c */ /* 0x000fe40005f01670 */
[----:B-1----:R-:W-:-:S05]  /*51250*/  @!P2 IADD3 R4, P4, R22, R8, RZ ;  /* 0x000000081604a210 */ /* 0x002fca0007f9e0ff */
[----:B------:R-:W-:Y:S01]  /*51260*/  @!P2 IMAD.X R5, R27, 0x1, R9, P4 ;  /* 0x000000011b05a824 */ /* 0x000fe200020e0609 */
[----:B------:R-:W-:-:S05]  /*51270*/  ISETP.LT.OR P4, PT, R28, 0x2, !P3 ;  /* 0x000000021c00780c */ /* 0x000fca0005f81670 */
[----:B------:R-:W1:Y:S01]  /*51280*/  @!P0 LDC.64 R8, c[0x0][0x5c0] ;  /* 0x00017000ff088b82 */ /* 0x000e620000000a00 */
[----:B------:R-:W-:Y:S01]  /*51290*/  F2FP.SATFINITE.E4M3.F32.PACK_AB_MERGE_C R13, RZ, R10, RZ ;  /* 0x0000000aff0d723e */ /* 0x000fe200048070ff */
[----:B------:R4:W-:Y:S01]  /*512a0*/  @!P5 STG.E.U8 desc[UR20][R62.64+0xf8], R15 ;  /* 0x0000f80f3e00d986 */ /* 0x0009e2000c101114 */
[----:B0-----:R-:W-:Y:S01]  /*512b0*/  @!P1 IADD3 R6, P5, R16, R6, RZ ;  /* 0x0000000610069210 */ /* 0x001fe20007fbe0ff */
[----:B----4-:R-:W-:Y:S02]  /*512c0*/  FMUL R12, R194, UR23 ;  /* 0x00000017c20c7c20 */ /* 0x010fe40008400000 */
[----:B------:R-:W-:Y:S04]  /*512d0*/  @!P6 STG.E.U8 desc[UR20][R54.64+0xf9], R17 ;  /* 0x0000f9113600e986 */ /* 0x000fe8000c101114 */
[----:B------:R0:W-:Y:S01]  /*512e0*/  @!P2 STG.E.U8 desc[UR20][R4.64+0xf8], R13 ;  /* 0x0000f80d0400a986 */ /* 0x0001e2000c101114 */
[----:B------:R-:W4:Y:S01]  /*512f0*/  @!P4 LDC.64 R10, c[0x0][0x5c0] ;  /* 0x00017000ff0acb82 */ /* 0x000f220000000a00 */
[----:B------:R-:W-:Y:S01]  /*51300*/  @!P1 IMAD.X R7, R53, 0x1, R7, P5 ;  /* 0x0000000135079824 */ /* 0x000fe200028e0607 */
[----:B------:R-:W-:Y:S01]  /*51310*/  F2FP.SATFINITE.E4M3.F32.PACK_AB_MERGE_C R15, RZ, R12, RZ ;  /* 0x0000000cff0f723e */ /* 0x000fe200048070ff */
[----:B0-----:R-:W-:-:S02]  /*51320*/  @!P0 IMAD.MOV.U32 R4, RZ, RZ, R24 ;  /* 0x000000ffff048224 */ /* 0x001fc400078e0018 */
[----:B------:R-:W-:Y:S02]  /*51330*/  @!P0 IMAD.MOV.U32 R5, RZ, RZ, R30 ;  /* 0x000000ffff058224 */ /* 0x000fe400078e001e */
[----:B------:R-:W-:Y:S01]  /*51340*/  @!P0 IMAD.WIDE.U32 R4, R2, 0x180, R4 ;  /* 0x0000018002048825 */ /* 0x000fe200078e0004 */
[----:B------:R1:W-:Y:S01]  /*51350*/  @!P1 STG.E.U8 desc[UR20][R6.64+0xf9], R15 ;  /* 0x0000f90f06009986 */ /* 0x0003e2000c101114 */
[C---:B------:R-:W-:Y:S02]  /*51360*/  ISETP.LT.OR P2, PT, R28.reuse, 0x9, !P3 ;  /* 0x000000091c00780c */ /* 0x040fe40005f41670 */
[----:B------:R-:W-:Y:S01]  /*51370*/  @!P0 IMAD R14, R3, 0x180, RZ ;  /* 0x00000180030e8824 */ /* 0x000fe200078e02ff */
[----:B------:R-:W-:Y:S01]  /*51380*/  ISETP.LT.OR P5, PT, R28, 0xa, !P3 ;  /* 0x0000000a1c00780c */ /* 0x000fe20005fa1670 */
[----:B------:R-:W-:Y:S01]  /*51390*/  FMUL R12, R195, UR23 ;  /* 0x00000017c30c7c20 */ /* 0x000fe20008400000 */
[----:B-1----:R-:W-:Y:S01]  /*513a0*/  @!P0 IADD3 R6, P1, R4, R8, RZ ;  /* 0x0000000804068210 */ /* 0x002fe20007f3e0ff */
[----:B------:R-:W-:-:S03]  /*513b0*/  @!P4 IMAD.MOV.U32 R4, RZ, RZ, R24 ;  /* 0x000000ffff04c224 */ /* 0x000fc600078e0018 */
[----:B------:R-:W-:Y:S01]  /*513c0*/  @!P0 IADD3.X R7, R9, R5, R14, P1, !PT ;  /* 0x0000000509078210 */ /* 0x000fe20000ffe40e */
[----:B------:R-:W-:Y:S01]  /*513d0*/  @!P4 IMAD.MOV.U32 R5, RZ, RZ, R30 ;  /* 0x000000ffff05c224 */ /* 0x000fe200078e001e */
[----:B------:R-:W-:Y:S01]  /*513e0*/  F2FP.SATFINITE.E4M3.F32.PACK_AB_MERGE_C R17, RZ, R12, RZ ;  /* 0x0000000cff11723e */ /* 0x000fe200048070ff */
[----:B------:R-:W-:Y:S01]  /*513f0*/  @!P4 IMAD R15, R3, 0x180, RZ ;  /* 0x00000180030fc824 */ /* 0x000fe200078e02ff */
[----:B------:R-:W0:Y:S01]  /*51400*/  @!P2 LDC.64 R8, c[0x0][0x5c0] ;  /* 0x00017000ff08ab82 */ /* 0x000e220000000a00 */
[----:B------:R-:W-:Y:S02]  /*51410*/  @!P4 IMAD.WIDE.U32 R4, R2, 0x180, R4 ;  /* 0x000001800204c825 */ /* 0x000fe400078e0004 */
[----:B------:R-:W-:Y:S01]  /*51420*/  @!P0 STG.E.U8 desc[UR20][R6.64], R17 ;  /* 0x0000001106008986 */ /* 0x000fe2000c101114 */
[----:B------:R-:W-:Y:S02]  /*51430*/  ISETP.GE.AND P0, PT, R29, 0x189, PT ;  /* 0x000001891d00780c */ /* 0x000fe40003f06270 */
[----:B----4-:R-:W-:-:S02]  /*51440*/  @!P4 IADD3 R4, P1, R4, R10, RZ ;  /* 0x0000000a0404c210 */ /* 0x010fc40007f3e0ff */
[----:B------:R-:W1:Y:S02]  /*51450*/  @!P5 LDC.64 R12, c[0x0][0x5c0] ;  /* 0x00017000ff0cdb82 */ /* 0x000e640000000a00 */
[----:B------:R-:W-:Y:S02]  /*51460*/  @!P4 IADD3.X R5, R11, R5, R15, P1, !PT ;  /* 0x000000050b05c210 */ /* 0x000fe40000ffe40f */
[----:B------:R-:W-:Y:S01]  /*51470*/  ISETP.LT.OR P1, PT, R28, 0x1, !P0 ;  /* 0x000000011c00780c */ /* 0x000fe20004721670 */
[----:B---3--:R-:W-:-:S05]  /*51480*/  FMUL R14, R196, UR23 ;  /* 0x00000017c40e7c20 */ /* 0x008fca0008400000 */
[----:B------:R-:W-:Y:S01]  /*51490*/  F2FP.SATFINITE.E4M3.F32.PACK_AB_MERGE_C R11, RZ, R14, RZ ;  /* 0x0000000eff0b723e */ /* 0x000fe200048070ff */
[----:B------:R-:W-:Y:S04]  /*514a0*/  BSSY B1, `(.L_x_43) ;  /* 0x0000013000017945 */ /* 0x000fe80003800000 */
[----:B------:R3:W-:Y:S02]  /*514b0*/  @!P4 STG.E.U8 desc[UR20][R4.64+0x1], R11 ;  /* 0x0000010b0400c986 */ /* 0x0007e4000c101114 */
[----:B---3--:R-:W-:Y:S02]  /*514c0*/  @!P2 IMAD.MOV.U32 R4, RZ, RZ, R24 ;  /* 0x000000ffff04a224 */ /* 0x008fe400078e0018 */
[----:B------:R-:W-:Y:S02]  /*514d0*/  @!P2 IMAD.MOV.U32 R5, RZ, RZ, R30 ;  /* 0x000000ffff05a224 */ /* 0x000fe400078e001e */
[----:B------:R-:W-:-:S04]  /*514e0*/  @!P2 IMAD.WIDE.U32 R6, R2, 0x180, R4 ;  /* 0x000001800206a825 */ /* 0x000fc800078e0004 */
[----:B--2---:R-:W-:-:S05]  /*514f0*/  FMUL R10, R197, UR23 ;  /* 0x00000017c50a7c20 */ /* 0x004fca0008400000 */
[----:B------:R-:W-:Y:S01]  /*51500*/  F2FP.SATFINITE.E4M3.F32.PACK_AB_MERGE_C R15, RZ, R10, RZ ;  /* 0x0000000aff0f723e */ /* 0x000fe200048070ff */
[----:B01----:R-:W-:Y:S06]  /*51510*/  @P1 BRA `(.L_x_44) ;  /* 0x00000000002c1947 */ /* 0x003fec0003800000 */
[----:B------:R-:W-:Y:S01]  /*51520*/  IMAD.MOV.U32 R4, RZ, RZ, R24 ;  /* 0x000000ffff047224 */ /* 0x000fe200078e0018 */
[----:B------:R-:W-:Y:S01]  /*51530*/  ULDC.64 UR6, c[0x0][0x5c0] ;  /* 0x0001700000067ab9 */ /* 0x000fe20000000a00 */
[----:B------:R-:W-:Y:S02]  /*51540*/  IMAD.MOV.U32 R5, RZ, RZ, R30 ;  /* 0x000000ffff057224 */ /* 0x000fe400078e001e */
[----:B------:R-:W-:Y:S02]  /*51550*/  IMAD R11, R3, 0x180, RZ ;  /* 0x00000180030b7824 */ /* 0x000fe400078e02ff */
[----:B------:R-:W-:-:S04]  /*51560*/  IMAD.WIDE.U32 R4, R2, 0x180, R4 ;  /* 0x0000018002047825 */ /* 0x000fc800078e0004 */
[----:B------:R-:W-:Y:S02]  /*51570*/  IMAD.U32 R17, RZ, RZ, UR6 ;  /* 0x00000006ff117e24 */ /* 0x000fe4000f8e00ff */
[----:B------:R-:W-:Y:S02]  /*51580*/  IMAD.U32 R10, RZ, RZ, UR7 ;  /* 0x00000007ff0a7e24 */ /* 0x000fe4000f8e00ff */
[----:B------:R-:W-:Y:S01]  /*51590*/  IMAD.IADD R11, R5, 0x1, R11 ;  /* 0x00000001050b7824 */ /* 0x000fe200078e020b */
[----:B------:R-:W-:-:S04]  /*515a0*/  IADD3 R4, P1, P4, R4, UR28, R17 ;  /* 0x0000001c04047c10 */ /* 0x000fc8000fc3e011 */
[----:B------:R-:W-:-:S05]  /*515b0*/  IADD3.X R5, R11, UR27, R10, P1, P4 ;  /* 0x0000001b0b057c10 */ /* 0x000fca0008fe840a */
[----:B------:R0:W-:Y:S04]  /*515c0*/  STG.E.U8 desc[UR20][R4.64], R15 ;  /* 0x0000000f04007986 */ /* 0x0001e8000c101114 */
.L_x_44:
[----:B------:R-:W-:Y:S05]  /*515d0*/  BSYNC B1 ;  /* 0x0000000000017941 */ /* 0x000fea0003800000 */
.L_x_43:
[----:B0-----:R-:W2:Y:S01]  /*515e0*/  LDL.LU R4, [R1+0xa68] ;  /* 0x000a680001047983 */ /* 0x001ea20000300800 */
[----:B------:R-:W-:Y:S01]  /*515f0*/  ISETP.LT.OR P1, PT, R28, 0x2, !P0 ;  /* 0x000000021c00780c */ /* 0x000fe20004721670 */
[----:B------:R-:W-:Y:S01]  /*51600*/  @!P2 IMAD R5, R3, 0x180, RZ ;  /* 0x000001800305a824 */ /* 0x000fe200078e02ff */
[----:B------:R-:W-:Y:S01]  /*51610*/  @!P2 IADD3 R6, P4, R6, R8, RZ ;  /* 0x000000080606a210 */ /* 0x000fe20007f9e0ff */
[----:B------:R-:W-:Y:S03]  /*51620*/  BSSY B1, `(.L_x_45) ;  /* 0x0000010000017945 */ /* 0x000fe60003800000 */
[----:B------:R-:W-:Y:S01]  /*51630*/  @!P2 IADD3.X R7, R9, R7, R5, P4, !PT ;  /* 0x000000070907a210 */ /* 0x000fe200027fe405 */
[----:B--2---:R-:W-:-:S05]  /*51640*/  FMUL R4, R4, UR23 ;  /* 0x0000001704047c20 */ /* 0x004fca0008400000 */
[----:B------:R-:W-:Y:S01]  /*51650*/  F2FP.SATFINITE.E4M3.F32.PACK_AB_MERGE_C R9, RZ, R4, RZ ;  /* 0x00000004ff09723e */ /* 0x000fe200048070ff */
[----:B------:R-:W-:Y:S06]  /*51660*/  @P1 BRA `(.L_x_46) ;  /* 0x00000000002c1947 */ /* 0x000fec0003800000 */
        /* <DEDUP_REMOVED lines=11> */
.L_x_46:
[----:B------:R-:W-:Y:S05]  /*51720*/  BSYNC B1 ;  /* 0x0000000000017941 */ /* 0x000fea0003800000 */
.L_x_45:
[----:B0-----:R-:W2:Y:S04]  /*51730*/  LDL.LU R4, [R1+0xa6c] ;  /* 0x000a6c0001047983 */ /* 0x001ea80000300800 */
[----:B------:R-:W3:Y:S04]  /*51740*/  LDL.LU R14, [R1+0xa70] ;  /* 0x000a7000010e7983 */ /* 0x000ee80000300800 */
[----:B------:R-:W4:Y:S01]  /*51750*/  LDL.LU R17, [R1+0xa74] ;  /* 0x000a740001117983 */ /* 0x000f220000300800 */
[C---:B------:R-:W-:Y:S01]  /*51760*/  ISETP.LT.OR P4, PT, R28.reuse, 0x11, !P3 ;  /* 0x000000111c00780c */ /* 0x040fe20005f81670 */
[----:B------:R-:W-:Y:S01]  /*51770*/  @!P5 IMAD.MOV.U32 R5, RZ, RZ, R30 ;  /* 0x000000ffff05d224 */ /* 0x000fe200078e001e */
[----:B------:R-:W-:Y:S01]  /*51780*/  ISETP.LT.OR P1, PT, R28, 0x12, !P3 ;  /* 0x000000121c00780c */ /* 0x000fe20005f21670 */
[----:B------:R-:W-:Y:S01]  /*51790*/  @!P5 IMAD R16, R3, 0x180, RZ ;  /* 0x000001800310d824 */ /* 0x000fe200078e02ff */
[----:B------:R-:W-:Y:S09]  /*517a0*/  BSSY B1, `(.L_x_47) ;  /* 0x000001f000017945 */ /* 0x000ff20003800000 */
[----:B------:R-:W0:Y:S08]  /*517b0*/  @!P4 LDC.64 R8, c[0x0][0x5c0] ;  /* 0x00017000ff08cb82 */ /* 0x000e300000000a00 */
[----:B------:R-:W1:Y:S01]  /*517c0*/  @!P1 LDC.64 R10, c[0x0][0x5c0] ;  /* 0x00017000ff0a9b82 */ /* 0x000e620000000a00 */
[----:B--2---:R-:W-:Y:S01]  /*517d0*/  FMUL R4, R4, UR23 ;  /* 0x0000001704047c20 */ /* 0x004fe20008400000 */
[----:B---3--:R-:W-:-:S04]  /*517e0*/  FMUL R14, R14, UR23 ;  /* 0x000000170e0e7c20 */ /* 0x008fc80008400000 */
[----:B------:R-:W-:Y:S01]  /*517f0*/  F2FP.SATFINITE.E4M3.F32.PACK_AB_MERGE_C R15, RZ, R4, RZ ;  /* 0x00000004ff0f723e */ /* 0x000fe200048070ff */
[----:B------:R-:W-:-:S04]  /*51800*/  @!P5 IMAD.MOV.U32 R4, RZ, RZ, R24 ;  /* 0x000000ffff04d224 */ /* 0x000fc800078e0018 */
[----:B------:R-:W-:Y:S01]  /*51810*/  @!P5 IMAD.WIDE.U32 R4, R2, 0x180, R4 ;  /* 0x000001800204d825 */ /* 0x000fe200078e0004 */
[----:B------:R2:W-:Y:S02]  /*51820*/  @!P2 STG.E.U8 desc[UR20][R6.64+0x8], R15 ;  /* 0x0000080f0600a986 */ /* 0x0005e4000c101114 */
[----:B------:R-:W-:Y:S01]  /*51830*/  @!P5 IADD3 R4, P2, R4, R12, RZ ;  /* 0x0000000c0404d210 */ /* 0x000fe20007f5e0ff */
[----:B----4-:R-:W-:-:S03]  /*51840*/  FMUL R12, R17, UR23 ;  /* 0x00000017110c7c20 */ /* 0x010fc60008400000 */
[----:B------:R-:W-:Y:S02]  /*51850*/  @!P5 IADD3.X R5, R13, R5, R16, P2, !PT ;  /* 0x000000050d05d210 */ /* 0x000fe400017fe410 */
[----:B------:R-:W-:Y:S02]  /*51860*/  ISETP.LT.OR P2, PT, R28, 0x9, !P0 ;  /* 0x000000091c00780c */ /* 0x000fe40004741670 */
[----:B------:R-:W-:Y:S02]  /*51870*/  F2FP.SATFINITE.E4M3.F32.PACK_AB_MERGE_C R13, RZ, R14, RZ ;  /* 0x0000000eff0d723e */ /* 0x000fe400048070ff */
[----:B--2---:R-:W-:-:S03]  /*51880*/  F2FP.SATFINITE.E4M3.F32.PACK_AB_MERGE_C R15, RZ, R12, RZ ;  /* 0x0000000cff0f723e */ /* 0x004fc600048070ff */
[----:B------:R2:W-:Y:S02]  /*51890*/  @!P5 STG.E.U8 desc[UR20][R4.64+0x9], R13 ;  /* 0x0000090d0400d986 */ /* 0x0005e4000c101114 */
[----:B--2---:R-:W-:Y:S02]  /*518a0*/  @!P4 IMAD.MOV.U32 R4, RZ, RZ, R24 ;  /* 0x000000ffff04c224 */ /* 0x004fe400078e0018 */
[----:B------:R-:W-:Y:S02]  /*518b0*/  @!P4 IMAD.MOV.U32 R5, RZ, RZ, R30 ;  /* 0x000000ffff05c224 */ /* 0x000fe400078e001e */
[----:B------:R-:W-:Y:S01]  /*518c0*/  @!P4 IMAD.WIDE.U32 R6, R2, 0x180, R4 ;  /* 0x000001800206c825 */ /* 0x000fe200078e0004 */
        /* <DEDUP_REMOVED lines=12> */
.L_x_48:
[----:B------:R-:W-:Y:S05]  /*51990*/  BSYNC B1 ;  /* 0x0000000000017941 */ /* 0x000fea0003800000 */
.L_x_47:
        /* <DEDUP_REMOVED lines=20> */
.L_x_50:
[----:B------:R-:W-:Y:S05]  /*51ae0*/  BSYNC B1 ;  /* 0x0000000000017941 */ /* 0x000fea0003800000 */
.L_x_49:
        /* <DEDUP_REMOVED lines=38> */
.L_x_52:
[----:B------:R-:W-:Y:S05]  /*51d50*/  BSYNC B1 ;  /* 0x0000000000017941 */ /* 0x000fea0003800000 */
.L_x_51:
        /* <DEDUP_REMOVED lines=20> */
.L_x_54:
[----:B------:R-:W-:Y:S05]  /*51ea0*/  BSYNC B1 ;  /* 0x0000000000017941 */ /* 0x000fea0003800000 */
.L_x_53:
        /* <DEDUP_REMOVED lines=16> */
[----:B------:R-:W-:-:S04]  /*51fb0*/  @!P2 IADD3 R4, P5, R4, R14, RZ ;  /* 0x0000000e0404a210 */ /* 0x000fc80007fbe0ff */
[----:B------:R-:W-:Y:S02]  /*51fc0*/  @!P2 IADD3.X R5, R15, R5, R16, P5, !PT ;  /* 0x000000050f05a210 */ /* 0x000fe40002ffe410 */
[----:B------:R-:W-:Y:S02]  /*51fd0*/  ISETP.LT.OR P5, PT, R28, 0x19, !P0 ;  /* 0x000000191c00780c */ /* 0x000fe400047a1670 */
[----:B------:R-:W-:Y:S01]  /*51fe0*/  F2FP.SATFINITE.E4M3.F32.PACK_AB_MERGE_C R15, RZ, R8, RZ ;  /* 0x00000008ff0f723e */ /* 0x000fe200048070ff */
[----:B----4-:R-:W-:-:S04]  /*51ff0*/  FMUL R8, R17, UR23 ;  /* 0x0000001711087c20 */ /* 0x010fc80008400000 */
[----:B------:R3:W-:Y:S01]  /*52000*/  @!P2 STG.E.U8 desc[UR20][R4.64+0x19], R15 ;  /* 0x0000190f0400a986 */ /* 0x0007e2000c101114 */
[----:B--2---:R-:W-:Y:S01]  /*52010*/  F2FP.SATFINITE.E4M3.F32.PACK_AB_MERGE_C R9, RZ, R8, RZ ;  /* 0x00000008ff09723e */ /* 0x004fe200048070ff */
[----:B---3--:R-:W-:Y:S02]  /*52020*/  @!P4 IMAD.MOV.U32 R4, RZ, RZ, R24 ;  /* 0x000000ffff04c224 */ /* 0x008fe400078e0018 */
        /* <DEDUP_REMOVED lines=14> */
.L_x_56:
[----:B------:R-:W-:Y:S05]  /*52110*/  BSYNC B1 ;  /* 0x0000000000017941 */ /* 0x000fea0003800000 */
.L_x_55:
        /* <DEDUP_REMOVED lines=20> */
.L_x_58:
[----:B------:R-:W-:Y:S05]  /*52260*/  BSYNC B1 ;  /* 0x0000000000017941 */ /* 0x000fea0003800000 */
.L_x_57:
[----:B0-----:R-:W2:Y:S04]  /*52270*/  LDL.LU R4, [R1+0xa9c] ;  /* 0x000a9c0001047983 */ /* 0x001ea80000300800 */
[----:B------:R-:W3:Y:S04]  /*52280*/  LDL.LU R14, [R1+0xaa0] ;  /* 0x000aa000010e7983 */ /* 0x000ee80000300800 */
[----:B------:R-:W4:Y:S01]  /*52290*/  LDL.LU R17, [R1+0xaa4] ;  /* 0x000aa40001117983 */ /* 0x000f220000300800 */
[C---:B------:R-:W-:Y:S01]  /*522a0*/  ISETP.LT.OR P5, PT, R28.reuse, 0x29, !P3 ;  /* 0x000000291c00780c */ /* 0x040fe20005fa1670 */
[----:B------:R-:W-:Y:S01]  /*522b0*/  @!P1 IMAD.MOV.U32 R8, RZ, RZ, R24 ;  /* 0x000000ffff089224 */ /* 0x000fe200078e0018 */
[----:B------:R-:W-:Y:S01]  /*522c0*/  ISETP.LT.OR P2, PT, R28, 0x2a, !P3 ;  /* 0x0000002a1c00780c */ /* 0x000fe20005f41670 */
[----:B------:R-:W-:Y:S01]  /*522d0*/  @!P1 IMAD.MOV.U32 R9, RZ, RZ, R30 ;  /* 0x000000ffff099224 */ /* 0x000fe200078e001e */
[----:B------:R-:W-:Y:S01]  /*522e0*/  BSSY B1, `(.L_x_59) ;  /* 0x000001f000017945 */ /* 0x000fe20003800000 */
[----:B------:R-:W-:-:S02]  /*522f0*/  @!P1 IMAD R16, R3, 0x180, RZ ;  /* 0x0000018003109824 */ /* 0x000fc400078e02ff */
[----:B------:R-:W-:-:S08]  /*52300*/  @!P1 IMAD.WIDE.U32 R8, R2, 0x180, R8 ;  /* 0x0000018002089825 */ /* 0x000fd000078e0008 */
[----:B------:R-:W0:Y:S01]  /*52310*/  @!P2 LDC.64 R6, c[0x0][0x5c0] ;  /* 0x00017000ff06ab82 */ /* 0x000e220000000a00 */
[----:B--2---:R-:W-:Y:S01]  /*52320*/  FMUL R4, R4, UR23 ;  /* 0x0000001704047c20 */ /* 0x004fe20008400000 */
[----:B---3--:R-:W-:-:S04]  /*52330*/  FMUL R14, R14, UR23 ;  /* 0x000000170e0e7c20 */ /* 0x008fc80008400000 */
[----:B------:R-:W-:Y:S02]  /*52340*/  F2FP.SATFINITE.E4M3.F32.PACK_AB_MERGE_C R15, RZ, R4, RZ ;  /* 0x00000004ff0f723e */ /* 0x000fe400048070ff */
[----:B------:R-:W1:Y:S03]  /*52350*/  @!P5 LDC.64 R4, c[0x0][0x5c0] ;  /* 0x00017000ff04db82 */ /* 0x000e660000000a00 */
[----:B------:R2:W-:Y:S01]  /*52360*/  @!P4 STG.E.U8 desc[UR20][R10.64+0x20], R15 ;  /* 0x0000200f0a00c986 */ /* 0x0005e2000c101114 */
        /* <DEDUP_REMOVED lines=10> */
[----:B0-----:R-:W-:Y:S06]  /*52410*/  @P4 BRA `(.L_x_60) ;  /* 0x00000000002c4947 */ /* 0x001fec0003800000 */
        /* <DEDUP_REMOVED lines=11> */
.L_x_60:
[----:B------:R-:W-:Y:S05]  /*524d0*/  BSYNC B1 ;  /* 0x0000000000017941 */ /* 0x000fea0003800000 */
.L_x_59:
[----:B0-----:R-:W2:Y:S01]  /*524e0*/  LDL.LU R10, [R1+0xaa8] ;  /* 0x000aa800010a7983 */ /* 0x001ea20000300800 */
[----:B------:R-:W-:Y:S01]  /*524f0*/  ISETP.LT.OR P1, PT, R28, 0x22, !P0 ;  /* 0x000000221c00780c */ /* 0x000fe20004721670 */
[----:B------:R-:W-:Y:S01]  /*52500*/  @!P5 IMAD R11, R3, 0x180, RZ ;  /* 0x00000180030bd824 */ /* 0x000fe200078e02ff */
[----:B-1----:R-:W-:Y:S01]  /*52510*/  @!P5 IADD3 R4, P4, R8, R4, RZ ;  /* 0x000000040804d210 */ /* 0x002fe20007f9e0ff */
        /* <DEDUP_REMOVED lines=16> */
.L_x_62:
[----:B------:R-:W-:Y:S05]  /*52620*/  BSYNC B1 ;  /* 0x0000000000017941 */ /* 0x000fea0003800000 */
.L_x_61:
[----:B0-----:R-:W2:Y:S04]  /*52630*/  LDL.LU R8, [R1+0xaac] ;  /* 0x000aac0001087983 */ /* 0x001ea80000300800 */
[----:B------:R-:W3:Y:S04]  /*52640*/  LDL.LU R14, [R1+0xab0] ;  /* 0x000ab000010e7983 */ /* 0x000ee80000300800 */
[----:B------:R-:W4:Y:S01]  /*52650*/  LDL.LU R17, [R1+0xab4] ;  /* 0x000ab40001117983 */ /* 0x000f220000300800 */
[----:B------:R-:W-:Y:S01]  /*52660*/  @!P2 IMAD.MOV.U32 R12, RZ, RZ, R24 ;  /* 0x000000ffff0ca224 */ /* 0x000fe200078e0018 */
[C---:B------:R-:W-:Y:S01]  /*52670*/  ISETP.LT.OR P4, PT, R28.reuse, 0x31, !P3 ;  /* 0x000000311c00780c */ /* 0x040fe20005f81670 */
[----:B------:R-:W-:Y:S01]  /*52680*/  @!P2 IMAD.MOV.U32 R13, RZ, RZ, R30 ;  /* 0x000000ffff0da224 */ /* 0x000fe200078e001e */
[----:B------:R-:W-:Y:S01]  /*52690*/  ISETP.LT.OR P1, PT, R28, 0x32, !P3 ;  /* 0x000000321c00780c */ /* 0x000fe20005f21670 */
[----:B------:R-:W-:Y:S01]  /*526a0*/  @!P2 IMAD R16, R3, 0x180, RZ ;  /* 0x000001800310a824 */ /* 0x000fe200078e02ff */
[----:B------:R-:W-:Y:S01]  /*526b0*/  BSSY B1, `(.L_x_63) ;  /* 0x000001e000017945 */ /* 0x000fe20003800000 */
[----:B------:R-:W-:-:S10]  /*526c0*/  @!P2 IMAD.WIDE.U32 R12, R2, 0x180, R12 ;  /* 0x00000180020ca825 */ /* 0x000fd400078e000c */
        /* <DEDUP_REMOVED lines=9> */
[----:B------:R-:W-:Y:S02]  /*52760*/  F2FP.SATFINITE.E4M3.F32.PACK_AB_MERGE_C R13, RZ, R14, RZ ;  /* 0x0000000eff0d723e */ /* 0x000fe400048070ff */
[----:B------:R-:W-:-:S03]  /*52770*/  ISETP.LT.OR P5, PT, R28, 0x29, !P0 ;  /* 0x000000291c00780c */ /* 0x000fc600047a1670 */
[----:B------:R3:W-:Y:S01]  /*52780*/  @!P2 STG.E.U8 desc[UR20][R6.64+0x29], R13 ;  /* 0x0000290d0600a986 */ /* 0x0007e2000c101114 */
[----:B--2---:R-:W-:Y:S01]  /*52790*/  @!P4 IMAD.MOV.U32 R4, RZ, RZ, R24 ;  /* 0x000000ffff04c224 */ /* 0x004fe200078e0018 */
[----:B------:R-:W-:Y:S01]  /*527a0*/  F2FP.SATFINITE.E4M3.F32.PACK_AB_MERGE_C R15, RZ, R12, RZ ;  /* 0x0000000cff0f723e */ /* 0x000fe200048070ff */
[----:B------:R-:W-:Y:S02]  /*527b0*/  @!P4 IMAD.MOV.U32 R5, RZ, RZ, R30 ;  /* 0x000000ffff05c224 */ /* 0x000fe400078e001e */
[----:B------:R-:W-:-:S05]  /*527c0*/  @!P4 IMAD.WIDE.U32 R4, R2, 0x180, R4 ;  /* 0x000001800204c825 */ /* 0x000fca00078e0004 */
[----:B0-----:R-:W-:Y:S05]  /*527d0*/  @P5 BRA `(.L_x_64) ;  /* 0x00000000002c5947 */ /* 0x001fea0003800000 */
[----:B---3--:R-:W-:Y:S01]  /*527e0*/  IMAD.MOV.U32 R6, RZ, RZ, R24 ;  /* 0x000000ffff067224 */ /* 0x008fe200078e0018 */
        /* <DEDUP_REMOVED lines=10> */
.L_x_64:
[----:B------:R-:W-:Y:S05]  /*52890*/  BSYNC B1 ;  /* 0x0000000000017941 */ /* 0x000fea0003800000 */
.L_x_63:
[----:B0--3--:R-:W2:Y:S01]  /*528a0*/  LDL.LU R6, [R1+0xab8] ;  /* 0x000ab80001067983 */ /* 0x009ea20000300800 */
        /* <DEDUP_REMOVED lines=19> */
.L_x_66:
[----:B------:R-:W-:Y:S05]  /*529e0*/  BSYNC B1 ;  /* 0x0000000000017941 */ /* 0x000fea0003800000 */
.L_x_65:
        /* <DEDUP_REMOVED lines=14> */
[----:B------:R-:W1:Y:S01]  /*52ad0*/  @!P5 LDC.64 R4, c[0x0][0x5c0] ;  /* 0x00017000ff04db82 */ /* 0x000e620000000a00 */
[----:B------:R-:W-:Y:S02]  /*52ae0*/  F2FP.SATFINITE.E4M3.F32.PACK_AB_MERGE_C R17, RZ, R14, RZ ;  /* 0x0000000eff11723e */ /* 0x000fe400048070ff */
[----:B------:R2:W-:Y:S01]  /*52af0*/  @!P4 STG.E.U8 desc[UR20][R8.64+0x30], R15 ;  /* 0x0000300f0800c986 */ /* 0x0005e2000c101114 */
[----:B------:R-:W-:Y:S01]  /*52b00*/  @!P1 IADD3 R12, P4, R12, R10, RZ ;  /* 0x0000000a0c0c9210 */ /* 0x000fe20007f9e0ff */
[----:B----4-:R-:W-:-:S03]  /*52b10*/  FMUL R14, R18, UR23 ;  /* 0x00000017120e7c20 */ /* 0x010fc60008400000 */
[----:B------:R-:W-:Y:S02]  /*52b20*/  @!P1 IADD3.X R13, R11, R13, R16, P4, !PT ;  /* 0x0000000d0b0d9210 */ /* 0x000fe400027fe410 */
[----:B------:R-:W-:-:S03]  /*52b30*/  ISETP.LT.OR P4, PT, R28, 0x31, !P0 ;  /* 0x000000311c00780c */ /* 0x000fc60004781670 */
[----:B------:R3:W-:Y:S01]  /*52b40*/  @!P1 STG.E.U8 desc[UR20][R12.64+0x31], R17 ;  /* 0x000031110c009986 */ /* 0x0007e2000c101114 */
[----:B--2---:R-:W-:Y:S01]  /*52b50*/  @!P5 IMAD.MOV.U32 R8, RZ, RZ, R24 ;  /* 0x000000ffff08d224 */ /* 0x004fe200078e0018 */
[----:B------:R-:W-:Y:S01]  /*52b60*/  F2FP.SATFINITE.E4M3.F32.PACK_AB_MERGE_C R15, RZ, R14, RZ ;  /* 0x0000000eff0f723e */ /* 0x000fe200048070ff */
[----:B------:R-:W-:Y:S02]  /*52b70*/  @!P5 IMAD.MOV.U32 R9, RZ, RZ, R30 ;  /* 0x000000ffff09d224 */ /* 0x000fe400078e001e */
[----:B------:R-:W-:-:S05]  /*52b80*/  @!P5 IMAD.WIDE.U32 R10, R2, 0x180, R8 ;  /* 0x00000180020ad825 */ /* 0x000fca00078e0008 */
[----:B0-----:R-:W-:Y:S05]  /*52b90*/  @P4 BRA `(.L_x_68) ;  /* 0x00000000002c4947 */ /* 0x001fea0003800000 */
[----:B------:R-:W-:Y:S01]  /*52ba0*/  IMAD.MOV.U32 R8, RZ, RZ, R24 ;  /* 0x000000ffff087224 */ /* 0x000fe200078e0018 */
[----:B------:R-:W-:Y:S01]  /*52bb0*/  ULDC.64 UR6, c[0x0][0x5c0] ;  /* 0x0001700000067ab9 */ /* 0x000fe20000000a00 */
[----:B------:R-:W-:Y:S02]  /*52bc0*/  IMAD.MOV.U32 R9, RZ, RZ, R30 ;  /* 0x000000ffff097224 */ /* 0x000fe400078e001e */
[----:B---3--:R-:W-:Y:S02]  /*52bd0*/  IMAD R13, R3, 0x180, RZ ;  /* 0x00000180030d7824 */ /* 0x008fe400078e02ff */
[----:B------:R-:W-:-:S04]  /*52be0*/  IMAD.WIDE.U32 R8, R2, 0x180, R8 ;  /* 0x0000018002087825 */ /* 0x000fc800078e0008 */
[----:B------:R-:W-:Y:S02]  /*52bf0*/  IMAD.U32 R17, RZ, RZ, UR6 ;  /* 0x00000006ff117e24 */ /* 0x000fe4000f8e00ff */
[----:B------:R-:W-:Y:S02]  /*52c00*/  IMAD.U32 R12, RZ, RZ, UR7 ;  /* 0x00000007ff0c7e24 */ /* 0x000fe4000f8e00ff */
[----:B------:R-:W-:Y:S01]  /*52c10*/  IMAD.IADD R13, R9, 0x1, R13 ;  /* 0x00000001090d7824 */ /* 0x000fe200078e020d */
[----:B------:R-:W-:-:S04]  /*52c20*/  IADD3 R8, P1, P4, R8, UR28, R17 ;  /* 0x0000001c08087c10 */ /* 0x000fc8000fc3e011 */
[----:B------:R-:W-:-:S05]  /*52c30*/  IADD3.X R9, R13, UR27, R12, P1, P4 ;  /* 0x0000001b0d097c10 */ /* 0x000fca0008fe840c */
[----:B------:R0:W-:Y:S04]  /*52c40*/  STG.E.U8 desc[UR20][R8.64+0x30], R15 ;  /* 0x0000300f08007986 */ /* 0x0001e8000c101114 */
.L_x_68:
[----:B------:R-:W-:Y:S05]  /*52c50*/  BSYNC B1 ;  /* 0x0000000000017941 */ /* 0x000fea0003800000 */
.L_x_67:
[----:B0-----:R-:W3:Y:S01]  /*52c60*/  LDL.LU R8, [R1+0xac8] ;  /* 0x000ac80001087983 */ /* 0x001ee20000300800 */
[----:B------:R-:W-:Y:S01]  /*52c70*/  ISETP.LT.OR P1, PT, R28, 0x32, !P0 ;  /* 0x000000321c00780c */ /* 0x000fe20004721670 */
[----:B------:R-:W-:Y:S01]  /*52c80*/  @!P5 IMAD R9, R3, 0x180, RZ ;  /* 0x000001800309d824 */ /* 0x000fe200078e02ff */
[----:B------:R-:W-:Y:S01]  /*52c90*/  BSSY B1, `(.L_x_69) ;  /* 0x0000011000017945 */ /* 0x000fe20003800000 */
[----:B---3--:R-:W-:Y:S01]  /*52ca0*/  FMUL R12, R8, UR23 ;  /* 0x00000017080c7c20 */ /* 0x008fe20008400000 */
[----:B-1----:R-:W-:-:S04]  /*52cb0*/  @!P5 IADD3 R8, P4, R10, R4, RZ ;  /* 0x000000040a08d210 */ /* 0x002fc80007f9e0ff */
[----:B------:R-:W-:Y:S02]  /*52cc0*/  @!P5 IADD3.X R9, R5, R11, R9, P4, !PT ;  /* 0x0000000b0509d210 */ /* 0x000fe400027fe409 */
[----:B------:R-:W-:-:S03]  /*52cd0*/  F2FP.SATFINITE.E4M3.F32.PACK_AB_MERGE_C R11, RZ, R12, RZ ;  /* 0x0000000cff0b723e */ /* 0x000fc600048070ff */
[----:B------:R-:W-:Y:S05]  /*52ce0*/  @P1 BRA `(.L_x_70) ;  /* 0x00000000002c1947 */ /* 0x000fea0003800000 */
        /* <DEDUP_REMOVED lines=11> */
.L_x_70:
[----:B------:R-:W-:Y:S05]  /*52da0*/  BSYNC B1 ;  /* 0x0000000000017941 */ /* 0x000fea0003800000 */
.L_x_69:
        /* <DEDUP_REMOVED lines=9> */
[----:B------:R-:W-:-:S08]  /*52e40*/  @!P2 IMAD.WIDE.U32 R12, R2, 0x180, R12 ;  /* 0x00000180020ca825 */ /* 0x000fd000078e000c */
        /* <DEDUP_REMOVED lines=8> */
[----:B----4-:R-:W-:Y:S01]  /*52ed0*/  FMUL R14, R18, UR23 ;  /* 0x00000017120e7c20 */ /* 0x010fe20008400000 */
[----:B------:R-:W-:Y:S02]  /*52ee0*/  @!P4 IMAD.MOV.U32 R6, RZ, RZ, R24 ;  /* 0x000000ffff06c224 */ /* 0x000fe400078e0018 */
[----:B------:R-:W-:Y:S01]  /*52ef0*/  @!P2 IADD3.X R13, R7, R13, R16, P5, !PT ;  /* 0x0000000d070da210 */ /* 0x000fe20002ffe410 */
[----:B------:R-:W-:Y:S01]  /*52f00*/  @!P4 IMAD.MOV.U32 R7, RZ, RZ, R30 ;  /* 0x000000ffff07c224 */ /* 0x000fe200078e001e */
[----:B------:R-:W-:-:S03]  /*52f10*/  ISETP.LT.OR P5, PT, R28, 0x39, !P0 ;  /* 0x000000391c00780c */ /* 0x000fc600047a1670 */
[----:B------:R3:W-:Y:S01]  /*52f20*/  @!P2 STG.E.U8 desc[UR20][R12.64+0x39], R17 ;  /* 0x000039110c00a986 */ /* 0x0007e2000c101114 */
[----:B------:R-:W-:Y:S01]  /*52f30*/  @!P4 IMAD.WIDE.U32 R6, R2, 0x180, R6 ;  /* 0x000001800206c825 */ /* 0x000fe200078e0006 */
[----:B--2---:R-:W-:-:S08]  /*52f40*/  F2FP.SATFINITE.E4M3.F32.PACK_AB_MERGE_C R15, RZ, R14, RZ ;  /* 0x0000000eff0f723e */ /* 0x004fd000048070ff */
        /* <DEDUP_REMOVED lines=12> */
.L_x_72:
[----:B------:R-:W-:Y:S05]  /*53010*/  BSYNC B1 ;  /* 0x0000000000017941 */ /* 0x000fea0003800000 */
.L_x_71:
        /* <DEDUP_REMOVED lines=20> */
.L_x_74:
[----:B------:R-:W-:Y:S05]  /*53160*/  BSYNC B1 ;  /* 0x0000000000017941 */ /* 0x000fea0003800000 */
.L_x_73:
[----:B0-----:R-:W2:Y:S04]  /*53170*/  LDL.LU R6, [R1+0xadc] ;  /* 0x000adc0001067983 */ /* 0x001ea80000300800 */
[----:B------:R-:W4:Y:S04]  /*53180*/  LDL.LU R14, [R1+0xae0] ;  /* 0x000ae000010e7983 */ /* 0x000f280000300800 */
[----:B------:R-:W5:Y:S01]  /*53190*/  LDL.LU R18, [R1+0xae4] ;  /* 0x000ae40001127983 */ /* 0x000f620000300800 */
[----:B---3--:R-:W-:Y:S01]  /*531a0*/  @!P1 IMAD.MOV.U32 R12, RZ, RZ, R24 ;  /* 0x000000ffff0c9224 */ /* 0x008fe200078e0018 */
        /* <DEDUP_REMOVED lines=8> */
[----:B----4-:R-:W-:-:S04]  /*53230*/  FMUL R14, R14, UR23 ;  /* 0x000000170e0e7c20 */ /* 0x010fc80008400000 */
[----:B------:R-:W-:Y:S02]  /*53240*/  F2FP.SATFINITE.E4M3.F32.PACK_AB_MERGE_C R15, RZ, R6, RZ ;  /* 0x00000006ff0f723e */ /* 0x000fe400048070ff */
[----:B------:R-:W2:Y:S01]  /*53250*/  @!P2 LDC.64 R6, c[0x0][0x5c0] ;  /* 0x00017000ff06ab82 */ /* 0x000ea20000000a00 */
[----:B------:R-:W-:Y:S02]  /*53260*/  F2FP.SATFINITE.E4M3.F32.PACK_AB_MERGE_C R17, RZ, R14, RZ ;  /* 0x0000000eff11723e */ /* 0x000fe400048070ff */
[----:B------:R3:W-:Y:S01]  /*53270*/  @!P4 STG.E.U8 desc[UR20][R10.64+0x40], R15 ;  /* 0x0000400f0a00c986 */ /* 0x0007e2000c101114 */
[----:B-1----:R-:W-:Y:S01]  /*53280*/  @!P1 IADD3 R12, P4, R12, R4, RZ ;  /* 0x000000040c0c9210 */ /* 0x002fe20007f9e0ff */
[----:B-----5:R-:W-:Y:S01]  /*53290*/  FMUL R14, R18, UR23 ;  /* 0x00000017120e7c20 */ /* 0x020fe20008400000 */
[----:B------:R-:W-:Y:S02]  /*532a0*/  @!P5 IMAD.MOV.U32 R4, RZ, RZ, R24 ;  /* 0x000000ffff04d224 */ /* 0x000fe400078e0018 */
[----:B------:R-:W-:Y:S01]  /*532b0*/  @!P1 IADD3.X R13, R5, R13, R16, P4, !PT ;  /* 0x0000000d050d9210 */ /* 0x000fe200027fe410 */
[----:B------:R-:W-:Y:S01]  /*532c0*/  @!P5 IMAD.MOV.U32 R5, RZ, RZ, R30 ;  /* 0x000000ffff05d224 */ /* 0x000fe200078e001e */
[----:B------:R-:W-:-:S03]  /*532d0*/  ISETP.LT.OR P4, PT, R28, 0x41, !P0 ;  /* 0x000000411c00780c */ /* 0x000fc60004781670 */
[----:B------:R1:W-:Y:S01]  /*532e0*/  @!P1 STG.E.U8 desc[UR20][R12.64+0x41], R17 ;  /* 0x000041110c009986 */ /* 0x0003e2000c101114 */
[----:B------:R-:W-:Y:S01]  /*532f0*/  @!P5 IMAD.WIDE.U32 R4, R2, 0x180, R4 ;  /* 0x000001800204d825 */ /* 0x000fe200078e0004 */
[----:B---3--:R-:W-:-:S08]  /*53300*/  F2FP.SATFINITE.E4M3.F32.PACK_AB_MERGE_C R15, RZ, R14, RZ ;  /* 0x0000000eff0f723e */ /* 0x008fd000048070ff */
[----:B0-----:R-:W-:Y:S05]  /*53310*/  @P4 BRA `(.L_x_76) ;  /* 0x00000000002c4947 */ /* 0x001fea0003800000 */
[----:B------:R-:W-:Y:S01]  /*53320*/  IMAD.MOV.U32 R10, RZ, RZ, R24 ;  /* 0x000000ffff0a7224 */ /* 0x000fe200078e0018 */
[----:B------:R-:W-:Y:S01]  /*53330*/  ULDC.64 UR6, c[0x0][0x5c0] ;  /* 0x0001700000067ab9 */ /* 0x000fe20000000a00 */
[----:B------:R-:W-:Y:S02]  /*53340*/  IMAD.MOV.U32 R11, RZ, RZ, R30 ;  /* 0x000000ffff0b7224 */ /* 0x000fe400078e001e */
[----:B-1----:R-:W-:Y:S02]  /*53350*/  IMAD R13, R3, 0x180, RZ ;  /* 0x00000180030d7824 */ /* 0x002fe400078e02ff */
[----:B------:R-:W-:-:S04]  /*53360*/  IMAD.WIDE.U32 R10, R2, 0x180, R10 ;  /* 0x00000180020a7825 */ /* 0x000fc800078e000a */
[----:B------:R-:W-:Y:S02]  /*53370*/  IMAD.U32 R17, RZ, RZ, UR6 ;  /* 0x00000006ff117e24 */ /* 0x000fe4000f8e00ff */
[----:B------:R-:W-:Y:S02]  /*53380*/  IMAD.U32 R12, RZ, RZ, UR7 ;  /* 0x00000007ff0c7e24 */ /* 0x000fe4000f8e00ff */
[----:B------:R-:W-:Y:S01]  /*53390*/  IMAD.IADD R13, R11, 0x1, R13 ;  /* 0x000000010b0d7824 */ /* 0x000fe200078e020d */
[----:B------:R-:W-:-:S04]  /*533a0*/  IADD3 R10, P1, P4, R10, UR28, R17 ;  /* 0x0000001c0a0a7c10 */ /* 0x000fc8000fc3e011 */
[----:B------:R-:W-:-:S05]  /*533b0*/  IADD3.X R11, R13, UR27, R12, P1, P4 ;  /* 0x0000001b0d0b7c10 */ /* 0x000fca0008fe840c */
[----:B------:R0:W-:Y:S04]  /*533c0*/  STG.E.U8 desc[UR20][R10.64+0x40], R15 ;  /* 0x0000400f0a007986 */ /* 0x0001e8000c101114 */
.L_x_76:
[----:B------:R-:W-:Y:S05]  /*533d0*/  BSYNC B1 ;  /* 0x0000000000017941 */ /* 0x000fea0003800000 */
.L_x_75:
[----:B0-----:R-:W1:Y:S01]  /*533e0*/  LDL.LU R10, [R1+0xae8] ;  /* 0x000ae800010a7983 */ /* 0x001e620000300800 */
[----:B------:R-:W-:Y:S01]  /*533f0*/  ISETP.LT.OR P1, PT, R28, 0x42, !P0 ;  /* 0x000000421c00780c */ /* 0x000fe20004721670 */
[----:B------:R-:W-:Y:S01]  /*53400*/  @!P5 IMAD R11, R3, 0x180, RZ ;  /* 0x00000180030bd824 */ /* 0x000fe200078e02ff */
[----:B------:R-:W-:Y:S01]  /*53410*/  BSSY B1, `(.L_x_77) ;  /* 0x0000011000017945 */ /* 0x000fe20003800000 */
[----:B-1----:R-:W-:Y:S01]  /*53420*/  FMUL R12, R10, UR23 ;  /* 0x000000170a0c7c20 */ /* 0x002fe20008400000 */
[----:B------:R-:W-:-:S04]  /*53430*/  @!P5 IADD3 R10, P4, R4, R8, RZ ;  /* 0x00000008040ad210 */ /* 0x000fc80007f9e0ff */
        /* <DEDUP_REMOVED lines=14> */
.L_x_78:
[----:B------:R-:W-:Y:S05]  /*53520*/  BSYNC B1 ;  /* 0x0000000000017941 */ /* 0x000fea0003800000 */
.L_x_77:
[----:B0-----:R-:W3:Y:S04]  /*53530*/  LDL.LU R4, [R1+0xaec] ;  /* 0x000aec0001047983 */ /* 0x001ee80000300800 */
[----:B------:R-:W4:Y:S04]  /*53540*/  LDL.LU R14, [R1+0xaf0] ;  /* 0x000af000010e7983 */ /* 0x000f280000300800 */
[----:B------:R-:W5:Y:S01]  /*53550*/  LDL.LU R18, [R1+0xaf4] ;  /* 0x000af40001127983 */ /* 0x000f620000300800 */
[C---:B------:R-:W-:Y:S01]  /*53560*/  ISETP.LT.OR P4, PT, R28.reuse, 0x51, !P3 ;  /* 0x000000511c00780c */ /* 0x040fe20005f81670 */
[----:B------:R-:W-:Y:S01]  /*53570*/  @!P2 IMAD.MOV.U32 R12, RZ, RZ, R24 ;  /* 0x000000ffff0ca224 */ /* 0x000fe200078e0018 */
[----:B------:R-:W-:Y:S01]  /*53580*/  ISETP.LT.OR P1, PT, R28, 0x52, !P3 ;  /* 0x000000521c00780c */ /* 0x000fe20005f21670 */
[----:B------:R-:W-:Y:S01]  /*53590*/  @!P2 IMAD.MOV.U32 R13, RZ, RZ, R30 ;  /* 0x000000ffff0da224 */ /* 0x000fe200078e001e */
[----:B------:R-:W-:Y:S01]  /*535a0*/  BSSY B1, `(.L_x_79) ;  /* 0x000001f000017945 */ /* 0x000fe20003800000 */
[----:B------:R-:W-:-:S02]  /*535b0*/  @!P2 IMAD R16, R3, 0x180, RZ ;  /* 0x000001800310a824 */ /* 0x000fc400078e02ff */
[----:B------:R-:W-:-:S06]  /*535c0*/  @!P2 IMAD.WIDE.U32 R12, R2, 0x180, R12 ;  /* 0x00000180020ca825 */ /* 0x000fcc00078e000c */
[----:B------:R-:W0:Y:S01]  /*535d0*/  @!P4 LDC.64 R8, c[0x0][0x5c0] ;  /* 0x00017000ff08cb82 */ /* 0x000e220000000a00 */
[----:B---3--:R-:W-:Y:S01]  /*535e0*/  FMUL R4, R4, UR23 ;  /* 0x0000001704047c20 */ /* 0x008fe20008400000 */
[----:B----4-:R-:W-:-:S04]  /*535f0*/  FMUL R14, R14, UR23 ;  /* 0x000000170e0e7c20 */ /* 0x010fc80008400000 */
[----:B------:R-:W-:Y:S02]  /*53600*/  F2FP.SATFINITE.E4M3.F32.PACK_AB_MERGE_C R15, RZ, R4, RZ ;  /* 0x00000004ff0f723e */ /* 0x000fe400048070ff */
[----:B------:R-:W1:Y:S01]  /*53610*/  @!P1 LDC.64 R4, c[0x0][0x5c0] ;  /* 0x00017000ff049b82 */ /* 0x000e620000000a00 */
[----:B------:R-:W-:Y:S02]  /*53620*/  F2FP.SATFINITE.E4M3.F32.PACK_AB_MERGE_C R17, RZ, R14, RZ ;  /* 0x0000000eff11723e */ /* 0x000fe400048070ff */
[----:B------:R3:W-:Y:S01]  /*53630*/  @!P5 STG.E.U8 desc[UR20][R10.64+0x48], R15 ;  /* 0x0000480f0a00d986 */ /* 0x0007e2000c101114 */
[----:B--2---:R-:W-:Y:S01]  /*53640*/  @!P2 IADD3 R6, P5, R12, R6, RZ ;  /* 0x000000060c06a210 */ /* 0x004fe20007fbe0ff */
[----:B-----5:R-:W-:-:S03]  /*53650*/  FMUL R14, R18, UR23 ;  /* 0x00000017120e7c20 */ /* 0x020fc60008400000 */
[----:B------:R-:W-:Y:S02]  /*53660*/  @!P2 IADD3.X R7, R7, R13, R16, P5, !PT ;  /* 0x0000000d0707a210 */ /* 0x000fe40002ffe410 */
[----:B------:R-:W-:-:S03]  /*53670*/  ISETP.LT.OR P5, PT, R28, 0x49, !P0 ;  /* 0x000000491c00780c */ /* 0x000fc600047a1670 */
[----:B------:R2:W-:Y:S01]  /*53680*/  @!P2 STG.E.U8 desc[UR20][R6.64+0x49], R17 ;  /* 0x000049110600a986 */ /* 0x0005e2000c101114 */
[----:B---3--:R-:W-:Y:S01]  /*53690*/  F2FP.SATFINITE.E4M3.F32.PACK_AB_MERGE_C R11, RZ, R14, RZ ;  /* 0x0000000eff0b723e */ /* 0x008fe200048070ff */
[----:B--2---:R-:W-:Y:S02]  /*536a0*/  @!P4 IMAD.MOV.U32 R6, RZ, RZ, R24 ;  /* 0x000000ffff06c224 */ /* 0x004fe400078e0018 */
[----:B------:R-:W-:Y:S02]  /*536b0*/  @!P4 IMAD.MOV.U32 R7, RZ, RZ, R30 ;  /* 0x000000ffff07c224 */ /* 0x000fe400078e001e */
[----:B------:R-:W-:-:S04]  /*536c0*/  @!P4 IMAD.WIDE.U32 R12, R2, 0x180, R6 ;  /* 0x00000180020cc825 */ /* 0x000fc800078e0006 */
[----:B0-----:R-:W-:Y:S05]  /*536d0*/  @P5 BRA `(.L_x_80) ;  /* 0x00000000002c5947 */ /* 0x001fea0003800000 */
        /* <DEDUP_REMOVED lines=11> */
.L_x_80:
[----:B------:R-:W-:Y:S05]  /*53790*/  BSYNC B1 ;  /* 0x0000000000017941 */ /* 0x000fea0003800000 */
.L_x_79:
        /* <DEDUP_REMOVED lines=20> */
.L_x_82:
[----:B------:R-:W-:Y:S05]  /*538e0*/  BSYNC B1 ;  /* 0x0000000000017941 */ /* 0x000fea0003800000 */
.L_x_81:
        /* <DEDUP_REMOVED lines=11> */
[----:B--2---:R-:W-:Y:S01]  /*539a0*/  FMUL R6, R6, UR23 ;  /* 0x0000001706067c20 */ /* 0x004fe20008400000 */
[----:B---3--:R-:W-:-:S04]  /*539b0*/  FMUL R14, R14, UR23 ;  /* 0x000000170e0e7c20 */ /* 0x008fc80008400000 */
[----:B------:R-:W-:Y:S02]  /*539c0*/  F2FP.SATFINITE.E4M3.F32.PACK_AB_MERGE_C R15, RZ, R6, RZ ;  /* 0x00000006ff0f723e */ /* 0x000fe400048070ff */
[----:B------:R-:W2:Y:S01]  /*539d0*/  @!P2 LDC.64 R6, c[0x0][0x5c0] ;  /* 0x00017000ff06ab82 */ /* 0x000ea20000000a00 */
[----:B------:R-:W-:Y:S02]  /*539e0*/  F2FP.SATFINITE.E4M3.F32.PACK_AB_MERGE_C R17, RZ, R14, RZ ;  /* 0x0000000eff11723e */ /* 0x000fe400048070ff */
[----:B------:R3:W-:Y:S01]  /*539f0*/  @!P4 STG.E.U8 desc[UR20][R10.64+0x50], R15 ;  /* 0x0000500f0a00c986 */ /* 0x0007e2000c101114 */
[----:B-1----:R-:W-:Y:S01]  /*53a00*/  @!P1 IADD3 R4, P4, R12, R4, RZ ;  /* 0x000000040c049210 */ /* 0x002fe20007f9e0ff */
[----:B----4-:R-:W-:-:S03]  /*53a10*/  FMUL R14, R18, UR23 ;  /* 0x00000017120e7c20 */ /* 0x010fc60008400000 */
[----:B------:R-:W-:Y:S02]  /*53a20*/  @!P1 IADD3.X R5, R5, R13, R16, P4, !PT ;  /* 0x0000000d05059210 */ /* 0x000fe400027fe410 */
[----:B------:R-:W-:-:S03]  /*53a30*/  ISETP.LT.OR P4, PT, R28, 0x51, !P0 ;  /* 0x000000511c00780c */ /* 0x000fc60004781670 */
[----:B------:R1:W-:Y:S01]  /*53a40*/  @!P1 STG.E.U8 desc[UR20][R4.64+0x51], R17 ;  /* 0x0000511104009986 */ /* 0x0003e2000c101114 */
[----:B---3--:R-:W-:Y:S01]  /*53a50*/  F2FP.SATFINITE.E4M3.F32.PACK_AB_MERGE_C R11, RZ, R14, RZ ;  /* 0x0000000eff0b723e */ /* 0x008fe200048070ff */
[----:B-1----:R-:W-:Y:S02]  /*53a60*/  @!P5 IMAD.MOV.U32 R4, RZ, RZ, R24 ;  /* 0x000000ffff04d224 */ /* 0x002fe400078e0018 */
        /* <DEDUP_REMOVED lines=14> */
.L_x_84:
[----:B------:R-:W-:Y:S05]  /*53b50*/  BSYNC B1 ;  /* 0x0000000000017941 */ /* 0x000fea0003800000 */
.L_x_83:
[----:B0-----:R-:W3:Y:S01]  /*53b60*/  LDL.LU R4, [R1+0xb08] ;  /* 0x000b080001047983 */ /* 0x001ee20000300800 */
[----:B------:R-:W-:Y:S01]  /*53b70*/  ISETP.LT.OR P1, PT, R28, 0x52, !P0 ;  /* 0x000000521c00780c */ /* 0x000fe20004721670 */
[----:B------:R-:W-:Y:S01]  /*53b80*/  @!P5 IMAD R5, R3, 0x180, RZ ;  /* 0x000001800305d824 */ /* 0x000fe200078e02ff */
[----:B------:R-:W-:Y:S01]  /*53b90*/  @!P5 IADD3 R10, P4, R12, R8, RZ ;  /* 0x000000080c0ad210 */ /* 0x000fe20007f9e0ff */
[----:B------:R-:W-:Y:S03]  /*53ba0*/  BSSY B1, `(.L_x_85) ;  /* 0x0000010000017945 */ /* 0x000fe60003800000 */
[----:B------:R-:W-:Y:S01]  /*53bb0*/  @!P5 IADD3.X R11, R9, R13, R5, P4, !PT ;  /* 0x0000000d090bd210 */ /* 0x000fe200027fe405 */
[----:B---3--:R-:W-:-:S05]  /*53bc0*/  FMUL R4, R4, UR23 ;  /* 0x0000001704047c20 */ /* 0x008fca0008400000 */
        /* <DEDUP_REMOVED lines=13> */
.L_x_86:
[----:B------:R-:W-:Y:S05]  /*53ca0*/  BSYNC B1 ;  /* 0x0000000000017941 */ /* 0x000fea0003800000 */
.L_x_85:
        /* <DEDUP_REMOVED lines=38> */
.L_x_88:
[----:B------:R-:W-:Y:S05]  /*53f10*/  BSYNC B1 ;  /* 0x0000000000017941 */ /* 0x000fea0003800000 */
.L_x_87:
        /* <DEDUP_REMOVED lines=20> */
.L_x_90:
[----:B------:R-:W-:Y:S05]  /*54060*/  BSYNC B1 ;  /* 0x0000000000017941 */ /* 0x000fea0003800000 */
.L_x_89:
        /* <DEDUP_REMOVED lines=38> */
.L_x_92:
[----:B------:R-:W-:Y:S05]  /*542d0*/  BSYNC B1 ;  /* 0x0000000000017941 */ /* 0x000fea0003800000 */
.L_x_91:
        /* <DEDUP_REMOVED lines=20> */
.L_x_94:
[----:B------:R-:W-:Y:S05]  /*54420*/  BSYNC B1 ;  /* 0x0000000000017941 */ /* 0x000fea0003800000 */
.L_x_93:
        /* <DEDUP_REMOVED lines=38> */
.L_x_96:
[----:B------:R-:W-:Y:S05]  /*54690*/  BSYNC B1 ;  /* 0x0000000000017941 */ /* 0x000fea0003800000 */
.L_x_95:
        /* <DEDUP_REMOVED lines=20> */
.L_x_98:
[----:B------:R-:W-:Y:S05]  /*547e0*/  BSYNC B1 ;  /* 0x0000000000017941 */ /* 0x000fea0003800000 */
.L_x_97:
        /* <DEDUP_REMOVED lines=38> */
.L_x_100:
[----:B------:R-:W-:Y:S05]  /*54a50*/  BSYNC B1 ;  /* 0x0000000000017941 */ /* 0x000fea0003800000 */
.L_x_99:
        /* <DEDUP_REMOVED lines=20> */
.L_x_102:
[----:B------:R-:W-:Y:S05]  /*54ba0*/  BSYNC B1 ;  /* 0x0000000000017941 */ /* 0x000fea0003800000 */
.L_x_101:
        /* <DEDUP_REMOVED lines=38> */
.L_x_104:
[----:B------:R-:W-:Y:S05]  /*54e10*/  BSYNC B1 ;  /* 0x0000000000017941 */ /* 0x000fea0003800000 */
.L_x_103:
        /* <DEDUP_REMOVED lines=20> */
.L_x_106:
[----:B------:R-:W-:Y:S05]  /*54f60*/  BSYNC B1 ;  /* 0x0000000000017941 */ /* 0x000fea0003800000 */
.L_x_105:
        /* <DEDUP_REMOVED lines=9> */
[----:B------:R-:W0:Y:S01]  /*55000*/  @!P2 LDC.64 R16, c[0x0][0x5c0] ;  /* 0x00017000ff10ab82 */ /* 0x000e220000000a00 */
[----:B--2---:R-:W-:Y:S01]  /*55010*/  FMUL R6, R6, UR23 ;  /* 0x0000001706067c20 */ /* 0x004fe20008400000 */
[----:B---3--:R-:W-:-:S04]  /*55020*/  FMUL R10, R10, UR23 ;  /* 0x000000170a0a7c20 */ /* 0x008fc80008400000 */
[----:B------:R-:W-:Y:S01]  /*55030*/  F2FP.SATFINITE.E4M3.F32.PACK_AB_MERGE_C R11, RZ, R6, RZ ;  /* 0x00000006ff0b723e */ /* 0x000fe200048070ff */
[----:B------:R-:W-:Y:S01]  /*55040*/  @!P1 IMAD.MOV.U32 R6, RZ, RZ, R24 ;  /* 0x000000ffff069224 */ /* 0x000fe200078e0018 */
[----:B------:R-:W-:-:S03]  /*55050*/  F2FP.SATFINITE.E4M3.F32.PACK_AB_MERGE_C R13, RZ, R10, RZ ;  /* 0x0000000aff0d723e */ /* 0x000fc600048070ff */
[----:B------:R-:W-:Y:S01]  /*55060*/  @!P1 IMAD.WIDE.U32 R6, R2, 0x180, R6 ;  /* 0x0000018002069825 */ /* 0x000fe200078e0006 */
[----:B------:R2:W-:Y:S03]  /*55070*/  @!P4 STG.E.U8 desc[UR20][R8.64+0x80], R11 ;  /* 0x0000800b0800c986 */ /* 0x0005e6000c101114 */
[----:B----4-:R-:W-:Y:S01]  /*55080*/  FMUL R10, R18, UR23 ;  /* 0x00000017120a7c20 */ /* 0x010fe20008400000 */
[----:B-1----:R-:W-:-:S04]  /*55090*/  @!P1 IADD3 R4, P4, R6, R4, RZ ;  /* 0x0000000406049210 */ /* 0x002fc80007f9e0ff */
[----:B------:R-:W-:Y:S02]  /*550a0*/  @!P1 IADD3.X R5, R5, R7, R12, P4, !PT ;  /* 0x0000000705059210 */ /* 0x000fe400027fe40c */
[----:B------:R-:W-:Y:S02]  /*550b0*/  ISETP.LT.OR P4, PT, R28, 0x81, !P0 ;  /* 0x000000811c00780c */ /* 0x000fe40004781670 */
[----:B--2---:R-:W-:Y:S01]  /*550c0*/  F2FP.SATFINITE.E4M3.F32.PACK_AB_MERGE_C R9, RZ, R10, RZ ;  /* 0x0000000aff09723e */ /* 0x004fe200048070ff */
[----:B------:R1:W-:Y:S02]  /*550d0*/  @!P1 STG.E.U8 desc[UR20][R4.64+0x81], R13 ;  /* 0x0000810d04009986 */ /* 0x0003e4000c101114 */
        /* <DEDUP_REMOVED lines=15> */
.L_x_108:
[----:B------:R-:W-:Y:S05]  /*551d0*/  BSYNC B1 ;  /* 0x0000000000017941 */ /* 0x000fea0003800000 */
.L_x_107:
        /* <DEDUP_REMOVED lines=20> */
.L_x_110:
[----:B------:R-:W-:Y:S05]  /*55320*/  BSYNC B1 ;  /* 0x0000000000017941 */ /* 0x000fea0003800000 */
.L_x_109:
        /* <DEDUP_REMOVED lines=13> */
[----:B------:R-:W-:Y:S02]  /*55400*/  @!P2 IMAD.MOV.U32 R4, RZ, RZ, R24 ;  /* 0x000000ffff04a224 */ /* 0x000fe400078e0018 */
[----:B----4-:R-:W-:Y:S01]  /*55410*/  FMUL R10, R10, UR23 ;  /* 0x000000170a0a7c20 */ /* 0x010fe20008400000 */
[----:B------:R-:W-:Y:S01]  /*55420*/  F2FP.SATFINITE.E4M3.F32.PACK_AB_MERGE_C R13, RZ, R8, RZ ;  /* 0x00000008ff0d723e */ /* 0x000fe200048070ff */
[----:B------:R-:W-:Y:S01]  /*55430*/  @!P2 IMAD.WIDE.U32 R4, R2, 0x180, R4 ;  /* 0x000001800204a825 */ /* 0x000fe200078e0004 */
[----:B------:R2:W-:Y:S02]  /*55440*/  @!P5 STG.E.U8 desc[UR20][R6.64+0x88], R11 ;  /* 0x0000880b0600d986 */ /* 0x0005e4000c101114 */
[----:B------:R-:W-:-:S04]  /*55450*/  @!P2 IADD3 R4, P5, R4, R16, RZ ;  /* 0x000000100404a210 */ /* 0x000fc80007fbe0ff */
[----:B------:R-:W-:Y:S02]  /*55460*/  @!P2 IADD3.X R5, R17, R5, R9, P5, !PT ;  /* 0x000000051105a210 */ /* 0x000fe40002ffe409 */
[----:B------:R-:W-:Y:S02]  /*55470*/  ISETP.LT.OR P5, PT, R28, 0x89, !P0 ;  /* 0x000000891c00780c */ /* 0x000fe400047a1670 */
[----:B--2---:R-:W-:Y:S01]  /*55480*/  F2FP.SATFINITE.E4M3.F32.PACK_AB_MERGE_C R7, RZ, R10, RZ ;  /* 0x0000000aff07723e */ /* 0x004fe200048070ff */
[----:B------:R2:W-:Y:S02]  /*55490*/  @!P2 STG.E.U8 desc[UR20][R4.64+0x89], R13 ;  /* 0x0000890d0400a986 */ /* 0x0005e4000c101114 */
[----:B--2---:R-:W-:Y:S02]  /*554a0*/  @!P4 IMAD.MOV.U32 R4, RZ, RZ, R24 ;  /* 0x000000ffff04c224 */ /* 0x004fe400078e0018 */
[----:B------:R-:W-:Y:S02]  /*554b0*/  @!P4 IMAD.MOV.U32 R5, RZ, RZ, R30 ;  /* 0x000000ffff05c224 */ /* 0x000fe400078e001e */
[----:B------:R-:W-:-:S04]  /*554c0*/  @!P4 IMAD.WIDE.U32 R8, R2, 0x180, R4 ;  /* 0x000001800208c825 */ /* 0x000fc800078e0004 */
[----:B01----:R-:W-:Y:S05]  /*554d0*/  @P5 BRA `(.L_x_112) ;  /* 0x00000000002c5947 */ /* 0x003fea0003800000 */
        /* <DEDUP_REMOVED lines=11> */
.L_x_112:
[----:B------:R-:W-:Y:S05]  /*55590*/  BSYNC B1 ;  /* 0x0000000000017941 */ /* 0x000fea0003800000 */
.L_x_111:
        /* <DEDUP_REMOVED lines=20> */
.L_x_114:
[----:B------:R-:W-:Y:S05]  /*556e0*/  BSYNC B1 ;  /* 0x0000000000017941 */ /* 0x000fea0003800000 */
.L_x_113:
        /* <DEDUP_REMOVED lines=38> */
.L_x_116:
[----:B------:R-:W-:Y:S05]  /*55950*/  BSYNC B1 ;  /* 0x0000000000017941 */ /* 0x000fea0003800000 */
.L_x_115:
        /* <DEDUP_REMOVED lines=20> */
.L_x_118:
[----:B------:R-:W-:Y:S05]  /*55aa0*/  BSYNC B1 ;  /* 0x0000000000017941 */ /* 0x000fea0003800000 */
.L_x_117:
        /* <DEDUP_REMOVED lines=38> */
.L_x_120:
[----:B------:R-:W-:Y:S05]  /*55d10*/  BSYNC B1 ;  /* 0x0000000000017941 */ /* 0x000fea0003800000 */
.L_x_119:
        /* <DEDUP_REMOVED lines=20> */
.L_x_122:
[----:B------:R-:W-:Y:S05]  /*55e60*/  BSYNC B1 ;  /* 0x0000000000017941 */ /* 0x000fea0003800000 */
.L_x_121:
        /* <DEDUP_REMOVED lines=38> */
.L_x_124:
[----:B------:R-:W-:Y:S05]  /*560d0*/  BSYNC B1 ;  /* 0x0000000000017941 */ /* 0x000fea0003800000 */
.L_x_123:
        /* <DEDUP_REMOVED lines=20> */
.L_x_126:
[----:B------:R-:W-:Y:S05]  /*56220*/  BSYNC B1 ;  /* 0x0000000000017941 */ /* 0x000fea0003800000 */
.L_x_125:
        /* <DEDUP_REMOVED lines=38> */
.L_x_128:
[----:B------:R-:W-:Y:S05]  /*56490*/  BSYNC B1 ;  /* 0x0000000000017941 */ /* 0x000fea0003800000 */
.L_x_127:
        /* <DEDUP_REMOVED lines=20> */
.L_x_130:
[----:B------:R-:W-:Y:S05]  /*565e0*/  BSYNC B1 ;  /* 0x0000000000017941 */ /* 0x000fea0003800000 */
.L_x_129:
        /* <DEDUP_REMOVED lines=38> */
.L_x_132:
[----:B------:R-:W-:Y:S05]  /*56850*/  BSYNC B1 ;  /* 0x0000000000017941 */ /* 0x000fea0003800000 */
.L_x_131:
        /* <DEDUP_REMOVED lines=20> */
.L_x_134:
[----:B------:R-:W-:Y:S05]  /*569a0*/  BSYNC B1 ;  /* 0x0000000000017941 */ /* 0x000fea0003800000 */
.L_x_133:
        /* <DEDUP_REMOVED lines=38> */
.L_x_136:
[----:B------:R-:W-:Y:S05]  /*56c10*/  BSYNC B1 ;  /* 0x0000000000017941 */ /* 0x000fea0003800000 */
.L_x_135:
        /* <DEDUP_REMOVED lines=20> */
.L_x_138:
[----:B------:R-:W-:Y:S05]  /*56d60*/  BSYNC B1 ;  /* 0x0000000000017941 */ /* 0x000fea0003800000 */
.L_x_137:
        /* <DEDUP_REMOVED lines=38> */
.L_x_140:
[----:B------:R-:W-:Y:S05]  /*56fd0*/  BSYNC B1 ;  /* 0x0000000000017941 */ /* 0x000fea0003800000 */
.L_x_139:
        /* <DEDUP_REMOVED lines=20> */
.L_x_142:
[----:B------:R-:W-:Y:S05]  /*57120*/  BSYNC B1 ;  /* 0x0000000000017941 */ /* 0x000fea0003800000 */
.L_x_141:
        /* <DEDUP_REMOVED lines=38> */
.L_x_144:
[----:B------:R-:W-:Y:S05]  /*57390*/  BSYNC B1 ;  /* 0x0000000000017941 */ /* 0x000fea0003800000 */
.L_x_143:
        /* <DEDUP_REMOVED lines=20> */
.L_x_146:
[----:B------:R-:W-:Y:S05]  /*574e0*/  BSYNC B1 ;  /* 0x0000000000017941 */ /* 0x000fea0003800000 */
.L_x_145:
        /* <DEDUP_REMOVED lines=38> */
.L_x_148:
[----:B------:R-:W-:Y:S05]  /*57750*/  BSYNC B1 ;  /* 0x0000000000017941 */ /* 0x000fea0003800000 */
.L_x_147:
        /* <DEDUP_REMOVED lines=20> */
.L_x_150:
[----:B------:R-:W-:Y:S05]  /*578a0*/  BSYNC B1 ;  /* 0x0000000000017941 */ /* 0x000fea0003800000 */
.L_x_149:
        /* <DEDUP_REMOVED lines=38> */
.L_x_152:
[----:B------:R-:W-:Y:S05]  /*57b10*/  BSYNC B1 ;  /* 0x0000000000017941 */ /* 0x000fea0003800000 */
.L_x_151:
        /* <DEDUP_REMOVED lines=20> */
.L_x_154:
[----:B------:R-:W-:Y:S05]  /*57c60*/  BSYNC B1 ;  /* 0x0000000000017941 */ /* 0x000fea0003800000 */
.L_x_153:
        /* <DEDUP_REMOVED lines=38> */
.L_x_156:
[----:B------:R-:W-:Y:S05]  /*57ed0*/  BSYNC B1 ;  /* 0x0000000000017941 */ /* 0x000fea0003800000 */
.L_x_155:
        /* <DEDUP_REMOVED lines=20> */
.L_x_158:
[----:B------:R-:W-:Y:S05]  /*58020*/  BSYNC B1 ;  /* 0x0000000000017941 */ /* 0x000fea0003800000 */
.L_x_157:
[----:B0-----:R-:W2:Y:S04]  /*58030*/  LDL.LU R4, [R1+0xc2c] ;  /* 0x000c2c0001047983 */ /* 0x001ea80000300800 */
[----:B------:R-:W3:Y:S04]  /*58040*/  LDL.LU R8, [R1+0xc30] ;  /* 0x000c300001087983 */ /* 0x000ee80000300800 */
[----:B------:R-:W4:Y:S01]  /*58050*/  LDL.LU R12, [R1+0xc34] ;  /* 0x000c3400010c7983 */ /* 0x000f220000300800 */
[----:B------:R-:W-:Y:S01]  /*58060*/  @!P2 IMAD.MOV.U32 R5, RZ, RZ, R30 ;  /* 0x000000ffff05a224 */ /* 0x000fe200078e001e */
[C---:B------:R-:W-:Y:S01]  /*58070*/  ISETP.LT.OR P4, PT, R28.reuse, 0xf1, !P3 ;  /* 0x000000f11c00780c */ /* 0x040fe20005f81670 */
[----:B------:R-:W-:Y:S01]  /*58080*/  @!P2 IMAD R10, R3, 0x180, RZ ;  /* 0x00000180030aa824 */ /* 0x000fe200078e02ff */
[----:B------:R-:W-:Y:S01]  /*58090*/  ISETP.LT.OR P1, PT, R28, 0xf2, !P3 ;  /* 0x000000f21c00780c */ /* 0x000fe20005f21670 */
[----:B------:R-:W-:Y:S10]  /*580a0*/  BSSY B1, `(.L_x_159) ;  /* 0x000001c000017945 */ /* 0x000ff40003800000 */
[----:B------:R-:W0:Y:S08]  /*580b0*/  @!P4 LDC.64 R14, c[0x0][0x5c0] ;  /* 0x00017000ff0ecb82 */ /* 0x000e300000000a00 */
[----:B------:R-:W1:Y:S01]  /*580c0*/  @!P1 LDC.64 R18, c[0x0][0x5c0] ;  /* 0x00017000ff129b82 */ /* 0x000e620000000a00 */
        /* <DEDUP_REMOVED lines=8> */
[----:B------:R-:W-:-:S04]  /*58150*/  @!P2 IADD3 R4, P5, R4, R16, RZ ;  /* 0x000000100404a210 */ /* 0x000fc80007fbe0ff */
[----:B------:R-:W-:Y:S02]  /*58160*/  F2FP.SATFINITE.E4M3.F32.PACK_AB_MERGE_C R13, RZ, R8, RZ ;  /* 0x00000008ff0d723e */ /* 0x000fe400048070ff */
[----:B------:R-:W-:Y:S02]  /*58170*/  @!P2 IADD3.X R5, R17, R5, R10, P5, !PT ;  /* 0x000000051105a210 */ /* 0x000fe40002ffe40a */
[----:B------:R-:W-:-:S03]  /*58180*/  ISETP.LT.OR P5, PT, R28, 0xe9, !P0 ;  /* 0x000000e91c00780c */ /* 0x000fc600047a1670 */
[----:B------:R2:W-:Y:S10]  /*58190*/  @!P2 STG.E.U8 desc[UR20][R4.64+0xe9], R11 ;  /* 0x0000e90b0400a986 */ /* 0x0005f4000c101114 */
[----:B01----:R-:W-:Y:S05]  /*581a0*/  @P5 BRA `(.L_x_160) ;  /* 0x00000000002c5947 */ /* 0x003fea0003800000 */
[----:B--2---:R-:W-:Y:S01]  /*581b0*/  IMAD.MOV.U32 R4, RZ, RZ, R24 ;  /* 0x000000ffff047224 */ /* 0x004fe200078e0018 */
        /* <DEDUP_REMOVED lines=10> */
.L_x_160:
[----:B------:R-:W-:Y:S05]  /*58260*/  BSYNC B1 ;  /* 0x0000000000017941 */ /* 0x000fea0003800000 */
.L_x_159:
[----:B0-2---:R-:W2:Y:S01]  /*58270*/  LDL.LU R4, [R1+0xc38] ;  /* 0x000c380001047983 */ /* 0x005ea20000300800 */
[----:B------:R-:W-:Y:S01]  /*58280*/  ISETP.LT.OR P2, PT, R28, 0xea, !P0 ;  /* 0x000000ea1c00780c */ /* 0x000fe20004741670 */
[----:B------:R-:W-:Y:S01]  /*58290*/  BSSY B1, `(.L_x_161) ;  /* 0x000000f000017945 */ /* 0x000fe20003800000 */
[----:B--2---:R-:W-:-:S05]  /*582a0*/  FMUL R4, R4, UR23 ;  /* 0x0000001704047c20 */ /* 0x004fca0008400000 */
[----:B------:R-:W-:-:S06]  /*582b0*/  F2FP.SATFINITE.E4M3.F32.PACK_AB_MERGE_C R7, RZ, R4, RZ ;  /* 0x00000004ff07723e */ /* 0x000fcc00048070ff */
        /* <DEDUP_REMOVED lines=12> */
.L_x_162:
[----:B------:R-:W-:Y:S05]  /*58380*/  BSYNC B1 ;  /* 0x0000000000017941 */ /* 0x000fea0003800000 */
.L_x_161:
[----:B------:R-:W2:Y:S04]  /*58390*/  LDL.LU R6, [R1+0xc3c] ;  /* 0x000c3c0001067983 */ /* 0x000ea80000300800 */
[----:B------:R-:W3:Y:S04]  /*583a0*/  LDL.LU R10, [R1+0xc40] ;  /* 0x000c4000010a7983 */ /* 0x000ee80000300800 */
[----:B------:R-:W4:Y:S01]  /*583b0*/  LDL.LU R12, [R1+0xc44] ;  /* 0x000c4400010c7983 */ /* 0x000f220000300800 */
[----:B0-----:R-:W-:Y:S01]  /*583c0*/  @!P4 IMAD.MOV.U32 R4, RZ, RZ, R24 ;  /* 0x000000ffff04c224 */ /* 0x001fe200078e0018 */
[C---:B------:R-:W-:Y:S01]  /*583d0*/  ISETP.LT.OR P2, PT, R28.reuse, 0xf9, !P3 ;  /* 0x000000f91c00780c */ /* 0x040fe20005f41670 */
[----:B------:R-:W-:Y:S01]  /*583e0*/  @!P4 IMAD.MOV.U32 R5, RZ, RZ, R30 ;  /* 0x000000ffff05c224 */ /* 0x000fe200078e001e */
[----:B------:R-:W-:Y:S01]  /*583f0*/  ISETP.LT.OR P3, PT, R28, 0xfa, !P3 ;  /* 0x000000fa1c00780c */ /* 0x000fe20005f61670 */
[----:B------:R-:W-:Y:S01]  /*58400*/  @!P4 IMAD R9, R3, 0x180, RZ ;  /* 0x000001800309c824 */ /* 0x000fe200078e02ff */
[----:B------:R-:W-:Y:S01]  /*58410*/  BSSY B1, `(.L_x_163) ;  /* 0x0000021000017945 */ /* 0x000fe20003800000 */
[----:B------:R-:W-:-:S04]  /*58420*/  @!P4 IMAD.WIDE.U32 R4, R2, 0x180, R4 ;  /* 0x000001800204c825 */ /* 0x000fc800078e0004 */
[----:B------:R-:W-:Y:S01]  /*58430*/  @!P1 IMAD.MOV.U32 R7, RZ, RZ, R30 ;  /* 0x000000ffff079224 */ /* 0x000fe200078e001e */
[----:B------:R-:W-:-:S03]  /*58440*/  @!P4 IADD3 R4, P5, R4, R14, RZ ;  /* 0x0000000e0404c210 */ /* 0x000fc60007fbe0ff */
[----:B------:R-:W0:Y:S01]  /*58450*/  @!P2 LDC.64 R16, c[0x0][0x5c0] ;  /* 0x00017000ff10ab82 */ /* 0x000e220000000a00 */
[----:B------:R-:W-:-:S07]  /*58460*/  @!P4 IADD3.X R5, R15, R5, R9, P5, !PT ;  /* 0x000000050f05c210 */ /* 0x000fce0002ffe409 */
[----:B------:R-:W1:Y:S01]  /*58470*/  @!P3 LDC.64 R20, c[0x0][0x5c0] ;  /* 0x00017000ff14bb82 */ /* 0x000e620000000a00 */
[----:B--2---:R-:W-:Y:S01]  /*58480*/  FMUL R8, R6, UR23 ;  /* 0x0000001706087c20 */ /* 0x004fe20008400000 */
[----:B------:R-:W-:-:S04]  /*58490*/  @!P1 IMAD.MOV.U32 R6, RZ, RZ, R24 ;  /* 0x000000ffff069224 */ /* 0x000fc800078e0018 */
[----:B------:R-:W-:Y:S01]  /*584a0*/  @!P1 IMAD.WIDE.U32 R6, R2, 0x180, R6 ;  /* 0x0000018002069825 */ /* 0x000fe200078e0006 */
[----:B------:R-:W-:-:S03]  /*584b0*/  F2FP.SATFINITE.E4M3.F32.PACK_AB_MERGE_C R9, RZ, R8, RZ ;  /* 0x00000008ff09723e */ /* 0x000fc600048070ff */
[----:B---3--:R-:W-:Y:S01]  /*584c0*/  FMUL R8, R10, UR23 ;  /* 0x000000170a087c20 */ /* 0x008fe20008400000 */
[----:B------:R-:W-:Y:S01]  /*584d0*/  @!P1 IMAD R10, R3, 0x180, RZ ;  /* 0x00000180030a9824 */ /* 0x000fe200078e02ff */
[----:B------:R-:W-:Y:S01]  /*584e0*/  @!P1 IADD3 R6, P5, R6, R18, RZ ;  /* 0x0000001206069210 */ /* 0x000fe20007fbe0ff */
[----:B------:R2:W-:Y:S02]  /*584f0*/  @!P4 STG.E.U8 desc[UR20][R4.64+0xf0], R9 ;  /* 0x0000f0090400c986 */ /* 0x0005e4000c101114 */
[----:B------:R-:W-:Y:S01]  /*58500*/  F2FP.SATFINITE.E4M3.F32.PACK_AB_MERGE_C R11, RZ, R8, RZ ;  /* 0x00000008ff0b723e */ /* 0x000fe200048070ff */
[----:B----4-:R-:W-:Y:S01]  /*58510*/  FMUL R8, R12, UR23 ;  /* 0x000000170c087c20 */ /* 0x010fe20008400000 */
[----:B------:R-:W-:Y:S02]  /*58520*/  @!P1 IADD3.X R7, R19, R7, R10, P5, !PT ;  /* 0x0000000713079210 */ /* 0x000fe40002ffe40a */
[----:B------:R-:W-:Y:S02]  /*58530*/  ISETP.LT.OR P4, PT, R28, 0xf1, !P0 ;  /* 0x000000f11c00780c */ /* 0x000fe40004781670 */
[----:B------:R-:W-:Y:S01]  /*58540*/  F2FP.SATFINITE.E4M3.F32.PACK_AB_MERGE_C R13, RZ, R8, RZ ;  /* 0x00000008ff0d723e */ /* 0x000fe200048070ff */
        /* <DEDUP_REMOVED lines=13> */
.L_x_164:
[----:B------:R-:W-:Y:S05]  /*58620*/  BSYNC B1 ;  /* 0x0000000000017941 */ /* 0x000fea0003800000 */
.L_x_163:
[----:B0-2---:R-:W2:Y:S04]  /*58630*/  LDL.LU R4, [R1+0xc4c] ;  /* 0x000c4c0001047983 */ /* 0x005ea80000300800 */
[----:B------:R-:W3:Y:S04]  /*58640*/  LDL.LU R11, [R1+0xc50] ;  /* 0x000c5000010b7983 */ /* 0x000ee80000300800 */
[----:B------:R-:W4:Y:S01]  /*58650*/  LDL.LU R13, [R1+0xc48] ;  /* 0x000c4800010d7983 */ /* 0x000f220000300800 */
[----:B------:R-:W-:Y:S01]  /*58660*/  @!P2 IMAD.MOV.U32 R5, RZ, RZ, R30 ;  /* 0x000000ffff05a224 */ /* 0x000fe200078e001e */
[----:B------:R-:W-:Y:S01]  /*58670*/  ISETP.LT.OR P1, PT, R28, 0xf2, !P0 ;  /* 0x000000f21c00780c */ /* 0x000fe20004721670 */
[----:B------:R-:W-:Y:S01]  /*58680*/  @!P3 IMAD.MOV.U32 R6, RZ, RZ, R24 ;  /* 0x000000ffff06b224 */ /* 0x000fe200078e0018 */
[----:B------:R-:W-:Y:S01]  /*58690*/  BSSY B1, `(.L_x_165) ;  /* 0x000001d000017945 */ /* 0x000fe20003800000 */
[----:B------:R-:W-:-:S02]  /*586a0*/  @!P3 IMAD.MOV.U32 R7, RZ, RZ, R30 ;  /* 0x000000ffff07b224 */ /* 0x000fc400078e001e */
[----:B------:R-:W-:Y:S02]  /*586b0*/  @!P3 IMAD R12, R3, 0x180, RZ ;  /* 0x00000180030cb824 */ /* 0x000fe400078e02ff */
[----:B------:R-:W-:-:S04]  /*586c0*/  @!P3 IMAD.WIDE.U32 R8, R2, 0x180, R6 ;  /* 0x000001800208b825 */ /* 0x000fc800078e0006 */
[----:B------:R-:W-:Y:S01]  /*586d0*/  @!P2 IMAD R7, R3, 0x180, RZ ;  /* 0x000001800307a824 */ /* 0x000fe200078e02ff */
[----:B------:R-:W-:-:S04]  /*586e0*/  @!P3 IADD3 R8, P5, R8, R20, RZ ;  /* 0x000000140808b210 */ /* 0x000fc80007fbe0ff */
[----:B------:R-:W-:Y:S01]  /*586f0*/  @!P3 IADD3.X R9, R21, R9, R12, P5, !PT ;  /* 0x000000091509b210 */ /* 0x000fe20002ffe40c */
[----:B--2---:R-:W-:Y:S01]  /*58700*/  FMUL R10, R4, UR23 ;  /* 0x00000017040a7c20 */ /* 0x004fe20008400000 */
[----:B------:R-:W-:Y:S02]  /*58710*/  @!P2 IMAD.MOV.U32 R4, RZ, RZ, R24 ;  /* 0x000000ffff04a224 */ /* 0x000fe400078e0018 */
[----:B---3--:R-:W-:Y:S02]  /*58720*/  FMUL R11, R11, UR23 ;  /* 0x000000170b0b7c20 */ /* 0x008fe40008400000 */
[----:B------:R-:W-:-:S03]  /*58730*/  @!P2 IMAD.WIDE.U32 R4, R2, 0x180, R4 ;  /* 0x000001800204a825 */ /* 0x000fc600078e0004 */
[----:B------:R-:W-:Y:S02]  /*58740*/  F2FP.SATFINITE.E4M3.F32.PACK_AB_MERGE_C R15, RZ, R11, RZ ;  /* 0x0000000bff0f723e */ /* 0x000fe400048070ff */
[----:B------:R-:W-:Y:S01]  /*58750*/  @!P2 IADD3 R6, P4, R4, R16, RZ ;  /* 0x000000100406a210 */ /* 0x000fe20007f9e0ff */
[----:B----4-:R-:W-:Y:S01]  /*58760*/  FMUL R4, R13, UR23 ;  /* 0x000000170d047c20 */ /* 0x010fe20008400000 */
[----:B------:R-:W-:Y:S02]  /*58770*/  F2FP.SATFINITE.E4M3.F32.PACK_AB_MERGE_C R13, RZ, R10, RZ ;  /* 0x0000000aff0d723e */ /* 0x000fe400048070ff */
[----:B------:R-:W-:Y:S02]  /*58780*/  @!P2 IADD3.X R7, R17, R5, R7, P4, !PT ;  /* 0x000000051107a210 */ /* 0x000fe400027fe407 */
        /* <DEDUP_REMOVED lines=13> */
.L_x_166:
[----:B------:R-:W-:Y:S05]  /*58860*/  BSYNC B1 ;  /* 0x0000000000017941 */ /* 0x000fea0003800000 */
.L_x_165:
[----:B0-----:R-:W2:Y:S04]  /*58870*/  LDL.LU R4, [R1+0xc54] ;  /* 0x000c540001047983 */ /* 0x001ea80000300800 */
[----:B------:R-:W3:Y:S01]  /*58880*/  LDL.LU R5, [R1+0xc58] ;  /* 0x000c580001057983 */ /* 0x000ee20000300800 */
[C---:B------:R-:W-:Y:S01]  /*58890*/  ISETP.LT.OR P1, PT, R28.reuse, 0xf9, !P0 ;  /* 0x000000f91c00780c */ /* 0x040fe20004721670 */
[----:B------:R-:W-:Y:S01]  /*588a0*/  BSSY B1, `(.L_x_167) ;  /* 0x0000013000017945 */ /* 0x000fe20003800000 */
[----:B------:R-:W-:Y:S01]  /*588b0*/  ISETP.LT.OR P0, PT, R28, 0xfa, !P0 ;  /* 0x000000fa1c00780c */ /* 0x000fe20004701670 */
[----:B------:R0:W-:Y:S04]  /*588c0*/  @!P2 STG.E.U8 desc[UR20][R6.64+0xf8], R13 ;  /* 0x0000f80d0600a986 */ /* 0x0001e8000c101114 */
[----:B------:R0:W-:Y:S01]  /*588d0*/  @!P3 STG.E.U8 desc[UR20][R8.64+0xf9], R15 ;  /* 0x0000f90f0800b986 */ /* 0x0001e2000c101114 */
[----:B--2---:R-:W-:Y:S01]  /*588e0*/  FMUL R4, R4, UR23 ;  /* 0x0000001704047c20 */ /* 0x004fe20008400000 */
[----:B---3--:R-:W-:-:S04]  /*588f0*/  FMUL R10, R5, UR23 ;  /* 0x00000017050a7c20 */ /* 0x008fc80008400000 */
[----:B------:R-:W-:Y:S01]  /*58900*/  F2FP.SATFINITE.E4M3.F32.PACK_AB_MERGE_C R11, RZ, R4, RZ ;  /* 0x00000004ff0b723e */ /* 0x000fe200048070ff */
        /* <DEDUP_REMOVED lines=12> */
.L_x_168:
[----:B------:R-:W-:Y:S05]  /*589d0*/  BSYNC B1 ;  /* 0x0000000000017941 */ /* 0x000fea0003800000 */
.L_x_167:
[----:B0-----:R-:W-:Y:S01]  /*589e0*/  F2FP.SATFINITE.E4M3.F32.PACK_AB_MERGE_C R5, RZ, R10, RZ ;  /* 0x0000000aff05723e */ /* 0x001fe200048070ff */
[----:B------:R-:W-:Y:S06]  /*589f0*/  @P0 BRA `(.L_x_42) ;  /* 0x0000000000280947 */ /* 0x000fec0003800000 */
[----:B------:R-:W-:Y:S01]  /*58a00*/  IMAD.MOV.U32 R25, RZ, RZ, R30 ;  /* 0x000000ffff197224 */ /* 0x000fe200078e001e */
[----:B------:R-:W-:Y:S01]  /*58a10*/  ULDC.64 UR6, c[0x0][0x5c0] ;  /* 0x0001700000067ab9 */ /* 0x000fe20000000a00 */
        /* <DEDUP_REMOVED lines=8> */
.L_x_42:
[----:B------:R-:W-:Y:S05]  /*58aa0*/  BSYNC B0 ;  /* 0x0000000000007941 */ /* 0x000fea0003800000 */
.L_x_38:
[----:B--2---:R-:W2:Y:S04]  /*58ab0*/  LDL.LU R3, [R1+0xc6c] ;  /* 0x000c6c0001037983 */ /* 0x004ea80000300800 */
[----:B------:R-:W2:Y:S01]  /*58ac0*/  LDL.LU R2, [R1+0xc70] ;  /* 0x000c700001027983 */ /* 0x000ea20000300800 */
[----:B------:R-:W-:Y:S01]  /*58ad0*/  ULDC UR6, c[0x0][0xc] ;  /* 0x0000030000067ab9 */ /* 0x000fe20000000800 */
[----:B------:R-:W-:Y:S01]  /*58ae0*/  ULDC UR7, c[0x0][0x10] ;  /* 0x0000040000077ab9 */ /* 0x000fe20000000800 */
[----:B0--3--:R-:W2:Y:S01]  /*58af0*/  LDC R5, c[0x0][0x14] ;  /* 0x00000500ff057b82 */ /* 0x009ea20000000800 */
[----:B------:R-:W-:Y:S01]  /*58b00*/  UIMAD.WIDE.U32 UR6, UR6, UR7, URZ ;  /* 0x00000007060672a5 */ /* 0x000fe2000f8e003f */
[----:B------:R0:W5:Y:S01]  /*58b10*/  LDL R24, [R1+0xa8] ;  /* 0x0000a80001187983 */ /* 0x0001620000100800 */
[----:B------:R-:W-:-:S04]  /*58b20*/  UMOV UR12, 0xffffffff ;  /* 0xffffffff000c7882 */ /* 0x000fc80000000000 */
[----:B--2---:R-:W-:-:S04]  /*58b30*/  IMAD.WIDE.U32 R2, R5, UR6, R2 ;  /* 0x0000000605027c25 */ /* 0x004fc8000f8e0002 */
[----:B------:R-:W-:Y:S01]  /*58b40*/  IMAD R5, R5, UR7, RZ ;  /* 0x0000000705057c24 */ /* 0x000fe2000f8e02ff */
[----:B------:R-:W-:Y:S01]  /*58b50*/  ULDC.64 UR6, c[0x0][0x650] ;  /* 0x0001940000067ab9 */ /* 0x000fe20000000a00 */
[----:B------:R-:W-:Y:S01]  /*58b60*/  IMAD.MOV.U32 R14, RZ, RZ, R2 ;  /* 0x000000ffff0e7224 */ /* 0x000fe200078e0002 */
[----:B------:R-:W-:Y:S01]  /*58b70*/  ISETP.GE.U32.AND P0, PT, R2, UR6, PT ;  /* 0x0000000602007c0c */ /* 0x000fe2000bf06070 */
[----:B------:R-:W-:Y:S01]  /*58b80*/  IMAD.IADD R15, R3, 0x1, R5 ;  /* 0x00000001030f7824 */ /* 0x000fe200078e0205 */
[----:B------:R-:W-:Y:S01]  /*58b90*/  PRMT R3, RZ, 0x7610, R3 ;  /* 0x00007610ff037816 */ /* 0x000fe20000000003 */
[----:B------:R-:W-:-:S03]  /*58ba0*/  IMAD.MOV.U32 R2, RZ, RZ, -0x1 ;  /* 0xffffffffff027424 */ /* 0x000fc600078e00ff */
[----:B------:R0:W-:Y:S01]  /*58bb0*/  STL [R1+0xc6c], R15 ;  /* 0x000c6c0f01007387 */ /* 0x0001e20000100800 */
[----:B------:R-:W-:-:S03]  /*58bc0*/  ISETP.GE.U32.AND.EX P0, PT, R15, UR7, PT, P0 ;  /* 0x000000070f007c0c */ /* 0x000fc6000bf06100 */
[----:B------:R0:W-:Y:S04]  /*58bd0*/  STL [R1+0xc70], R14 ;  /* 0x000c700e01007387 */ /* 0x0001e80000100800 */
[----:B------:R0:W-:Y:S06]  /*58be0*/  STL [R1+0xc5c], R2 ;  /* 0x000c5c0201007387 */ /* 0x0001ec0000100800 */
[----:B------:R-:W-:Y:S05]  /*58bf0*/  @P0 BRA `(.L_x_169) ;  /* 0x0000000400800947 */ /* 0x000fea0003800000 */
[----:B------:R-:W0:Y:S01]  /*58c00*/  S2R R9, SR_CTAID.X ;  /* 0x0000000000097919 */ /* 0x000e220000002500 */
[----:B------:R-:W-:Y:S01]  /*58c10*/  ULDC.64 UR18, c[0x0][0x628] ;  /* 0x00018a0000127ab9 */ /* 0x000fe20000000a00 */
[----:B------:R-:W2:Y:S01]  /*58c20*/  LDC R10, c[0x0][0x144] ;  /* 0x00005100ff0a7b82 */ /* 0x000ea20000000800 */
[----:B------:R-:W-:Y:S01]  /*58c30*/  ULDC UR6, c[0x0][0x150] ;  /* 0x0000540000067ab9 */ /* 0x000fe20000000800 */
[----:B------:R-:W3:Y:S01]  /*58c40*/  S2R R13, SR_CTAID.Y ;  /* 0x00000000000d7919 */ /* 0x000ee20000002600 */
[----:B------:R-:W-:Y:S01]  /*58c50*/  ISETP.NE.U32.AND P0, PT, RZ, UR18, PT ;  /* 0x00000012ff007c0c */ /* 0x000fe2000bf05070 */
[----:B------:R-:W-:Y:S01]  /*58c60*/  ULDC UR17, c[0x0][0x630] ;  /* 0x00018c0000117ab9 */ /* 0x000fe20000000800 */
[----:B------:R-:W-:Y:S02]  /*58c70*/  R2UR UR10, R14 ;  /* 0x000000000e0a72ca */ /* 0x000fe400000e0000 */
[----:B------:R-:W-:Y:S01]  /*58c80*/  ISETP.NE.AND.EX P0, PT, RZ, UR19, PT, P0 ;  /* 0x00000013ff007c0c */ /* 0x000fe2000bf05300 */
[----:B-1----:R-:W1:Y:S01]  /*58c90*/  LDC.64 R6, c[0x0][0x620] ;  /* 0x00018800ff067b82 */ /* 0x002e620000000a00 */
[----:B------:R-:W-:-:S02]  /*58ca0*/  R2UR UR11, R15 ;  /* 0x000000000f0b72ca */ /* 0x000fc400000e0000 */
[----:B0-----:R-:W-:-:S05]  /*58cb0*/  I2FP.F32.U32 R2, R9 ;  /* 0x0000000900027245 */ /* 0x001fca0000201000 */
[----:B------:R-:W-:-:S06]  /*58cc0*/  FMUL R2, R2, UR6 ;  /* 0x0000000602027c20 */ /* 0x000fcc0008400000 */
[----:B------:R-:W0:Y:S01]  /*58cd0*/  F2I.U32.TRUNC.NTZ R2, R2 ;  /* 0x0000000200027305 */ /* 0x000e22000020f000 */
[----:B---3--:R-:W-:Y:S05]  /*58ce0*/  @!P0 BRA `(.L_x_170) ;  /* 0x0000000000308947 */ /* 0x008fea0003800000 */
        /* <DEDUP_REMOVED lines=12> */
.L_x_170:
[----:B------:R-:W-:Y:S01]  /*58db0*/  USHF.R.U64 UR12, UR10, UR17, UR11 ;  /* 0x000000110a0c7299 */ /* 0x000fe2000800120b */
[----:B------:R-:W3:Y:S01]  /*58dc0*/  LDC.64 R20, c[0x0][0x640] ;  /* 0x00019000ff147b82 */ /* 0x000ee20000000a00 */
[----:B------:R-:W-:Y:S01]  /*58dd0*/  USHF.R.U32.HI UR6, URZ, UR17, UR11 ;  /* 0x000000113f067299 */ /* 0x000fe2000801160b */
[----:B0-----:R-:W-:Y:S02]  /*58de0*/  IMAD.MOV R11, RZ, RZ, -R2 ;  /* 0x000000ffff0b7224 */ /* 0x001fe400078e0a02 */
[----:B------:R-:W-:Y:S01]  /*58df0*/  IMAD.MOV.U32 R2, RZ, RZ, R14 ;  /* 0x000000ffff027224 */ /* 0x000fe200078e000e */
[----:B------:R-:W-:Y:S01]  /*58e00*/  IADD3 R5, P0, RZ, -UR12, RZ ;  /* 0x8000000cff057c10 */ /* 0x000fe2000ff1e0ff */
[----:B--2---:R-:W-:Y:S02]  /*58e10*/  IMAD R17, R10, R11, R9 ;  /* 0x0000000b0a117224 */ /* 0x004fe400078e0209 */
[----:B------:R-:W0:Y:S02]  /*58e20*/  LDC R8, c[0x0][0x618] ;  /* 0x00018600ff087b82 */ /* 0x000e240000000800 */
[----:B------:R-:W-:Y:S01]  /*58e30*/  IMAD.X R3, RZ, RZ, ~UR6, P0 ;  /* 0x80000006ff037e24 */ /* 0x000fe200080e06ff */
[----:B------:R-:W-:-:S03]  /*58e40*/  ULDC UR6, c[0x0][0x154] ;  /* 0x0000550000067ab9 */ /* 0x000fc60000000800 */
[-C--:B-1---5:R-:W-:Y:S02]  /*58e50*/  IMAD R4, R3, R6.reuse, RZ ;  /* 0x0000000603047224 */ /* 0x0a2fe400078e02ff */
[----:B------:R-:W1:Y:S01]  /*58e60*/  LDC R12, c[0x0][0x608] ;  /* 0x00018200ff0c7b82 */ /* 0x000e620000000800 */
[----:B------:R-:W-:Y:S02]  /*58e70*/  IMAD.MOV.U32 R3, RZ, RZ, R15 ;  /* 0x000000ffff037224 */ /* 0x000fe400078e000f */
[----:B------:R-:W-:-:S05]  /*58e80*/  IMAD.WIDE.U32 R2, R5, R6, R2 ;  /* 0x0000000605027225 */ /* 0x000fca00078e0002 */
[----:B------:R-:W2:Y:S01]  /*58e90*/  LDC R16, c[0x0][0x658] ;  /* 0x00019600ff107b82 */ /* 0x000ea20000000800 */
[----:B------:R-:W-:Y:S01]  /*58ea0*/  IMAD R5, R5, R7, R4 ;  /* 0x0000000705057224 */ /* 0x000fe200078e0204 */
[----:B------:R-:W-:Y:S01]  /*58eb0*/  I2FP.F32.U32 R4, R13 ;  /* 0x0000000d00047245 */ /* 0x000fe20000201000 */
[----:B------:R-:W-:Y:S01]  /*58ec0*/  IMAD.MOV.U32 R7, RZ, RZ, 0x1 ;  /* 0x00000001ff077424 */ /* 0x000fe200078e00ff */
[----:B---3--:R-:W-:Y:S01]  /*58ed0*/  ISETP.NE.U32.AND P0, PT, R20, RZ, PT ;  /* 0x000000ff1400720c */ /* 0x008fe20003f05070 */
[----:B------:R-:W-:Y:S02]  /*58ee0*/  IMAD.IADD R3, R3, 0x1, R5 ;  /* 0x0000000103037824 */ /* 0x000fe400078e0205 */
[----:B------:R-:W-:Y:S01]  /*58ef0*/  FMUL R4, R4, UR6 ;  /* 0x0000000604047c20 */ /* 0x000fe20008400000 */
[----:B------:R-:W3:Y:S01]  /*58f00*/  LDC R14, c[0x0][0x148] ;  /* 0x00005200ff0e7b82 */ /* 0x000ee20000000800 */
[----:B------:R-:W-:Y:S01]  /*58f10*/  ISETP.NE.AND.EX P0, PT, R21, RZ, PT, P0 ;  /* 0x000000ff1500720c */ /* 0x000fe20003f05300 */
[----:B------:R-:W-:Y:S01]  /*58f20*/  IMAD.MOV.U32 R5, RZ, RZ, -0x1 ;  /* 0xffffffffff057424 */ /* 0x000fe200078e00ff */
[-CC-:B0-----:R-:W-:Y:S01]  /*58f30*/  SHF.R.U64 R10, R2, R8.reuse, R3.reuse ;  /* 0x00000008020a7219 */ /* 0x181fe20000001203 */
[----:B------:R0:W4:Y:S01]  /*58f40*/  F2I.U32.TRUNC.NTZ R11, R4 ;  /* 0x00000004000b7305 */ /* 0x000122000020f000 */
[----:B------:R-:W-:-:S03]  /*58f50*/  SHF.R.U32.HI R3, RZ, R8, R3 ;  /* 0x00000008ff037219 */ /* 0x000fc60000011603 */
[----:B------:R-:W0:Y:S01]  /*58f60*/  LDC R15, c[0x0][0x600] ;  /* 0x00018000ff0f7b82 */ /* 0x000e220000000800 */
[-CC-:B-1----:R-:W-:Y:S02]  /*58f70*/  SHF.R.U64 R8, R10, R12.reuse, R3.reuse ;  /* 0x0000000c0a087219 */ /* 0x182fe40000001203 */
[----:B------:R-:W-:-:S05]  /*58f80*/  SHF.R.U32.HI R3, RZ, R12, R3 ;  /* 0x0000000cff037219 */ /* 0x000fca0000011603 */
[----:B------:R-:W1:Y:S01]  /*58f90*/  LDC R18, c[0x0][0x648] ;  /* 0x00019200ff127b82 */ /* 0x000e620000000800 */
[-CC-:B--2---:R-:W-:Y:S02]  /*58fa0*/  SHF.R.U64 R12, R8, R16.reuse, R3.reuse ;  /* 0x00000010080c7219 */ /* 0x184fe40000001203 */
[-C--:B------:R-:W-:Y:S02]  /*58fb0*/  SHF.L.U32 R5, R5, R16.reuse, RZ ;  /* 0x0000001005057219 */ /* 0x080fe400000006ff */
[-C--:B------:R-:W-:Y:S01]  /*58fc0*/  SHF.R.U32.HI R3, RZ, R16.reuse, R3 ;  /* 0x00000010ff037219 */ /* 0x080fe20000011603 */
[----:B------:R-:W-:Y:S01]  /*58fd0*/  IMAD.MOV.U32 R2, RZ, RZ, R12 ;  /* 0x000000ffff027224 */ /* 0x000fe200078e000c */
[----:B------:R-:W-:Y:S01]  /*58fe0*/  SHF.L.U32 R16, R7, R16, RZ ;  /* 0x0000001007107219 */ /* 0x000fe200000006ff */
[----:B------:R-:W2:Y:S01]  /*58ff0*/  LDC R22, c[0x0][0x638] ;  /* 0x00018e00ff167b82 */ /* 0x000ea20000000800 */
[----:B------:R-:W-:-:S07]  /*59000*/  LOP3.LUT R19, RZ, R5, RZ, 0x33, !PT ;  /* 0x00000005ff137212 */ /* 0x000fce00078e33ff */
[----:B------:R-:W0:Y:S01]  /*59010*/  LDC R23, c[0x0][0x610] ;  /* 0x00018400ff177b82 */ /* 0x000e220000000800 */
[----:B----4-:R-:W-:Y:S05]  /*59020*/  @!P0 BRA `(.L_x_171) ;  /* 0x0000000000288947 */ /* 0x010fea0003800000 */
[----:B------:R-:W4:Y:S02]  /*59030*/  LDC R7, c[0x0][0x64c] ;  /* 0x00019300ff077b82 */ /* 0x000f240000000800 */
[----:B----4-:R-:W-:-:S05]  /*59040*/  IADD3 R7, P0, R12, R7, RZ ;  /* 0x000000070c077210 */ /* 0x010fca0007f1e0ff */
[----:B------:R-:W-:-:S04]  /*59050*/  IMAD.X R9, RZ, RZ, R3, P0 ;  /* 0x000000ffff097224 */ /* 0x000fc800000e0603 */
[----:B------:R-:W-:-:S04]  /*59060*/  IMAD.WIDE.U32 R2, R9, R20, RZ ;  /* 0x0000001409027225 */ /* 0x000fc800078e00ff */
[----:B0-----:R-:W-:-:S04]  /*59070*/  IMAD.WIDE.U32 R4, P0, R7, R21, R2 ;  /* 0x0000001507047225 */ /* 0x001fc80007800002 */
[----:B------:R-:W-:-:S04]  /*59080*/  IMAD.WIDE.U32 R2, R7, R20, RZ ;  /* 0x0000001407027225 */ /* 0x000fc800078e00ff */
[----:B------:R-:W-:Y:S01]  /*59090*/  IMAD.X R7, RZ, RZ, RZ, P0 ;  /* 0x000000ffff077224 */ /* 0x000fe200000e06ff */
[----:B------:R-:W-:Y:S01]  /*590a0*/  IADD3 RZ, P0, R3, R4, RZ ;  /* 0x0000000403ff7210 */ /* 0x000fe20007f1e0ff */
[----:B------:R-:W-:-:S04]  /*590b0*/  IMAD.MOV.U32 R6, RZ, RZ, R5 ;  /* 0x000000ffff067224 */ /* 0x000fc800078e0005 */
[----:B------:R-:W-:-:S08]  /*590c0*/  IMAD.WIDE.U32.X R2, R9, R21, R6, P0 ;  /* 0x0000001509027225 */ /* 0x000fd000000e0406 */
.L_x_171:
[----:B0-----:R-:W0:Y:S01]  /*590d0*/  LDC R4, c[0x0][0x65c] ;  /* 0x00019700ff047b82 */ /* 0x001e220000000800 */
[----:B-1----:R-:W-:Y:S01]  /*590e0*/  SHF.R.U64 R2, R2, R18, R3 ;  /* 0x0000001202027219 */ /* 0x002fe20000001203 */
[----:B------:R-:W-:Y:S01]  /*590f0*/  VIADD R7, R15, 0xffffffff ;  /* 0xffffffff0f077836 */ /* 0x000fe20000000000 */
[----:B------:R-:W-:Y:S01]  /*59100*/  LOP3.LUT R5, R8, R19, RZ, 0xc0, !PT ;  /* 0x0000001308057212 */ /* 0x000fe200078ec0ff */
[----:B------:R-:W-:Y:S02]  /*59110*/  IMAD.MOV R11, RZ, RZ, -R11 ;  /* 0x000000ffff0b7224 */ /* 0x000fe400078e0a0b */
[----:B------:R-:W-:Y:S01]  /*59120*/  IMAD.MOV R3, RZ, RZ, -R2 ;  /* 0x000000ffff037224 */ /* 0x000fe200078e0a02 */
[----:B------:R-:W-:Y:S01]  /*59130*/  LOP3.LUT R10, R10, R7, RZ, 0xc0, !PT ;  /* 0x000000070a0a7212 */ /* 0x000fe200078ec0ff */
[----:B------:R-:W-:Y:S02]  /*59140*/  IMAD R2, R16, R2, R5 ;  /* 0x0000000210027224 */ /* 0x000fe400078e0205 */
[----:B--2---:R-:W-:-:S04]  /*59150*/  IMAD R3, R3, R22, R12 ;  /* 0x0000001603037224 */ /* 0x004fc800078e020c */
[----:B------:R-:W-:Y:S01]  /*59160*/  IMAD R5, R3, R15, R10 ;  /* 0x0000000f03057224 */ /* 0x000fe200078e020a */
[----:B0-----:R-:W-:Y:S01]  /*59170*/  ISETP.NE.AND P0, PT, R4, 0x1, PT ;  /* 0x000000010400780c */ /* 0x001fe20003f05270 */
[----:B------:R-:W-:-:S05]  /*59180*/  IMAD.MOV.U32 R4, RZ, RZ, 0x1 ;  /* 0x00000001ff047424 */ /* 0x000fca00078e00ff */
[----:B------:R-:W-:-:S07]  /*59190*/  PRMT R3, R4, 0x7610, R3 ;  /* 0x0000761004037816 */ /* 0x000fce0000000003 */
[----:B---3--:R-:W-:-:S04]  /*591a0*/  @P0 IMAD R17, R14, R11, R13 ;  /* 0x0000000b0e110224 */ /* 0x008fc800078e020d */
[----:B------:R-:W-:-:S05]  /*591b0*/  IMAD R2, R2, R23, R17 ;  /* 0x0000001702027224 */ /* 0x000fca00078e0211 */
[----:B------:R-:W-:Y:S02]  /*591c0*/  SEL R4, R5, R2, !P0 ;  /* 0x0000000205047207 */ /* 0x000fe40004000000 */
[----:B------:R-:W-:-:S03]  /*591d0*/  SEL R24, R2, R5, !P0 ;  /* 0x0000000502187207 */ /* 0x000fc60004000000 */
[----:B------:R2:W-:Y:S04]  /*591e0*/  STL [R1+0xc5c], R4 ;  /* 0x000c5c0401007387 */ /* 0x0005e80000100800 */
[----:B------:R2:W-:Y:S02]  /*591f0*/  STL [R1+0xa8], R24 ;  /* 0x0000a81801007387 */ /* 0x0005e40000100800 */
.L_x_169:
[----:B0----5:R-:W-:Y:S01]  /*59200*/  IMAD.MOV.U32 R2, RZ, RZ, R24 ;  /* 0x000000ffff027224 */ /* 0x021fe200078e0018 */
[----:B------:R-:W-:Y:S01]  /*59210*/  LOP3.LUT P0, RZ, R3, 0xff, RZ, 0xc0, !PT ;  /* 0x000000ff03ff7812 */ /* 0x000fe2000780c0ff */
[----:B------:R-:W-:-:S03]  /*59220*/  UIMAD.WIDE.U32 UR6, UR5, 0x38e38e39, URZ ;  /* 0x38e38e39050678a5 */ /* 0x000fc6000f8e003f */
[----:B------:R3:W-:Y:S01]  /*59230*/  STL [R1+0xc60], R2 ;  /* 0x000c600201007387 */ /* 0x0007e20000100800 */
[----:B------:R-:W-:-:S04]  /*59240*/  USHF.R.U32.HI UR6, URZ, 0x1, UR7 ;  /* 0x000000013f067899 */ /* 0x000fc80008011607 */
[----:B------:R-:W-:-:S04]  /*59250*/  UIMAD UR5, UR6, -0x9, UR5 ;  /* 0xfffffff7060578a4 */ /* 0x000fc8000f8e0205 */
[----:B------:R-:W-:Y:S08]  /*59260*/  @P0 BRA `(.L_x_172) ;  /* 0xfffffa80007c0947 */ /* 0x000ff0000383ffff */
[----:B------:R-:W-:Y:S05]  /*59270*/  EXIT ;  /* 0x000000000000794d */ /* 0x000fea0003800000 */
.L_x_8:
[----:B------:R-:W2:Y:S01]  /*59280*/  LDL R20, [R1+0xc70] ;  /* 0x000c700001147983 */ /* 0x000ea20000100800 */
[----:B------:R-:W-:-:S03]  /*59290*/  ULDC.64 UR4, c[0x0][0x650] ;  /* 0x0001940000047ab9 */ /* 0x000fc60000000a00 */
[----:B------:R-:W3:Y:S01]  /*592a0*/  LDL R163, [R1+0xc6c] ;  /* 0x000c6c0001a37983 */ /* 0x000ee20000100800 */
[----:B------:R-:W-:Y:S01]  /*592b0*/  PRMT R0, RZ, 0x7610, R0 ;  /* 0x00007610ff007816 */ /* 0x000fe20000000000 */
[----:B------:R-:W-:Y:S02]  /*592c0*/  IMAD.MOV.U32 R4, RZ, RZ, -0x1 ;  /* 0xffffffffff047424 */ /* 0x000fe400078e00ff */
[----:B------:R-:W-:Y:S02]  /*592d0*/  IMAD.MOV.U32 R5, RZ, RZ, -0x1 ;  /* 0xffffffffff057424 */ /* 0x000fe400078e00ff */
[----:B------:R-:W-:Y:S01]  /*592e0*/  IMAD.MOV.U32 R11, RZ, RZ, -0x1 ;  /* 0xffffffffff0b7424 */ /* 0x000fe200078e00ff */
[----:B--2---:R-:W-:-:S04]  /*592f0*/  ISETP.GE.U32.AND P0, PT, R20, UR4, PT ;  /* 0x0000000414007c0c */ /* 0x004fc8000bf06070 */
[----:B---3--:R-:W-:-:S13]  /*59300*/  ISETP.GE.U32.AND.EX P0, PT, R163, UR5, PT, P0 ;  /* 0x00000005a3007c0c */ /* 0x008fda000bf06100 */
[----:B------:R-:W-:Y:S05]  /*59310*/  @P0 BRA `(.L_x_173) ;  /* 0x0000000400380947 */ /* 0x000fea0003800000 */
[----:B0-----:R-:W0:Y:S01]  /*59320*/  LDC.64 R10, c[0x0][0x628] ;  /* 0x00018a00ff0a7b82 */ /* 0x001e220000000a00 */
[----:B------:R-:W-:Y:S02]  /*59330*/  IMAD.MOV.U32 R8, RZ, RZ, R20 ;  /* 0x000000ffff087224 */ /* 0x000fe400078e0014 */
[----:B------:R-:W-:-:S05]  /*59340*/  IMAD.MOV.U32 R9, RZ, RZ, R163 ;  /* 0x000000ffff097224 */ /* 0x000fca00078e00a3 */
[----:B------:R-:W1:Y:S08]  /*59350*/  LDC R16, c[0x0][0x630] ;  /* 0x00018c00ff107b82 */ /* 0x000e700000000800 */
[----:B------:R-:W2:Y:S01]  /*59360*/  LDC.64 R18, c[0x0][0x620] ;  /* 0x00018800ff127b82 */ /* 0x000ea20000000a00 */
[----:B0-----:R-:W-:-:S04]  /*59370*/  ISETP.NE.U32.AND P0, PT, R10, RZ, PT ;  /* 0x000000ff0a00720c */ /* 0x001fc80003f05070 */
[----:B------:R-:W-:-:S13]  /*59380*/  ISETP.NE.AND.EX P0, PT, R11, RZ, PT, P0 ;  /* 0x000000ff0b00720c */ /* 0x000fda0003f05300 */
[----:B-12---:R-:W-:Y:S05]  /*59390*/  @!P0 BRA `(.L_x_174) ;  /* 0x0000000000288947 */ /* 0x006fea0003800000 */
[----:B------:R-:W0:Y:S02]  /*593a0*/  LDC R0, c[0x0][0x634] ;  /* 0x00018d00ff007b82 */ /* 0x000e240000000800 */
[----:B0-----:R-:W-:-:S05]  /*593b0*/  IADD3 R9, P0, R20, R0, RZ ;  /* 0x0000000014097210 */ /* 0x001fca0007f1e0ff */
        /* <DEDUP_REMOVED lines=8> */
.L_x_174:
[----:B------:R-:W0:Y:S01]  /*59440*/  LDC.64 R22, c[0x0][0x640] ;  /* 0x00019000ff167b82 */ /* 0x000e220000000a00 */
[-CC-:B------:R-:W-:Y:S01]  /*59450*/  SHF.R.U64 R14, R8, R16.reuse, R9.reuse ;  /* 0x00000010080e7219 */ /* 0x180fe20000001209 */
[----:B------:R-:W-:Y:S01]  /*59460*/  IMAD.MOV.U32 R4, RZ, RZ, R20 ;  /* 0x000000ffff047224 */ /* 0x000fe200078e0014 */
[----:B------:R-:W-:Y:S02]  /*59470*/  SHF.R.U32.HI R0, RZ, R16, R9 ;  /* 0x00000010ff007219 */ /* 0x000fe40000011609 */
[----:B------:R-:W-:-:S03]  /*59480*/  IADD3 R7, P0, RZ, -R14, RZ ;  /* 0x8000000eff077210 */ /* 0x000fc60007f1e0ff */
[----:B------:R-:W1:Y:S02]  /*59490*/  LDC R6, c[0x0][0x618] ;  /* 0x00018600ff067b82 */ /* 0x000e640000000800 */
[----:B------:R-:W-:-:S04]  /*594a0*/  IMAD.X R5, RZ, RZ, ~R0, P0 ;  /* 0x000000ffff057224 */ /* 0x000fc800000e0e00 */
[-C--:B------:R-:W-:Y:S02]  /*594b0*/  IMAD R0, R5, R18.reuse, RZ ;  /* 0x0000001205007224 */ /* 0x080fe400078e02ff */
[----:B------:R-:W2:Y:S01]  /*594c0*/  LDC R8, c[0x0][0x608] ;  /* 0x00018200ff087b82 */ /* 0x000ea20000000800 */
[----:B------:R-:W-:Y:S02]  /*594d0*/  IMAD.MOV.U32 R5, RZ, RZ, R163 ;  /* 0x000000ffff057224 */ /* 0x000fe400078e00a3 */
[----:B------:R-:W-:-:S05]  /*594e0*/  IMAD.WIDE.U32 R4, R7, R18, R4 ;  /* 0x0000001207047225 */ /* 0x000fca00078e0004 */
[----:B------:R-:W3:Y:S01]  /*594f0*/  LDC R21, c[0x0][0x658] ;  /* 0x00019600ff157b82 */ /* 0x000ee20000000800 */
[----:B------:R-:W-:Y:S01]  /*59500*/  IMAD R7, R7, R19, R0 ;  /* 0x0000001307077224 */ /* 0x000fe200078e0200 */
[----:B0-----:R-:W-:-:S03]  /*59510*/  ISETP.NE.U32.AND P0, PT, R22, RZ, PT ;  /* 0x000000ff1600720c */ /* 0x001fc60003f05070 */
[----:B------:R-:W-:Y:S01]  /*59520*/  IMAD.IADD R5, R5, 0x1, R7 ;  /* 0x0000000105057824 */ /* 0x000fe200078e0207 */
[----:B------:R-:W-:Y:S02]  /*59530*/  ISETP.NE.AND.EX P0, PT, R23, RZ, PT, P0 ;  /* 0x000000ff1700720c */ /* 0x000fe40003f05300 */
[----:B------:R-:W0:Y:S02]  /*59540*/  LDC R18, c[0x0][0x600] ;  /* 0x00018000ff127b82 */ /* 0x000e240000000800 */
[-CC-:B-1----:R-:W-:Y:S01]  /*59550*/  SHF.R.U64 R10, R4, R6.reuse, R5.reuse ;  /* 0x00000006040a7219 */ /* 0x182fe20000001205 */
[----:B------:R-:W-:Y:S01]  /*59560*/  IMAD.MOV.U32 R4, RZ, RZ, -0x1 ;  /* 0xffffffffff047424 */ /* 0x000fe200078e00ff */
[----:B------:R-:W-:-:S04]  /*59570*/  SHF.R.U32.HI R5, RZ, R6, R5 ;  /* 0x00000006ff057219 */ /* 0x000fc80000011605 */
[----:B------:R-:W1:Y:S01]  /*59580*/  LDC R19, c[0x0][0x648] ;  /* 0x00019200ff137b82 */ /* 0x000e620000000800 */
[-CC-:B--2---:R-:W-:Y:S02]  /*59590*/  SHF.R.U64 R17, R10, R8.reuse, R5.reuse ;  /* 0x000000080a117219 */ /* 0x184fe40000001205 */
[----:B------:R-:W-:-:S05]  /*595a0*/  SHF.R.U32.HI R0, RZ, R8, R5 ;  /* 0x00000008ff007219 */ /* 0x000fca0000011605 */
[----:B------:R-:W2:Y:S01]  /*595b0*/  LDC R20, c[0x0][0x638] ;  /* 0x00018e00ff147b82 */ /* 0x000ea20000000800 */
[-C--:B---3--:R-:W-:Y:S02]  /*595c0*/  SHF.L.U32 R4, R4, R21.reuse, RZ ;  /* 0x0000001504047219 */ /* 0x088fe400000006ff */
[-CC-:B------:R-:W-:Y:S02]  /*595d0*/  SHF.R.U64 R16, R17, R21.reuse, R0.reuse ;  /* 0x0000001511107219 */ /* 0x180fe40000001200 */
[----:B------:R-:W-:Y:S01]  /*595e0*/  SHF.R.U32.HI R5, RZ, R21, R0 ;  /* 0x00000015ff057219 */ /* 0x000fe20000011600 */
[----:B------:R-:W-:Y:S01]  /*595f0*/  IMAD.MOV.U32 R0, RZ, RZ, 0x1 ;  /* 0x00000001ff007424 */ /* 0x000fe200078e00ff */
[----:B------:R-:W-:Y:S01]  /*59600*/  LOP3.LUT R24, RZ, R4, RZ, 0x33, !PT ;  /* 0x00000004ff187212 */ /* 0x000fe200078e33ff */
        /* <DEDUP_REMOVED lines=13> */
.L_x_175:
[----:B------:R-:W4:Y:S01]  /*596e0*/  LDC R6, c[0x0][0x65c] ;  /* 0x00019700ff067b82 */ /* 0x000f220000000800 */
[----:B-1----:R-:W-:Y:S01]  /*596f0*/  SHF.R.U64 R3, R4, R19, R5 ;  /* 0x0000001304037219 */ /* 0x002fe20000001205 */
[----:B0-----:R-:W-:Y:S01]  /*59700*/  VIADD R7, R18, 0xffffffff ;  /* 0xffffffff12077836 */ /* 0x001fe20000000000 */
[----:B------:R-:W-:Y:S01]  /*59710*/  SHF.L.U32 R4, R0, R21, RZ ;  /* 0x0000001500047219 */ /* 0x000fe200000006ff */
[----:B------:R-:W-:Y:S01]  /*59720*/  IMAD.MOV.U32 R11, RZ, RZ, R14 ;  /* 0x000000ffff0b7224 */ /* 0x000fe200078e000e */
[----:B------:R-:W-:Y:S01]  /*59730*/  LOP3.LUT R0, R17, R24, RZ, 0xc0, !PT ;  /* 0x0000001811007212 */ /* 0x000fe200078ec0ff */
[----:B------:R-:W-:-:S04]  /*59740*/  IMAD.MOV R5, RZ, RZ, -R3 ;  /* 0x000000ffff057224 */ /* 0x000fc800078e0a03 */
[----:B------:R-:W-:Y:S01]  /*59750*/  IMAD R4, R4, R3, R0 ;  /* 0x0000000304047224 */ /* 0x000fe200078e0200 */
[----:B------:R-:W-:Y:S01]  /*59760*/  LOP3.LUT R3, R10, R7, RZ, 0xc0, !PT ;  /* 0x000000070a037212 */ /* 0x000fe200078ec0ff */
[----:B--2---:R-:W-:-:S04]  /*59770*/  IMAD R0, R5, R20, R16 ;  /* 0x0000001405007224 */ /* 0x004fc800078e0210 */
[----:B------:R-:W-:Y:S01]  /*59780*/  IMAD R3, R0, R18, R3 ;  /* 0x0000001200037224 */ /* 0x000fe200078e0203 */
[----:B----4-:R-:W-:-:S13]  /*59790*/  ISETP.NE.AND P0, PT, R6, 0x1, PT ;  /* 0x000000010600780c */ /* 0x010fda0003f05270 */
[----:B------:R-:W-:Y:S02]  /*597a0*/  @P0 IMAD R13, R15, R12, R2 ;  /* 0x0000000c0f0d0224 */ /* 0x000fe400078e0202 */
[----:B------:R-:W-:Y:S02]  /*597b0*/  IMAD.MOV.U32 R2, RZ, RZ, 0x1 ;  /* 0x00000001ff027424 */ /* 0x000fe400078e00ff */
[----:B---3--:R-:W-:-:S03]  /*597c0*/  IMAD R4, R4, R25, R13 ;  /* 0x0000001904047224 */ /* 0x008fc600078e020d */
[----:B------:R-:W-:Y:S02]  /*597d0*/  PRMT R0, R2, 0x7610, R0 ;  /* 0x0000761002007816 */ /* 0x000fe40000000000 */
[----:B------:R-:W-:Y:S02]  /*597e0*/  SEL R5, R3, R4, !P0 ;  /* 0x0000000403057207 */ /* 0x000fe40004000000 */
[----:B------:R-:W-:-:S07]  /*597f0*/  SEL R4, R4, R3, !P0 ;  /* 0x0000000304047207 */ /* 0x000fce0004000000 */
.L_x_173:
[----:B------:R-:W-:-:S08]  /*59800*/  NOP ;  /* 0x0000000000007918 */ /* 0x000fd00000000000 */
[----:B0-----:R-:W0:-:S00]  /*59810*/  USETMAXREG.DEALLOC.CTAPOOL 0x18 ;  /* 0x00000018000079c8 */ /* 0x001e0000080e0500 */
[----:B------:R-:W-:-:S13]  /*59820*/  ISETP.NE.AND P0, PT, RZ, UR8, PT ;  /* 0x00000008ff007c0c */ /* 0x000fda000bf05270 */
[----:B------:R-:W-:Y:S05]  /*59830*/  @P0 EXIT ;  /* 0x000000000000094d */ /* 0x000fea0003800000 */
[----:B0-----:R-:W-:Y:S01]  /*59840*/  LOP3.LUT P0, RZ, R0, 0xff, RZ, 0xc0, !PT ;  /* 0x000000ff00ff7812 */ /* 0x001fe2000780c0ff */
[----:B------:R-:W-:Y:S02]  /*59850*/  IMAD.MOV.U32 R6, RZ, RZ, 0x1 ;  /* 0x00000001ff067424 */ /* 0x000fe400078e00ff */
[----:B------:R-:W-:-:S10]  /*59860*/  IMAD.MOV.U32 R7, RZ, RZ, RZ ;  /* 0x000000ffff077224 */ /* 0x000fd400078e00ff */
[----:B------:R-:W-:Y:S05]  /*59870*/  @!P0 BRA `(.L_x_176) ;  /* 0x0000000c005c8947 */ /* 0x000fea0003800000 */
[----:B------:R-:W0:Y:S01]  /*59880*/  LDC R0, c[0x0][0x28c] ;  /* 0x0000a300ff007b82 */ /* 0x000e220000000800 */
[----:B------:R-:W1:Y:S01]  /*59890*/  S2R R10, SR_CgaCtaId ;  /* 0x00000000000a7919 */ /* 0x000e620000008800 */
[----:B------:R-:W-:Y:S01]  /*598a0*/  ULDC UR5, c[0x0][0x658] ;  /* 0x0001960000057ab9 */ /* 0x000fe20000000800 */
[----:B------:R-:W-:Y:S01]  /*598b0*/  UMOV UR7, 0xffffffff ;  /* 0xffffffff00077882 */ /* 0x000fe20000000000 */
[----:B------:R-:W-:Y:S01]  /*598c0*/  ULDC UR6, c[0x0][0xc] ;  /* 0x0000030000067ab9 */ /* 0x000fe20000000800 */
[----:B------:R-:W-:Y:S01]  /*598d0*/  USHF.L.U32 UR9, UR7, UR5, URZ ;  /* 0x0000000507097299 */ /* 0x000fe2000800063f */
[----:B------:R-:W-:Y:S01]  /*598e0*/  BSSY B0, `(.L_x_176) ;  /* 0x00000d0000007945 */ /* 0x000fe20003800000 */
[----:B------:R-:W-:Y:S01]  /*598f0*/  UMOV UR8, 0x1 ;  /* 0x0000000100087882 */ /* 0x000fe20000000000 */
[----:B------:R-:W-:Y:S01]  /*59900*/  ULDC UR7, c[0x0][0x10] ;  /* 0x0000040000077ab9 */ /* 0x000fe20000000800 */
[----:B------:R-:W-:Y:S01]  /*59910*/  USHF.L.U32 UR5, UR8, UR5, URZ ;  /* 0x0000000508057299 */ /* 0x000fe2000800063f */
[----:B------:R-:W-:Y:S01]  /*59920*/  IMAD.MOV.U32 R9, RZ, RZ, 0x1 ;  /* 0x00000001ff097424 */ /* 0x000fe200078e00ff */
[----:B------:R-:W-:Y:S01]  /*59930*/  UIMAD.WIDE.U32 UR6, UR6, UR7, URZ ;  /* 0x00000007060672a5 */ /* 0x000fe2000f8e003f */
[----:B------:R-:W-:Y:S01]  /*59940*/  IMAD.MOV.U32 R6, RZ, RZ, 0x1 ;  /* 0x00000001ff067424 */ /* 0x000fe200078e00ff */
[----:B------:R-:W-:Y:S01]  /*59950*/  ULDC UR8, c[0x0][0x14] ;  /* 0x0000050000087ab9 */ /* 0x000fe20000000800 */
[----:B------:R-:W-:Y:S01]  /*59960*/  IMAD.MOV.U32 R7, RZ, RZ, RZ ;  /* 0x000000ffff077224 */ /* 0x000fe200078e00ff */
[----:B------:R-:W-:-:S02]  /*59970*/  UIMAD.WIDE.U32 UR22, UR6, UR8, URZ ;  /* 0x00000008061672a5 */ /* 0x000fc4000f8e003f */
[----:B------:R-:W-:Y:S01]  /*59980*/  UIMAD UR16, UR7, UR8, URZ ;  /* 0x00000008071072a4 */ /* 0x000fe2000f8e023f */
[----:B------:R-:W-:Y:S01]  /*59990*/  ULDC UR4, c[0x0][0x600] ;  /* 0x0001800000047ab9 */ /* 0x000fe20000000800 */
[----:B------:R-:W-:Y:S02]  /*599a0*/  ULOP3.LUT UR21, UR13, 0x2, URZ, 0xfc, !UPT ;  /* 0x000000020d157892 */ /* 0x000fe4000f8efc3f */
[----:B------:R-:W-:Y:S01]  /*599b0*/  UIADD3 UR4, UR4, -0x1, URZ ;  /* 0xffffffff04047890 */ /* 0x000fe2000fffe03f */
[----:B0-----:R-:W-:Y:S01]  /*599c0*/  VIADD R0, R0, 0x1f ;  /* 0x0000001f00007836 */ /* 0x001fe20000000000 */
[----:B------:R-:W-:Y:S02]  /*599d0*/  ULOP3.LUT UR19, URZ, UR9, URZ, 0x33, !UPT ;  /* 0x000000093f137292 */ /* 0x000fe4000f8e333f */
[----:B------:R-:W-:Y:S02]  /*599e0*/  UIADD3 UR16, UR23, UR16, URZ ;  /* 0x0000001017107290 */ /* 0x000fe4000fffe03f */
[----:B------:R-:W-:Y:S01]  /*599f0*/  SHF.R.S32.HI R3, RZ, 0x1f, R0 ;  /* 0x0000001fff037819 */ /* 0x000fe20000011400 */
[----:B------:R-:W-:-:S03]  /*59a00*/  ULDC.64 UR24, c[0x0][0x198] ;  /* 0x0000660000187ab9 */ /* 0x000fc60000000a00 */
[----:B------:R-:W-:Y:S01]  /*59a10*/  LEA.HI R0, R3, R0, RZ, 0x5 ;  /* 0x0000000003007211 */ /* 0x000fe200078f28ff */
[C---:B-1----:R-:W-:Y:S02]  /*59a20*/  IMAD.SHL.U32 R16, R10.reuse, 0x80, RZ ;  /* 0x000000800a107824 */ /* 0x042fe400078e00ff */
[----:B------:R-:W-:Y:S01]  /*59a30*/  IMAD.SHL.U32 R10, R10, 0x1000, RZ ;  /* 0x000010000a0a7824 */ /* 0x000fe200078e00ff */
[----:B------:R-:W-:Y:S02]  /*59a40*/  SHF.R.S32.HI R0, RZ, 0x5, R0 ;  /* 0x00000005ff007819 */ /* 0x000fe40000011400 */
[----:B------:R-:W-:Y:S02]  /*59a50*/  LOP3.LUT R16, R16, 0x80, RZ, 0xc0, !PT ;  /* 0x0000008010107812 */ /* 0x000fe400078ec0ff */
[----:B------:R-:W-:Y:S01]  /*59a60*/  LOP3.LUT R10, R10, 0x1000, RZ, 0xc0, !PT ;  /* 0x000010000a0a7812 */ /* 0x000fe200078ec0ff */
[----:B------:R-:W-:-:S07]  /*59a70*/  VIADD R17, R0, 0x1 ;  /* 0x0000000100117836 */ /* 0x000fce0000000000 */
.L_x_187:
[----:B------:R-:W-:-:S03]  /*59a80*/  UMOV UR6, 0xffffffff ;  /* 0xffffffff00067882 */ /* 0x000fc60000000000 */
[----:B------:R-:W-:Y:S05]  /*59a90*/  BRA.DIV UR6, `(.L_x_177) ;  /* 0x0000001206847947 */ /* 0x000fea000b800000 */
[----:B------:R-:W-:-:S13]  /*59aa0*/  ELECT P0, URZ, PT ;  /* 0x00000000003f782f */ /* 0x000fda0003800000 */
.L_x_203:
[----:B------:R-:W0:Y:S01]  /*59ab0*/  LDC R2, c[0x0][0x28c] ;  /* 0x0000a300ff027b82 */ /* 0x000e220000000800 */
[----:B------:R-:W-:Y:S01]  /*59ac0*/  BSSY B1, `(.L_x_178) ;  /* 0x000003a000017945 */ /* 0x000fe20003800000 */
[----:B0-----:R-:W-:-:S13]  /*59ad0*/  ISETP.LT.OR P0, PT, R2, 0x1, !P0 ;  /* 0x000000010200780c */ /* 0x001fda0004701670 */
[----:B------:R-:W-:Y:S05]  /*59ae0*/  @P0 BRA `(.L_x_179) ;  /* 0x0000000000dc0947 */ /* 0x000fea0003800000 */
[----:B------:R-:W-:Y:S02]  /*59af0*/  IMAD R2, R5, 0x100, R16 ;  /* 0x0000010005027824 */ /* 0x000fe400078e0210 */
[----:B------:R-:W-:Y:S02]  /*59b00*/  IMAD.SHL.U32 R3, R4, 0x200, RZ ;  /* 0x0000020004037824 */ /* 0x000fe400078e00ff */
[----:B------:R-:W-:Y:S02]  /*59b10*/  IMAD.MOV.U32 R14, RZ, RZ, RZ ;  /* 0x000000ffff0e7224 */ /* 0x000fe400078e00ff */
[----:B------:R-:W-:Y:S02]  /*59b20*/  IMAD.MOV.U32 R4, RZ, RZ, R17 ;  /* 0x000000ffff047224 */ /* 0x000fe400078e0011 */
[----:B------:R-:W-:Y:S02]  /*59b30*/  IMAD.MOV.U32 R5, RZ, RZ, R6 ;  /* 0x000000ffff057224 */ /* 0x000fe400078e0006 */
[----:B------:R-:W-:-:S07]  /*59b40*/  IMAD.MOV.U32 R13, RZ, RZ, R7 ;  /* 0x000000ffff0d7224 */ /* 0x000fce00078e0007 */
.L_x_182:
[----:B------:R-:W0:Y:S01]  /*59b50*/  S2R R15, SR_CgaCtaId ;  /* 0x00000000000f7919 */ /* 0x000e220000008800 */
[----:B------:R-:W-:-:S04]  /*59b60*/  MOV R8, 0x400 ;  /* 0x0000040000087802 */ /* 0x000fc80000000f00 */
[----:B0-----:R-:W-:Y:S02]  /*59b70*/  LEA R8, R15, R8, 0x18 ;  /* 0x000000080f087211 */ /* 0x001fe400078ec0ff */
[----:B------:R-:W-:-:S03]  /*59b80*/  SHF.L.U32 R15, R5, 0x1f, RZ ;  /* 0x0000001f050f7819 */ /* 0x000fc600000006ff */
[----:B------:R-:W-:-:S04]  /*59b90*/  IMAD R12, R13, 0x8, R8 ;  /* 0x000000080d0c7824 */ /* 0x000fc800078e0208 */
[----:B------:R-:W0:Y:S02]  /*59ba0*/  SYNCS.PHASECHK.TRANS64.TRYWAIT P0, [R12+URZ+0x48], R15 ;  /* 0x0000480f0c0075a7 */ /* 0x000e24000800017f */
[----:B0-----:R-:W-:Y:S05]  /*59bb0*/  @!P0 BRA `(.L_x_180) ;  /* 0x00000010005c8947 */ /* 0x001fea0003800000 */
.L_x_204:
[----:B------:R-:W1:Y:S01]  /*59bc0*/  S2R R18, SR_TID.X ;  /* 0x0000000000127919 */ /* 0x000e620000002100 */
[----:B------:R-:W-:-:S04]  /*59bd0*/  UPRMT UR6, UR21, 0x9910, URZ ;  /* 0x0000991015067896 */ /* 0x000fc8000800003f */
[----:B------:R-:W-:Y:S01]  /*59be0*/  UISETP.NE.AND UP0, UPT, UR6, 0x2, UPT ;  /* 0x000000020600788c */ /* 0x000fe2000bf05270 */
[----:B-1----:R-:W-:-:S13]  /*59bf0*/  LOP3.LUT P0, RZ, R18, 0x7f, RZ, 0xc0, !PT ;  /* 0x0000007f12ff7812 */ /* 0x002fda000780c0ff */
[----:B0-----:R-:W0:Y:S02]  /*59c00*/  @!P0 LDC R15, c[0x0][0x500] ;  /* 0x00014000ff0f8b82 */ /* 0x001e240000000800 */
[----:B0-----:R0:W-:Y:S01]  /*59c10*/  @!P0 SYNCS.ARRIVE.TRANS64 RZ, [R12+URZ], R15 ;  /* 0x0000000f0cff89a7 */ /* 0x0011e2000800003f */
[----:B------:R-:W-:-:S13]  /*59c20*/  PLOP3.LUT P0, PT, PT, PT, UP0, 0x80, 0x0 ;  /* 0x000000000000781c */ /* 0x000fda0003f0f008 */
[----:B0-----:R-:W-:Y:S05]  /*59c30*/  @P0 BRA `(.L_x_181) ;  /* 0x0000000000040947 */ /* 0x001fea0003800000 */
[----:B------:R-:W-:Y:S01]  /*59c40*/  BPT.TRAP 0x1 ;  /* 0x000000040000795c */ /* 0x000fe20000300000 */
.L_x_181:
[----:B------:R-:W-:Y:S01]  /*59c50*/  R2UR UR9, R12 ;  /* 0x000000000c0972ca */ /* 0x000fe200000e0000 */
[C---:B------:R-:W-:Y:S01]  /*59c60*/  IMAD R12, R13.reuse, 0x4000, R8 ;  /* 0x000040000d0c7824 */ /* 0x040fe200078e0208 */
[----:B------:R-:W-:Y:S01]  /*59c70*/  R2UR UR18, R8 ;  /* 0x00000000081272ca */ /* 0x000fe200000e0000 */
[C---:B------:R-:W-:Y:S01]  /*59c80*/  IMAD R8, R13.reuse, 0x2000, R10 ;  /* 0x000020000d087824 */ /* 0x040fe200078e020a */
[----:B------:R-:W-:Y:S01]  /*59c90*/  UIADD3 UR6, UP0, UR24, 0xf0, URZ ;  /* 0x000000f018067890 */ /* 0x000fe2000ff1e03f */
[----:B------:R-:W-:Y:S01]  /*59ca0*/  VIADD R4, R4, 0xffffffff ;  /* 0xffffffff04047836 */ /* 0x000fe20000000000 */
[----:B------:R-:W-:Y:S01]  /*59cb0*/  R2UR UR7, R12 ;  /* 0x000000000c0772ca */ /* 0x000fe200000e0000 */
[----:B------:R-:W-:Y:S01]  /*59cc0*/  UIADD3 UR26, UP1, UR24, 0x1f0, URZ ;  /* 0x000001f0181a7890 */ /* 0x000fe2000ff3e03f */
[----:B------:R-:W-:Y:S01]  /*59cd0*/  R2UR UR8, R8 ;  /* 0x00000000080872ca */ /* 0x000fe200000e0000 */
[----:B------:R-:W-:Y:S01]  /*59ce0*/  VIADD R13, R13, 0x1 ;  /* 0x000000010d0d7836 */ /* 0x000fe20000000000 */
[----:B------:R-:W-:Y:S01]  /*59cf0*/  R2UR UR11, R3 ;  /* 0x00000000030b72ca */ /* 0x000fe200000e0000 */
[----:B------:R-:W-:Y:S01]  /*59d00*/  UIADD3.X UR27, URZ, UR25, URZ, UP1, !UPT ;  /* 0x000000193f1b7290 */ /* 0x000fe20008ffe43f */
[----:B------:R-:W-:Y:S01]  /*59d10*/  R2UR UR10, R14 ;  /* 0x000000000e0a72ca */ /* 0x000fe200000e0000 */
[----:B------:R-:W-:Y:S01]  /*59d20*/  UMOV UR14, 0x0 ;  /* 0x00000000000e7882 */ /* 0x000fe20000000000 */
[----:B------:R-:W-:Y:S01]  /*59d30*/  R2UR UR12, R11 ;  /* 0x000000000b0c72ca */ /* 0x000fe200000e0000 */
[----:B------:R-:W-:Y:S01]  /*59d40*/  UMOV UR15, 0x10000000 ;  /* 0x10000000000f7882 */ /* 0x000fe20000000000 */
[----:B------:R-:W-:Y:S01]  /*59d50*/  R2UR UR20, R2 ;  /* 0x00000000021472ca */ /* 0x000fe200000e0000 */
[----:B------:R-:W-:Y:S01]  /*59d60*/  UMOV UR28, 0x30000 ;  /* 0x00030000001c7882 */ /* 0x000fe20000000000 */
[----:B------:R-:W-:Y:S01]  /*59d70*/  ISETP.GT.AND P1, PT, R4, 0x1, PT ;  /* 0x000000010400780c */ /* 0x000fe20003f24270 */
[----:B------:R-:W-:Y:S01]  /*59d80*/  UIADD3 UR17, UR7, 0x180, URZ ;  /* 0x0000018007117890 */ /* 0x000fe2000fffe03f */
[----:B------:R-:W-:Y:S01]  /*59d90*/  ISETP.NE.AND P0, PT, R13, 0x9, PT ;  /* 0x000000090d00780c */ /* 0x000fe20003f05270 */
[----:B------:R-:W-:Y:S01]  /*59da0*/  UIADD3.X UR7, URZ, UR25, URZ, UP0, !UPT ;  /* 0x000000193f077290 */ /* 0x000fe200087fe43f */
[----:B------:R-:W-:Y:S01]  /*59db0*/  VIADD R14, R14, 0x20 ;  /* 0x000000200e0e7836 */ /* 0x000fe20000000000 */
[----:B------:R-:W-:Y:S01]  /*59dc0*/  UIADD3 UR18, UR18, 0x24180, UR8 ;  /* 0x0002418012127890 */ /* 0x000fe2000fffe008 */
[----:B------:R-:W-:-:S02]  /*59dd0*/  SEL R8, RZ, 0x1, P0 ;  /* 0x00000001ff087807 */ /* 0x000fc40000000000 */
[----:B------:R-:W-:Y:S01]  /*59de0*/  UMOV UR8, UR17 ;  /* 0x0000001100087c82 */ /* 0x000fe20008000000 */
[----:B------:R-:W-:Y:S02]  /*59df0*/  SEL R13, R13, RZ, P0 ;  /* 0x000000ff0d0d7207 */ /* 0x000fe40000000000 */
[----:B------:R-:W-:Y:S01]  /*59e00*/  LOP3.LUT R5, R5, R8, RZ, 0x3c, !PT ;  /* 0x0000000805057212 */ /* 0x000fe200078e3cff */
[----:B------:R0:W-:Y:S02]  /*59e10*/  UTMALDG.3D [UR8], [UR6], desc[UR14] ;  /* 0x00000e08060075b4 */ /* 0x0001e40008011000 */
[----:B0-----:R-:W-:Y:S01]  /*59e20*/  UMOV UR11, UR20 ;  /* 0x00000014000b7c82 */ /* 0x001fe20008000000 */
[----:B------:R-:W-:Y:S02]  /*59e30*/  UMOV UR8, UR18 ;  /* 0x0000001200087c82 */ /* 0x000fe40008000000 */
[----:B------:R0:W-:Y:S02]  /*59e40*/  UTMALDG.3D.MULTICAST [UR8], [UR26], UR28, desc[UR14] ;  /* 0x00000e081a0073b4 */ /* 0x0001e4000801181c */
[----:B0-----:R-:W-:Y:S05]  /*59e50*/  @P1 BRA `(.L_x_182) ;  /* 0xfffffffc003c1947 */ /* 0x001fea000383ffff */
.L_x_179:
[----:B------:R-:W-:Y:S05]  /*59e60*/  BSYNC B1 ;  /* 0x0000000000017941 */ /* 0x000fea0003800000 */
.L_x_178:
[----:B------:R-:W2:Y:S01]  /*59e70*/  LDL.LU R15, [R1+0xc6c] ;  /* 0x000c6c00010f7983 */ /* 0x000ea20000300800 */
[----:B------:R-:W-:Y:S01]  /*59e80*/  LOP3.LUT P0, RZ, R9, 0xff, RZ, 0xc0, !PT ;  /* 0x000000ff09ff7812 */ /* 0x000fe2000780c0ff */
[C---:B------:R-:W-:Y:S01]  /*59e90*/  IMAD.IADD R4, R0.reuse, 0x1, R7 ;  /* 0x0000000100047824 */ /* 0x040fe200078e0207 */
[----:B------:R-:W-:Y:S01]  /*59ea0*/  ULDC.64 UR6, c[0x0][0x650] ;  /* 0x0001940000067ab9 */ /* 0x000fe20000000a00 */
[----:B------:R-:W3:Y:S01]  /*59eb0*/  LDL.LU R12, [R1+0xc70] ;  /* 0x000c7000010c7983 */ /* 0x000ee20000300800 */
[----:B------:R-:W-:Y:S01]  /*59ec0*/  ISETP.GE.U32.AND P1, PT, R0, 0x9, PT ;  /* 0x000000090000780c */ /* 0x000fe20003f26070 */
[----:B------:R-:W-:Y:S01]  /*59ed0*/  BSSY B1, `(.L_x_183) ;  /* 0x000006e000017945 */ /* 0x000fe20003800000 */
[----:B------:R-:W-:Y:S01]  /*59ee0*/  IMAD.MOV.U32 R11, RZ, RZ, -0x1 ;  /* 0xffffffffff0b7424 */ /* 0x000fe200078e00ff */
[----:B------:R-:W-:-:S06]  /*59ef0*/  PRMT R9, RZ, 0x7610, R9 ;  /* 0x00007610ff097816 */ /* 0x000fcc0000000009 */
[----:B------:R-:W0:Y:S01]  /*59f00*/  @P0 S2R R3, SR_CgaCtaId ;  /* 0x0000000000030919 */ /* 0x000e220000008800 */
[----:B------:R-:W-:-:S04]  /*59f10*/  @P0 MOV R2, 0x400 ;  /* 0x0000040000020802 */ /* 0x000fc80000000f00 */
[----:B0-----:R-:W-:-:S04]  /*59f20*/  @P0 LEA R2, R3, R2, 0x18 ;  /* 0x0000000203020211 */ /* 0x001fc800078ec0ff */
[----:B------:R0:W-:Y:S01]  /*59f30*/  @P0 SYNCS.ARRIVE.TRANS64.A1T0 RZ, [R2+URZ+0xa8], RZ ;  /* 0x0000a8ff02ff09a7 */ /* 0x0001e2000810003f */
[----:B------:R-:W-:-:S04]  /*59f40*/  ISETP.GT.U32.AND P0, PT, R4, 0x8, PT ;  /* 0x000000080400780c */ /* 0x000fc80003f04070 */
[----:B------:R-:W-:Y:S01]  /*59f50*/  ISETP.LT.U32.AND P0, PT, R0, 0x9, P0 ;  /* 0x000000090000780c */ /* 0x000fe20000701070 */
[----:B0-----:R-:W-:-:S05]  /*59f60*/  IMAD.WIDE.U32 R2, R4, 0x38e38e39, RZ ;  /* 0x38e38e3904027825 */ /* 0x001fca00078e00ff */
[----:B------:R-:W-:Y:S02]  /*59f70*/  SHF.R.U32.HI R5, RZ, 0x1, R3 ;  /* 0x00000001ff057819 */ /* 0x000fe40000011603 */
[----:B------:R-:W-:Y:S02]  /*59f80*/  SEL R3, RZ, 0x1, !P0 ;  /* 0x00000001ff037807 */ /* 0x000fe40004000000 */
[----:B------:R-:W-:Y:S01]  /*59f90*/  PRMT R2, RZ, 0x7610, R2 ;  /* 0x00007610ff027816 */ /* 0x000fe20000000002 */
[----:B------:R-:W-:Y:S01]  /*59fa0*/  IMAD R7, R5, -0x9, R4 ;  /* 0xfffffff705077824 */ /* 0x000fe200078e0204 */
[----:B------:R-:W-:Y:S01]  /*59fb0*/  LOP3.LUT R6, R6, R3, RZ, 0x3c, !PT ;  /* 0x0000000306067212 */ /* 0x000fe200078e3cff */
[----:B------:R-:W-:-:S03]  /*59fc0*/  IMAD.MOV.U32 R4, RZ, RZ, -0x1 ;  /* 0xffffffffff047424 */ /* 0x000fc600078e00ff */
[----:B------:R-:W-:Y:S01]  /*59fd0*/  @P1 LOP3.LUT R6, R6, 0x1, R5, 0x78, !PT ;  /* 0x0000000106061812 */ /* 0x000fe200078e7805 */
[----:B------:R-:W-:Y:S01]  /*59fe0*/  IMAD.MOV.U32 R5, RZ, RZ, -0x1 ;  /* 0xffffffffff057424 */ /* 0x000fe200078e00ff */
[----:B---3--:R-:W-:-:S04]  /*59ff0*/  IADD3 R12, P0, R12, UR22, RZ ;  /* 0x000000160c0c7c10 */ /* 0x008fc8000ff1e0ff */
[----:B--2---:R-:W-:Y:S01]  /*5a000*/  IADD3.X R15, R15, UR16, RZ, P0, !PT ;  /* 0x000000100f0f7c10 */ /* 0x004fe200087fe4ff */
[----:B------:R0:W-:Y:S01]  /*5a010*/  STL [R1+0xc70], R12 ;  /* 0x000c700c01007387 */ /* 0x0001e20000100800 */
[----:B------:R-:W-:-:S03]  /*5a020*/  ISETP.GE.U32.AND P0, PT, R12, UR6, PT ;  /* 0x000000060c007c0c */ /* 0x000fc6000bf06070 */
[----:B------:R0:W-:Y:S01]  /*5a030*/  STL [R1+0xc6c], R15 ;  /* 0x000c6c0f01007387 */ /* 0x0001e20000100800 */
[----:B------:R-:W-:-:S13]  /*5a040*/  ISETP.GE.U32.AND.EX P0, PT, R15, UR7, PT, P0 ;  /* 0x000000070f007c0c */ /* 0x000fda000bf06100 */
[----:B0-----:R-:W-:Y:S05]  /*5a050*/  @P0 BRA `(.L_x_184) ;  /* 0x0000000400540947 */ /* 0x001fea0003800000 */
[----:B------:R-:W0:Y:S01]  /*5a060*/  S2R R8, SR_CTAID.X ;  /* 0x0000000000087919 */ /* 0x000e220000002500 */
[----:B------:R-:W1:Y:S01]  /*5a070*/  LDC R18, c[0x0][0x65c] ;  /* 0x00019700ff127b82 */ /* 0x000e620000000800 */
[----:B------:R-:W-:Y:S01]  /*5a080*/  ULDC UR6, c[0x0][0x150] ;  /* 0x0000540000067ab9 */ /* 0x000fe20000000800 */
[----:B------:R-:W-:Y:S01]  /*5a090*/  ULDC UR9, c[0x0][0x630] ;  /* 0x00018c0000097ab9 */ /* 0x000fe20000000800 */
[----:B------:R-:W2:Y:S05]  /*5a0a0*/  S2R R2, SR_CTAID.Y ;  /* 0x0000000000027919 */ /* 0x000eaa0000002600 */
[----:B------:R-:W3:Y:S08]  /*5a0b0*/  LDC R5, c[0x0][0x144] ;  /* 0x00005100ff057b82 */ /* 0x000ef00000000800 */
[----:B------:R-:W4:Y:S01]  /*5a0c0*/  LDC R13, c[0x0][0x148] ;  /* 0x00005200ff0d7b82 */ /* 0x000f220000000800 */
[----:B-1----:R-:W-:-:S02]  /*5a0d0*/  ISETP.NE.AND P2, PT, R18, 0x1, PT ;  /* 0x000000011200780c */ /* 0x002fc40003f45270 */
[----:B0-----:R-:W-:Y:S02]  /*5a0e0*/  I2FP.F32.U32 R3, R8 ;  /* 0x0000000800037245 */ /* 0x001fe40000201000 */
[----:B--2---:R-:W-:-:S03]  /*5a0f0*/  I2FP.F32.U32 R4, R2 ;  /* 0x0000000200047245 */ /* 0x004fc60000201000 */
[----:B------:R-:W-:Y:S01]  /*5a100*/  FMUL R3, R3, UR6 ;  /* 0x0000000603037c20 */ /* 0x000fe20008400000 */
[----:B------:R-:W-:Y:S02]  /*5a110*/  ULDC UR6, c[0x0][0x154] ;  /* 0x0000550000067ab9 */ /* 0x000fe40000000800 */
[----:B------:R-:W-:Y:S01]  /*5a120*/  FMUL R11, R4, UR6 ;  /* 0x00000006040b7c20 */ /* 0x000fe20008400000 */
[----:B------:R-:W-:Y:S02]  /*5a130*/  ULDC.64 UR6, c[0x0][0x628] ;  /* 0x00018a0000067ab9 */ /* 0x000fe40000000a00 */
[----:B------:R-:W0:Y:S01]  /*5a140*/  F2I.U32.TRUNC.NTZ R3, R3 ;  /* 0x0000000300037305 */ /* 0x000e22000020f000 */
[----:B------:R-:W-:-:S04]  /*5a150*/  ISETP.NE.U32.AND P0, PT, RZ, UR6, PT ;  /* 0x00000006ff007c0c */ /* 0x000fc8000bf05070 */
[----:B------:R-:W-:-:S03]  /*5a160*/  ISETP.NE.AND.EX P0, PT, RZ, UR7, PT, P0 ;  /* 0x00000007ff007c0c */ /* 0x000fc6000bf05300 */
[----:B------:R-:W1:Y:S01]  /*5a170*/  F2I.U32.TRUNC.NTZ R11, R11 ;  /* 0x0000000b000b7305 */ /* 0x000e62000020f000 */
[----:B0-----:R-:W-:Y:S02]  /*5a180*/  IMAD.MOV R4, RZ, RZ, -R3 ;  /* 0x000000ffff047224 */ /* 0x001fe400078e0a03 */
[----:B------:R-:W-:Y:S02]  /*5a190*/  IMAD.MOV.U32 R3, RZ, RZ, R15 ;  /* 0x000000ffff037224 */ /* 0x000fe400078e000f */
[----:B---3--:R-:W-:Y:S02]  /*5a1a0*/  IMAD R8, R5, R4, R8 ;  /* 0x0000000405087224 */ /* 0x008fe400078e0208 */
[----:B-1----:R-:W-:-:S04]  /*5a1b0*/  IMAD.MOV R4, RZ, RZ, -R11 ;  /* 0x000000ffff047224 */ /* 0x002fc800078e0a0b */
[----:B----4-:R-:W-:Y:S02]  /*5a1c0*/  @P2 IMAD R8, R13, R4, R2 ;  /* 0x000000040d082224 */ /* 0x010fe400078e0202 */
[----:B------:R-:W-:Y:S01]  /*5a1d0*/  IMAD.MOV.U32 R2, RZ, RZ, R12 ;  /* 0x000000ffff027224 */ /* 0x000fe200078e000c */
[----:B------:R-:W-:Y:S06]  /*5a1e0*/  @!P0 BRA `(.L_x_185) ;  /* 0x0000000000288947 */ /* 0x000fec0003800000 */
[----:B------:R-:W-:Y:S02]  /*5a1f0*/  ULDC UR8, c[0x0][0x634] ;  /* 0x00018d0000087ab9 */ /* 0x000fe40000000800 */
[----:B------:R-:W-:-:S05]  /*5a200*/  IADD3 R3, P0, R12, UR8, RZ ;  /* 0x000000080c037c10 */ /* 0x000fca000ff1e0ff */
[----:B------:R-:W-:-:S04]  /*5a210*/  IMAD.X R11, RZ, RZ, R15, P0 ;  /* 0x000000ffff0b7224 */ /* 0x000fc800000e060f */
[----:B------:R-:W-:-:S04]  /*5a220*/  IMAD.WIDE.U32 R4, R11, UR6, RZ ;  /* 0x000000060b047c25 */ /* 0x000fc8000f8e00ff */
[----:B------:R-:W-:-:S04]  /*5a230*/  IMAD.WIDE.U32 R4, P0, R3, UR7, R4 ;  /* 0x0000000703047c25 */ /* 0x000fc8000f800004 */
[----:B------:R-:W-:-:S04]  /*5a240*/  IMAD.WIDE.U32 R2, R3, UR6, RZ ;  /* 0x0000000603027c25 */ /* 0x000fc8000f8e00ff */
[----:B------:R-:W-:Y:S01]  /*5a250*/  IMAD.MOV.U32 R2, RZ, RZ, R5 ;  /* 0x000000ffff027224 */ /* 0x000fe200078e0005 */
[----:B------:R-:W-:Y:S01]  /*5a260*/  IADD3 RZ, P1, R3, R4, RZ ;  /* 0x0000000403ff7210 */ /* 0x000fe20007f3e0ff */
[----:B------:R-:W-:-:S04]  /*5a270*/  IMAD.X R3, RZ, RZ, RZ, P0 ;  /* 0x000000ffff037224 */ /* 0x000fc800000e06ff */
[----:B------:R-:W-:-:S08]  /*5a280*/  IMAD.WIDE.U32.X R2, R11, UR7, R2, P1 ;  /* 0x000000070b027c25 */ /* 0x000fd000088e0402 */
.L_x_185:
[--C-:B------:R-:W-:Y:S01]  /*5a290*/  SHF.R.U64 R11, R2, UR9, R3.reuse ;  /* 0x00000009020b7c19 */ /* 0x100fe20008001203 */
[----:B------:R-:W-:Y:S01]  /*5a2a0*/  ULDC.64 UR6, c[0x0][0x620] ;  /* 0x0001880000067ab9 */ /* 0x000fe20000000a00 */
[----:B------:R-:W-:Y:S01]  /*5a2b0*/  SHF.R.U32.HI R2, RZ, UR9, R3 ;  /* 0x00000009ff027c19 */ /* 0x000fe20008011603 */
[----:B------:R-:W-:Y:S01]  /*5a2c0*/  IMAD.MOV.U32 R3, RZ, RZ, R15 ;  /* 0x000000ffff037224 */ /* 0x000fe200078e000f */
[----:B------:R-:W-:Y:S01]  /*5a2d0*/  IADD3 R13, P0, RZ, -R11, RZ ;  /* 0x8000000bff0d7210 */ /* 0x000fe20007f1e0ff */
[----:B------:R-:W-:-:S04]  /*5a2e0*/  ULDC.64 UR8, c[0x0][0x640] ;  /* 0x0001900000087ab9 */ /* 0x000fc80000000a00 */
[----:B------:R-:W-:Y:S01]  /*5a2f0*/  IMAD.X R2, RZ, RZ, ~R2, P0 ;  /* 0x000000ffff027224 */ /* 0x000fe200000e0e02 */
[----:B------:R-:W-:-:S03]  /*5a300*/  ISETP.NE.U32.AND P0, PT, RZ, UR8, PT ;  /* 0x00000008ff007c0c */ /* 0x000fc6000bf05070 */
[----:B------:R-:W-:Y:S01]  /*5a310*/  IMAD R2, R2, UR6, RZ ;  /* 0x0000000602027c24 */ /* 0x000fe2000f8e02ff */
[----:B------:R-:W-:-:S03]  /*5a320*/  ISETP.NE.AND.EX P0, PT, RZ, UR9, PT, P0 ;  /* 0x00000009ff007c0c */ /* 0x000fc6000bf05300 */
[----:B------:R-:W-:Y:S02]  /*5a330*/  IMAD R5, R13, UR7, R2 ;  /* 0x000000070d057c24 */ /* 0x000fe4000f8e0202 */
[----:B------:R-:W-:-:S04]  /*5a340*/  IMAD.MOV.U32 R2, RZ, RZ, R12 ;  /* 0x000000ffff027224 */ /* 0x000fc800078e000c */
[----:B------:R-:W-:Y:S01]  /*5a350*/  IMAD.WIDE.U32 R2, R13, UR6, R2 ;  /* 0x000000060d027c25 */ /* 0x000fe2000f8e0002 */
[----:B------:R-:W-:-:S03]  /*5a360*/  ULDC UR6, c[0x0][0x618] ;  /* 0x0001860000067ab9 */ /* 0x000fc60000000800 */
[----:B------:R-:W-:-:S05]  /*5a370*/  IMAD.IADD R3, R3, 0x1, R5 ;  /* 0x0000000103037824 */ /* 0x000fca00078e0205 */
[--C-:B------:R-:W-:Y:S02]  /*5a380*/  SHF.R.U64 R12, R2, UR6, R3.reuse ;  /* 0x00000006020c7c19 */ /* 0x100fe40008001203 */
[----:B------:R-:W-:Y:S01]  /*5a390*/  SHF.R.U32.HI R3, RZ, UR6, R3 ;  /* 0x00000006ff037c19 */ /* 0x000fe20008011603 */
[----:B------:R-:W-:-:S03]  /*5a3a0*/  ULDC UR6, c[0x0][0x608] ;  /* 0x0001820000067ab9 */ /* 0x000fc60000000800 */
[--C-:B------:R-:W-:Y:S02]  /*5a3b0*/  SHF.R.U64 R13, R12, UR6, R3.reuse ;  /* 0x000000060c0d7c19 */ /* 0x100fe40008001203 */
[----:B------:R-:W-:Y:S01]  /*5a3c0*/  SHF.R.U32.HI R2, RZ, UR6, R3 ;  /* 0x00000006ff027c19 */ /* 0x000fe20008011603 */
[----:B------:R-:W-:-:S03]  /*5a3d0*/  ULDC UR6, c[0x0][0x658] ;  /* 0x0001960000067ab9 */ /* 0x000fc60000000800 */
[--C-:B------:R-:W-:Y:S02]  /*5a3e0*/  SHF.R.U64 R14, R13, UR6, R2.reuse ;  /* 0x000000060d0e7c19 */ /* 0x100fe40008001202 */
[----:B------:R-:W-:-:S03]  /*5a3f0*/  SHF.R.U32.HI R3, RZ, UR6, R2 ;  /* 0x00000006ff037c19 */ /* 0x000fc60008011602 */
        /* <DEDUP_REMOVED lines=12> */
.L_x_186:
[----:B------:R-:W-:Y:S01]  /*5a4c0*/  ULDC UR6, c[0x0][0x648] ;  /* 0x0001920000067ab9 */ /* 0x000fe20000000800 */
[----:B------:R-:W-:Y:S02]  /*5a4d0*/  LOP3.LUT R13, R13, UR19, RZ, 0xc0, !PT ;  /* 0x000000130d0d7c12 */ /* 0x000fe4000f8ec0ff */
[----:B------:R-:W-:Y:S01]  /*5a4e0*/  SHF.R.U64 R2, R2, UR6, R3 ;  /* 0x0000000602027c19 */ /* 0x000fe20008001203 */
[----:B------:R-:W-:-:S04]  /*5a4f0*/  ULDC UR6, c[0x0][0x638] ;  /* 0x00018e0000067ab9 */ /* 0x000fc80000000800 */
[----:B------:R-:W-:Y:S02]  /*5a500*/  IMAD.MOV R3, RZ, RZ, -R2 ;  /* 0x000000ffff037224 */ /* 0x000fe400078e0a02 */
[----:B------:R-:W-:Y:S02]  /*5a510*/  IMAD R13, R2, UR5, R13 ;  /* 0x00000005020d7c24 */ /* 0x000fe4000f8e020d */
[----:B------:R-:W-:Y:S01]  /*5a520*/  IMAD R14, R3, UR6, R14 ;  /* 0x00000006030e7c24 */ /* 0x000fe2000f8e020e */
[----:B------:R-:W-:Y:S01]  /*5a530*/  ULDC UR6, c[0x0][0x610] ;  /* 0x0001840000067ab9 */ /* 0x000fe20000000800 */
[----:B------:R-:W-:Y:S01]  /*5a540*/  LOP3.LUT R3, R12, UR4, RZ, 0xc0, !PT ;  /* 0x000000040c037c12 */ /* 0x000fe2000f8ec0ff */
[----:B------:R-:W-:Y:S01]  /*5a550*/  IMAD R8, R13, UR6, R8 ;  /* 0x000000060d087c24 */ /* 0x000fe2000f8e0208 */
[----:B------:R-:W-:Y:S01]  /*5a560*/  ULDC UR6, c[0x0][0x600] ;  /* 0x0001800000067ab9 */ /* 0x000fe20000000800 */
[----:B------:R-:W-:Y:S02]  /*5a570*/  IMAD.MOV.U32 R2, RZ, RZ, 0x1 ;  /* 0x00000001ff027424 */ /* 0x000fe400078e00ff */
[----:B------:R-:W-:-:S05]  /*5a580*/  IMAD R3, R14, UR6, R3 ;  /* 0x000000060e037c24 */ /* 0x000fca000f8e0203 */
[----:B------:R-:W-:Y:S02]  /*5a590*/  SEL R5, R3, R8, !P2 ;  /* 0x0000000803057207 */ /* 0x000fe40005000000 */
[----:B------:R-:W-:-:S07]  /*5a5a0*/  SEL R4, R8, R3, !P2 ;  /* 0x0000000308047207 */ /* 0x000fce0005000000 */
.L_x_184:
[----:B------:R-:W-:Y:S05]  /*5a5b0*/  BSYNC B1 ;  /* 0x0000000000017941 */ /* 0x000fea0003800000 */
.L_x_183:
[----:B------:R-:W-:-:S13]  /*5a5c0*/  LOP3.LUT P0, RZ, R2, 0xff, RZ, 0xc0, !PT ;  /* 0x000000ff02ff7812 */ /* 0x000fda000780c0ff */
[----:B------:R-:W-:Y:S05]  /*5a5d0*/  @P0 BRA `(.L_x_187) ;  /* 0xfffffff400280947 */ /* 0x000fea000383ffff */
[----:B------:R-:W-:Y:S05]  /*5a5e0*/  BSYNC B0 ;  /* 0x0000000000007941 */ /* 0x000fea0003800000 */
.L_x_176:
[----:B------:R-:W-:-:S03]  /*5a5f0*/  UMOV UR6, 0xffffffff ;  /* 0xffffffff00067882 */ /* 0x000fc60000000000 */
[----:B------:R-:W-:Y:S05]  /*5a600*/  BRA.DIV UR6, `(.L_x_188) ;  /* 0x0000000606dc7947 */ /* 0x000fea000b800000 */
[----:B------:R-:W-:-:S13]  /*5a610*/  ELECT P0, URZ, PT ;  /* 0x00000000003f782f */ /* 0x000fda0003800000 */
.L_x_207:
[----:B------:R-:W-:Y:S04]  /*5a620*/  BSSY B0, `(.L_x_189) ;  /* 0x0000059000007945 */ /* 0x000fe80003800000 */
[----:B------:R-:W-:Y:S05]  /*5a630*/  @!P0 BRA `(.L_x_190) ;  /* 0x00000004005c8947 */ /* 0x000fea0003800000 */
[----:B------:R-:W-:-:S04]  /*5a640*/  ULOP3.LUT UR6, UR13, 0x2, URZ, 0xfc, !UPT ;  /* 0x000000020d067892 */ /* 0x000fc8000f8efc3f */
[----:B------:R-:W-:-:S06]  /*5a650*/  UISETP.NE.AND UP0, UPT, UR6, 0x3, UPT ;  /* 0x000000030600788c */ /* 0x000fcc000bf05270 */
[----:B------:R-:W-:-:S13]  /*5a660*/  PLOP3.LUT P0, PT, PT, PT, UP0, 0x80, 0x0 ;  /* 0x000000000000781c */ /* 0x000fda0003f0f008 */
[----:B------:R-:W-:Y:S05]  /*5a670*/  @!P0 BRA `(.L_x_191) ;  /* 0x0000000000048947 */ /* 0x000fea0003800000 */
[----:B------:R-:W-:Y:S01]  /*5a680*/  BPT.TRAP 0x1 ;  /* 0x000000040000795c */ /* 0x000fe20000300000 */
.L_x_191:
[----:B------:R-:W0:Y:S01]  /*5a690*/  S2R R3, SR_CgaCtaId ;  /* 0x0000000000037919 */ /* 0x000e220000008800 */
[----:B------:R-:W-:Y:S02]  /*5a6a0*/  MOV R0, 0x400 ;  /* 0x0000040000007802 */ /* 0x000fe40000000f00 */
[----:B------:R-:W-:Y:S02]  /*5a6b0*/  SHF.L.U32 R2, R6, 0x1f, RZ ;  /* 0x0000001f06027819 */ /* 0x000fe400000006ff */
[----:B0-----:R-:W-:-:S05]  /*5a6c0*/  LEA R0, R3, R0, 0x18 ;  /* 0x0000000003007211 */ /* 0x001fca00078ec0ff */
[----:B------:R-:W-:-:S04]  /*5a6d0*/  VIADD R0, R0, 0x48 ;  /* 0x0000004800007836 */ /* 0x000fc80000000000 */
[----:B------:R-:W-:-:S04]  /*5a6e0*/  IMAD R3, R7, 0x8, R0 ;  /* 0x0000000807037824 */ /* 0x000fc800078e0200 */
[----:B------:R-:W0:Y:S02]  /*5a6f0*/  SYNCS.PHASECHK.TRANS64.TRYWAIT P0, [R3+URZ], R2 ;  /* 0x00000002030075a7 */ /* 0x000e24000800017f */
[----:B0-----:R-:W-:Y:S05]  /*5a700*/  @!P0 BRA `(.L_x_192) ;  /* 0x0000000400bc8947 */ /* 0x001fea0003800000 */
.L_x_208:
[----:B------:R-:W-:-:S05]  /*5a710*/  VIADD R7, R7, 0x1 ;  /* 0x0000000107077836 */ /* 0x000fca0000000000 */
[----:B------:R-:W-:-:S04]  /*5a720*/  ISETP.NE.AND P0, PT, R7, 0x9, PT ;  /* 0x000000090700780c */ /* 0x000fc80003f05270 */
[----:B0-----:R-:W-:Y:S02]  /*5a730*/  SEL R3, RZ, 0x1, P0 ;  /* 0x00000001ff037807 */ /* 0x001fe40000000000 */
[----:B------:R-:W-:Y:S02]  /*5a740*/  SEL R7, R7, RZ, P0 ;  /* 0x000000ff07077207 */ /* 0x000fe40000000000 */
[----:B------:R-:W-:-:S03]  /*5a750*/  LOP3.LUT R6, R6, R3, RZ, 0x3c, !PT ;  /* 0x0000000306067212 */ /* 0x000fc600078e3cff */
[----:B------:R-:W-:Y:S01]  /*5a760*/  IMAD R3, R7, 0x8, R0 ;  /* 0x0000000807037824 */ /* 0x000fe200078e0200 */
[----:B------:R-:W-:-:S04]  /*5a770*/  SHF.L.U32 R2, R6, 0x1f, RZ ;  /* 0x0000001f06027819 */ /* 0x000fc800000006ff */
[----:B------:R-:W0:Y:S02]  /*5a780*/  SYNCS.PHASECHK.TRANS64.TRYWAIT P0, [R3+URZ], R2 ;  /* 0x00000002030075a7 */ /* 0x000e24000800017f */
[----:B0-----:R-:W-:Y:S05]  /*5a790*/  @!P0 BRA `(.L_x_193) ;  /* 0x0000000400ac8947 */ /* 0x001fea0003800000 */
.L_x_209:
[----:B0-----:R-:W-:-:S05]  /*5a7a0*/  VIADD R2, R7, 0x1 ;  /* 0x0000000107027836 */ /* 0x001fca0000000000 */
[----:B------:R-:W-:-:S04]  /*5a7b0*/  ISETP.NE.AND P0, PT, R2, 0x9, PT ;  /* 0x000000090200780c */ /* 0x000fc80003f05270 */
[----:B------:R-:W-:Y:S02]  /*5a7c0*/  SEL R3, RZ, 0x1, P0 ;  /* 0x00000001ff037807 */ /* 0x000fe40000000000 */
[----:B------:R-:W-:Y:S02]  /*5a7d0*/  SEL R5, R2, RZ, P0 ;  /* 0x000000ff02057207 */ /* 0x000fe40000000000 */
[----:B------:R-:W-:-:S03]  /*5a7e0*/  LOP3.LUT R6, R6, R3, RZ, 0x3c, !PT ;  /* 0x0000000306067212 */ /* 0x000fc600078e3cff */
[----:B------:R-:W-:Y:S01]  /*5a7f0*/  IMAD R3, R5, 0x8, R0 ;  /* 0x0000000805037824 */ /* 0x000fe200078e0200 */
[----:B------:R-:W-:-:S04]  /*5a800*/  SHF.L.U32 R2, R6, 0x1f, RZ ;  /* 0x0000001f06027819 */ /* 0x000fc800000006ff */
[----:B------:R-:W0:Y:S02]  /*5a810*/  SYNCS.PHASECHK.TRANS64.TRYWAIT P0, [R3+URZ], R2 ;  /* 0x00000002030075a7 */ /* 0x000e24000800017f */
[----:B0-----:R-:W-:Y:S05]  /*5a820*/  @!P0 BRA `(.L_x_194) ;  /* 0x00000004009c8947 */ /* 0x001fea0003800000 */
.L_x_210:
        /* <DEDUP_REMOVED lines=9> */
.L_x_211:
        /* <DEDUP_REMOVED lines=9> */
.L_x_212:
        /* <DEDUP_REMOVED lines=9> */
.L_x_213:
        /* <DEDUP_REMOVED lines=9> */
.L_x_214:
        /* <DEDUP_REMOVED lines=9> */
.L_x_215:
[----:B0-----:R-:W-:-:S05]  /*5ab00*/  VIADD R2, R5, 0x1 ;  /* 0x0000000105027836 */ /* 0x001fca0000000000 */
[----:B------:R-:W-:-:S04]  /*5ab10*/  ISETP.NE.AND P0, PT, R2, 0x9, PT ;  /* 0x000000090200780c */ /* 0x000fc80003f05270 */
[----:B------:R-:W-:Y:S02]  /*5ab20*/  SEL R4, RZ, 0x1, P0 ;  /* 0x00000001ff047807 */ /* 0x000fe40000000000 */
[----:B------:R-:W-:Y:S02]  /*5ab30*/  SEL R3, R2, RZ, P0 ;  /* 0x000000ff02037207 */ /* 0x000fe40000000000 */
[----:B------:R-:W-:-:S03]  /*5ab40*/  LOP3.LUT R4, R7, R4, RZ, 0x3c, !PT ;  /* 0x0000000407047212 */ /* 0x000fc600078e3cff */
[----:B------:R-:W-:Y:S01]  /*5ab50*/  IMAD R3, R3, 0x8, R0 ;  /* 0x0000000803037824 */ /* 0x000fe200078e0200 */
[----:B------:R-:W-:-:S07]  /*5ab60*/  SHF.L.U32 R0, R4, 0x1f, RZ ;  /* 0x0000001f04007819 */ /* 0x000fce00000006ff */
.L_x_200:
[----:B0-----:R0:W1:Y:S02]  /*5ab70*/  SYNCS.PHASECHK.TRANS64.TRYWAIT P0, [R3+URZ], R0 ;  /* 0x00000000030075a7 */ /* 0x001064000800017f */
[----:B-1----:R-:W-:Y:S05]  /*5ab80*/  @!P0 NANOSLEEP.SYNCS 0x989680 ;  /* 0x009896800000895d */ /* 0x002fea0003900000 */
[----:B------:R-:W1:Y:S02]  /*5ab90*/  @!P0 SYNCS.PHASECHK.TRANS64 P0, [R3+URZ], R0 ;  /* 0x00000000030085a7 */ /* 0x000e64000800007f */
[----:B-1----:R-:W-:Y:S05]  /*5aba0*/  @!P0 BRA `(.L_x_200) ;  /* 0xfffffffc00f08947 */ /* 0x002fea000383ffff */
.L_x_190:
[----:B------:R-:W-:Y:S05]  /*5abb0*/  BSYNC B0 ;  /* 0x0000000000007941 */ /* 0x000fea0003800000 */
.L_x_189:
[----:B------:R-:W-:Y:S05]  /*5abc0*/  EXIT ;  /* 0x000000000000794d */ /* 0x000fea0003800000 */
.L_x_22:
[----:B--2---:R-:W-:-:S04]  /*5abd0*/  IMAD.U32 R3, RZ, RZ, UR7 ;  /* 0x00000007ff037e24 */ /* 0x004fc8000f8e00ff */
[----:B------:R2:W4:Y:S03]  /*5abe0*/  SYNCS.PHASECHK.TRANS64.TRYWAIT P0, [R3+URZ], R2 ;  /* 0x00000002030075a7 */ /* 0x000526000800017f */
[----:B----4-:R-:W-:Y:S05]  /*5abf0*/  @!P0 NANOSLEEP.SYNCS 0x989680 ;  /* 0x009896800000895d */ /* 0x010fea0003900000 */
[----:B------:R-:W4:Y:S02]  /*5ac00*/  @!P0 SYNCS.PHASECHK.TRANS64 P0, [R3+URZ], R2 ;  /* 0x00000002030085a7 */ /* 0x000f24000800007f */
[----:B----4-:R-:W-:Y:S05]  /*5ac10*/  @!P0 BRA `(.L_x_22) ;  /* 0xfffffffc00ec8947 */ /* 0x010fea000383ffff */
[----:B------:R-:W-:Y:S05]  /*5ac20*/  BRA `(.L_x_21) ;  /* 0xfffffaa000d47947 */ /* 0x000fea000383ffff */
.L_x_28:
[----:B-----5:R4:W-:Y:S02]  /*5ac30*/  STL [R1+0xc7c], R0 ;  /* 0x000c7c0001007387 */ /* 0x0209e40000100800 */
[----:B----4-:R-:W-:-:S04]  /*5ac40*/  IMAD.U32 R0, RZ, RZ, UR9 ;  /* 0x00000009ff007e24 */ /* 0x010fc8000f8e00ff */
[----:B------:R4:W0:Y:S03]  /*5ac50*/  SYNCS.PHASECHK.TRANS64.TRYWAIT P0, [R0+URZ], R4 ;  /* 0x00000004000075a7 */ /* 0x000826000800017f */
[----:B0-----:R-:W-:Y:S05]  /*5ac60*/  @!P0 NANOSLEEP.SYNCS 0x989680 ;  /* 0x009896800000895d */ /* 0x001fea0003900000 */
[----:B------:R4:W0:Y:S02]  /*5ac70*/  @!P0 SYNCS.PHASECHK.TRANS64 P0, [R0+URZ], R4 ;  /* 0x00000004000085a7 */ /* 0x000824000800007f */
[----:B----4-:R4:W5:Y:S02]  /*5ac80*/  LDL.LU R0, [R1+0xc7c] ;  /* 0x000c7c0001007983 */ /* 0x0109640000300800 */
[----:B0---4-:R-:W-:Y:S05]  /*5ac90*/  @!P0 BRA `(.L_x_28) ;  /* 0xfffffffc00e48947 */ /* 0x011fea000383ffff */
[----:B------:R-:W-:Y:S05]  /*5aca0*/  BRA `(.L_x_27) ;  /* 0xfffffb24003c7947 */ /* 0x000fea000383ffff */
.L_x_177:
[----:B------:R-:W-:Y:S01]  /*5acb0*/  BSSY B1, `(.L_x_201) ;  /* 0x0000006000017945 */ /* 0x000fe20003800000 */
[----:B------:R-:W-:-:S07]  /*5acc0*/  IMAD.MOV.U32 R2, RZ, RZ, -0x1 ;  /* 0xffffffffff027424 */ /* 0x000fce00078e00ff */
[----:B------:R-:W-:Y:S05]  /*5acd0*/  WARPSYNC.COLLECTIVE R2, `(.L_x_202) ;  /* 0x00000000020c7348 */ /* 0x000fea0003c00000 */
[----:B------:R-:W-:Y:S02]  /*5ace0*/  ELECT P0, UR62, PT ;  /* 0x00000000003e782f */ /* 0x000fe40003800000 */
[----:B------:R-:W-:Y:S01]  /*5acf0*/  MOV R2, UR62 ;  /* 0x0000003e00027c02 */ /* 0x000fe20008000f00 */
[----:B------:R-:W-:Y:S10]  /*5ad00*/  ENDCOLLECTIVE ;  /* 0x000000000000791b */ /* 0x000ff40003800000 */
.L_x_202:
[----:B------:R-:W-:Y:S05]  /*5ad10*/  BSYNC B1 ;  /* 0x0000000000017941 */ /* 0x000fea0003800000 */
.L_x_201:
[----:B------:R-:W-:Y:S05]  /*5ad20*/  BRA `(.L_x_203) ;  /* 0xffffffec00607947 */ /* 0x000fea000383ffff */
.L_x_180:
[----:B0-----:R0:W1:Y:S02]  /*5ad30*/  SYNCS.PHASECHK.TRANS64.TRYWAIT P0, [R12+URZ+0x48], R15 ;  /* 0x0000480f0c0075a7 */ /* 0x001064000800017f */
[----:B-1----:R-:W-:Y:S05]  /*5ad40*/  @!P0 NANOSLEEP.SYNCS 0x989680 ;  /* 0x009896800000895d */ /* 0x002fea0003900000 */
[----:B------:R-:W1:Y:S02]  /*5ad50*/  @!P0 SYNCS.PHASECHK.TRANS64 P0, [R12+URZ+0x48], R15 ;  /* 0x0000480f0c0085a7 */ /* 0x000e64000800007f */
[----:B-1----:R-:W-:Y:S05]  /*5ad60*/  @!P0 BRA `(.L_x_180) ;  /* 0xfffffffc00f08947 */ /* 0x002fea000383ffff */
[----:B------:R-:W-:Y:S05]  /*5ad70*/  BRA `(.L_x_204) ;  /* 0xffffffec00907947 */ /* 0x000fea000383ffff */
.L_x_188:
[----:B------:R-:W-:Y:S01]  /*5ad80*/  BSSY B0, `(.L_x_205) ;  /* 0x0000006000007945 */ /* 0x000fe20003800000 */
[----:B------:R-:W-:-:S07]  /*5ad90*/  IMAD.MOV.U32 R2, RZ, RZ, -0x1 ;  /* 0xffffffffff027424 */ /* 0x000fce00078e00ff */
[----:B------:R-:W-:Y:S05]  /*5ada0*/  WARPSYNC.COLLECTIVE R2, `(.L_x_206) ;  /* 0x00000000020c7348 */ /* 0x000fea0003c00000 */
[----:B------:R-:W-:Y:S02]  /*5adb0*/  ELECT P0, UR62, PT ;  /* 0x00000000003e782f */ /* 0x000fe40003800000 */
[----:B------:R-:W-:Y:S01]  /*5adc0*/  MOV R2, UR62 ;  /* 0x0000003e00027c02 */ /* 0x000fe20008000f00 */
[----:B------:R-:W-:Y:S10]  /*5add0*/  ENDCOLLECTIVE ;  /* 0x000000000000791b */ /* 0x000ff40003800000 */
.L_x_206:
[----:B------:R-:W-:Y:S05]  /*5ade0*/  BSYNC B0 ;  /* 0x0000000000007941 */ /* 0x000fea0003800000 */
.L_x_205:
[----:B------:R-:W-:Y:S05]  /*5adf0*/  BRA `(.L_x_207) ;  /* 0xfffffff800087947 */ /* 0x000fea000383ffff */
.L_x_192:
[----:B0-----:R0:W1:Y:S02]  /*5ae00*/  SYNCS.PHASECHK.TRANS64.TRYWAIT P0, [R3+URZ], R2 ;  /* 0x00000002030075a7 */ /* 0x001064000800017f */
[----:B-1----:R-:W-:Y:S05]  /*5ae10*/  @!P0 NANOSLEEP.SYNCS 0x989680 ;  /* 0x009896800000895d */ /* 0x002fea0003900000 */
[----:B------:R-:W1:Y:S02]  /*5ae20*/  @!P0 SYNCS.PHASECHK.TRANS64 P0, [R3+URZ], R2 ;  /* 0x00000002030085a7 */ /* 0x000e64000800007f */
[----:B-1----:R-:W-:Y:S05]  /*5ae30*/  @!P0 BRA `(.L_x_192) ;  /* 0xfffffffc00f08947 */ /* 0x002fea000383ffff */
[----:B------:R-:W-:Y:S05]  /*5ae40*/  BRA `(.L_x_208) ;  /* 0xfffffff800307947 */ /* 0x000fea000383ffff */
.L_x_193:
[----:B0-----:R0:W1:Y:S02]  /*5ae50*/  SYNCS.PHASECHK.TRANS64.TRYWAIT P0, [R3+URZ], R2 ;  /* 0x00000002030075a7 */ /* 0x001064000800017f */
[----:B-1----:R-:W-:Y:S05]  /*5ae60*/  @!P0 NANOSLEEP.SYNCS 0x989680 ;  /* 0x009896800000895d */ /* 0x002fea0003900000 */
[----:B------:R-:W1:Y:S02]  /*5ae70*/  @!P0 SYNCS.PHASECHK.TRANS64 P0, [R3+URZ], R2 ;  /* 0x00000002030085a7 */ /* 0x000e64000800007f */
[----:B-1----:R-:W-:Y:S05]  /*5ae80*/  @!P0 BRA `(.L_x_193) ;  /* 0xfffffffc00f08947 */ /* 0x002fea000383ffff */
[----:B------:R-:W-:Y:S05]  /*5ae90*/  BRA `(.L_x_209) ;  /* 0xfffffff800407947 */ /* 0x000fea000383ffff */
.L_x_194:
[----:B0-----:R0:W1:Y:S02]  /*5aea0*/  SYNCS.PHASECHK.TRANS64.TRYWAIT P0, [R3+URZ], R2 ;  /* 0x00000002030075a7 */ /* 0x001064000800017f */
[----:B-1----:R-:W-:Y:S05]  /*5aeb0*/  @!P0 NANOSLEEP.SYNCS 0x989680 ;  /* 0x009896800000895d */ /* 0x002fea0003900000 */
[----:B------:R-:W1:Y:S02]  /*5aec0*/  @!P0 SYNCS.PHASECHK.TRANS64 P0, [R3+URZ], R2 ;  /* 0x00000002030085a7 */ /* 0x000e64000800007f */
[----:B-1----:R-:W-:Y:S05]  /*5aed0*/  @!P0 BRA `(.L_x_194) ;  /* 0xfffffffc00f08947 */ /* 0x002fea000383ffff */
[----:B------:R-:W-:Y:S05]  /*5aee0*/  BRA `(.L_x_210) ;  /* 0xfffffff800507947 */ /* 0x000fea000383ffff */
.L_x_195:
[----:B0-----:R0:W1:Y:S02]  /*5aef0*/  SYNCS.PHASECHK.TRANS64.TRYWAIT P0, [R3+URZ], R2 ;  /* 0x00000002030075a7 */ /* 0x001064000800017f */
[----:B-1----:R-:W-:Y:S05]  /*5af00*/  @!P0 NANOSLEEP.SYNCS 0x989680 ;  /* 0x009896800000895d */ /* 0x002fea0003900000 */
[----:B------:R-:W1:Y:S02]  /*5af10*/  @!P0 SYNCS.PHASECHK.TRANS64 P0, [R3+URZ], R2 ;  /* 0x00000002030085a7 */ /* 0x000e64000800007f */
[----:B-1----:R-:W-:Y:S05]  /*5af20*/  @!P0 BRA `(.L_x_195) ;  /* 0xfffffffc00f08947 */ /* 0x002fea000383ffff */
[----:B------:R-:W-:Y:S05]  /*5af30*/  BRA `(.L_x_211) ;  /* 0xfffffff800607947 */ /* 0x000fea000383ffff */
.L_x_196:
[----:B0-----:R0:W1:Y:S02]  /*5af40*/  SYNCS.PHASECHK.TRANS64.TRYWAIT P0, [R3+URZ], R2 ;  /* 0x00000002030075a7 */ /* 0x001064000800017f */
[----:B-1----:R-:W-:Y:S05]  /*5af50*/  @!P0 NANOSLEEP.SYNCS 0x989680 ;  /* 0x009896800000895d */ /* 0x002fea0003900000 */
[----:B------:R-:W1:Y:S02]  /*5af60*/  @!P0 SYNCS.PHASECHK.TRANS64 P0, [R3+URZ], R2 ;  /* 0x00000002030085a7 */ /* 0x000e64000800007f */
[----:B-1----:R-:W-:Y:S05]  /*5af70*/  @!P0 BRA `(.L_x_196) ;  /* 0xfffffffc00f08947 */ /* 0x002fea000383ffff */
[----:B------:R-:W-:Y:S05]  /*5af80*/  BRA `(.L_x_212) ;  /* 0xfffffff800707947 */ /* 0x000fea000383ffff */
.L_x_197:
[----:B0-----:R0:W1:Y:S02]  /*5af90*/  SYNCS.PHASECHK.TRANS64.TRYWAIT P0, [R3+URZ], R2 ;  /* 0x00000002030075a7 */ /* 0x001064000800017f */
[----:B-1----:R-:W-:Y:S05]  /*5afa0*/  @!P0 NANOSLEEP.SYNCS 0x989680 ;  /* 0x009896800000895d */ /* 0x002fea0003900000 */
[----:B------:R-:W1:Y:S02]  /*5afb0*/  @!P0 SYNCS.PHASECHK.TRANS64 P0, [R3+URZ], R2 ;  /* 0x00000002030085a7 */ /* 0x000e64000800007f */
[----:B-1----:R-:W-:Y:S05]  /*5afc0*/  @!P0 BRA `(.L_x_197) ;  /* 0xfffffffc00f08947 */ /* 0x002fea000383ffff */
[----:B------:R-:W-:Y:S05]  /*5afd0*/  BRA `(.L_x_213) ;  /* 0xfffffff800807947 */ /* 0x000fea000383ffff */
.L_x_198:
[----:B0-----:R0:W1:Y:S02]  /*5afe0*/  SYNCS.PHASECHK.TRANS64.TRYWAIT P0, [R3+URZ], R2 ;  /* 0x00000002030075a7 */ /* 0x001064000800017f */
[----:B-1----:R-:W-:Y:S05]  /*5aff0*/  @!P0 NANOSLEEP.SYNCS 0x989680 ;  /* 0x009896800000895d */ /* 0x002fea0003900000 */
[----:B------:R-:W1:Y:S02]  /*5b000*/  @!P0 SYNCS.PHASECHK.TRANS64 P0, [R3+URZ], R2 ;  /* 0x00000002030085a7 */ /* 0x000e64000800007f */
[----:B-1----:R-:W-:Y:S05]  /*5b010*/  @!P0 BRA `(.L_x_198) ;  /* 0xfffffffc00f08947 */ /* 0x002fea000383ffff */
[----:B------:R-:W-:Y:S05]  /*5b020*/  BRA `(.L_x_214) ;  /* 0xfffffff800907947 */ /* 0x000fea000383ffff */
.L_x_199:
[----:B0-----:R0:W1:Y:S02]  /*5b030*/  SYNCS.PHASECHK.TRANS64.TRYWAIT P0, [R3+URZ], R2 ;  /* 0x00000002030075a7 */ /* 0x001064000800017f */
[----:B-1----:R-:W-:Y:S05]  /*5b040*/  @!P0 NANOSLEEP.SYNCS 0x989680 ;  /* 0x009896800000895d */ /* 0x002fea0003900000 */
[----:B------:R-:W1:Y:S02]  /*5b050*/  @!P0 SYNCS.PHASECHK.TRANS64 P0, [R3+URZ], R2 ;  /* 0x00000002030085a7 */ /* 0x000e64000800007f */
[----:B-1----:R-:W-:Y:S05]  /*5b060*/  @!P0 BRA `(.L_x_199) ;  /* 0xfffffffc00f08947 */ /* 0x002fea000383ffff */
[----:B------:R-:W-:Y:S05]  /*5b070*/  BRA `(.L_x_215) ;  /* 0xfffffff800a07947 */ /* 0x000fea000383ffff */
.L_x_216:
[----:B------:R-:W-:-:S00]  /*5b080*/  BRA `(.L_x_216) ;  /* 0xfffffffc00fc7947 */ /* 0x000fc0000383ffff */
[----:B------:R-:W-:-:S00]  /*5b090*/  NOP ;  /* 0x0000000000007918 */ /* 0x000fc00000000000 */
        /* <DEDUP_REMOVED lines=14> */
.L_x_217:


//--------------------- .nv.shared._ZN7cutlass13device_kernelINS_4gemm6kernel13GemmUniversalIN4cute5tupleIJiiiiEEENS1_10collective13CollectiveMmaINS1_37MainloopSm90TmaGmmaWarpSpecializedFP8ILi9ENS5_IJNS4_1CILi2EEENSA_ILi1EEESC_EEENS1_35KernelTmaWarpSpecializedCooperativeEEENS5_IJNSA_ILi512EEENSA_ILi256EEENSA_ILi32EEEEEENS_12float_e4m3_tENS5_IJlSC_lEEESK_SL_NS4_8TiledMMAINS4_8MMA_AtomIJNS4_4SM904GMMA31MMA_64x256x32_F32E4M3E4M3_SS_TNILNSP_7ScaleInE1ELSR_1EEEEEENS4_6LayoutISD_NS5_IJSC_NSA_ILi0EEESV_EEEEENS5_IJNS4_10UnderscoreESY_SY_EEEEENS4_13SM90_TMA_LOADENS4_14ComposedLayoutINS4_7SwizzleILi1ELi4ELi3EEENS4_18smem_ptr_flag_bitsILi8EEENSU_INS5_IJNSA_ILi8EEESI_EEENS5_IJSI_SC_EEEEEEEvNS4_8identityENS4_23SM90_TMA_LOAD_MULTICASTES1B_vS1C_EENS_8epilogue10collective6detail29Sm90TmaWarpSpecializedAdapterINS1G_15DefaultEpilogueISK_SL_SL_NS1F_6thread17LinearCombinationISK_Li1EffLNS1K_9ScaleType4KindE0ELNS_15FloatRoundStyleE2ESK_EENS1_15EpilogueDefaultEEEEEvvEEEEvNT_6ParamsE --------------------------
	.section	.nv.shared._ZN7cutlass13device_kernelINS_4gemm6kernel13GemmUniversalIN4cute5tupleIJiiiiEEENS1_10collective13CollectiveMmaINS1_37MainloopSm90TmaGmmaWarpSpecializedFP8ILi9ENS5_IJNS4_1CILi2EEENSA_ILi1EEESC_EEENS1_35KernelTmaWarpSpecializedCooperativeEEENS5_IJNSA_ILi512EEENSA_ILi256EEENSA_ILi32EEEEEENS_12float_e4m3_tENS5_IJlSC_lEEESK_SL_NS4_8TiledMMAINS4_8MMA_AtomIJNS4_4SM904GMMA31MMA_64x256x32_F32E4M3E4M3_SS_TNILNSP_7ScaleInE1ELSR_1EEEEEENS4_6LayoutISD_NS5_IJSC_NSA_ILi0EEESV_EEEEENS5_IJNS4_10UnderscoreESY_SY_EEEEENS4_13SM90_TMA_LOADENS4_14ComposedLayoutINS4_7SwizzleILi1ELi4ELi3EEENS4_18smem_ptr_flag_bitsILi8EEENSU_INS5_IJNSA_ILi8EEESI_EEENS5_IJSI_SC_EEEEEEEvNS4_8identityENS4_23SM90_TMA_LOAD_MULTICASTES1B_vS1C_EENS_8epilogue10collective6detail29Sm90TmaWarpSpecializedAdapterINS1G_15DefaultEpilogueISK_SL_SL_NS1F_6thread17LinearCombinationISK_Li1EffLNS1K_9ScaleType4KindE0ELNS_15FloatRoundStyleE2ESK_EENS1_15EpilogueDefaultEEEEEvvEEEEvNT_6ParamsE,"aw",@nobits
	.sectionflags	@""
	.align	16
	.zero		1024


//--------------------- .nv.shared.reserved.0     --------------------------
	.section	.nv.shared.reserved.0,"aw",@nobits
	.weak		__nv_reservedSMEM_offset_0_alias
	.size		__nv_reservedSMEM_offset_0_alias, 0, 0
	.other		__nv_reservedSMEM_offset_0_alias,@"STO_CUDA_RESERVED_SHARED STV_DEFAULT"
__nv_reservedSMEM_offset_0_alias:
	.zero		0


//--------------------- .nv.global                --------------------------
	.section	.nv.global,"aw",@nobits
.nv.global:
	.type		_ZN39_INTERNAL_72284571_4_k_cu_8c182639_39934cute1_E,@object
	.size		_ZN39_INTERNAL_72284571_4_k_cu_8c182639_39934cute1_E,(_ZN39_INTERNAL_72284571_4_k_cu_8c182639_39934cuda3std3__45__cpo6cbeginE - _ZN39_INTERNAL_72284571_4_k_cu_8c182639_39934cute1_E)
_ZN39_INTERNAL_72284571_4_k_cu_8c182639_39934cute1_E:
	.zero		1
	.type		_ZN39_INTERNAL_72284571_4_k_cu_8c182639_39934cuda3std3__45__cpo6cbeginE,@object
	.size		_ZN39_INTERNAL_72284571_4_k_cu_8c182639_39934cuda3std3__45__cpo6cbeginE,(_ZN39_INTERNAL_72284571_4_k_cu_8c182639_39934cuda3std3__48in_placeE - _ZN39_INTERNAL_72284571_4_k_cu_8c182639_39934cuda3std3__45__cpo6cbeginE)
_ZN39_INTERNAL_72284571_4_k_cu_8c182639_39934cuda3std3__45__cpo6cbeginE:
	.zero		1
	.type		_ZN39_INTERNAL_72284571_4_k_cu_8c182639_39934cuda3std3__48in_placeE,@object
	.size		_ZN39_INTERNAL_72284571_4_k_cu_8c182639_39934cuda3std3__48in_placeE,(_ZN39_INTERNAL_72284571_4_k_cu_8c182639_39934cuda3std6ranges3__45__cpo9iter_moveE - _ZN39_INTERNAL_72284571_4_k_cu_8c182639_39934cuda3std3__48in_placeE)
_ZN39_INTERNAL_72284571_4_k_cu_8c182639_39934cuda3std3__48in_placeE:
	.zero		1
	.type		_ZN39_INTERNAL_72284571_4_k_cu_8c182639_39934cuda3std6ranges3__45__cpo9iter_moveE,@object
	.size		_ZN39_INTERNAL_72284571_4_k_cu_8c182639_39934cuda3std6ranges3__45__cpo9iter_moveE,(_ZN39_INTERNAL_72284571_4_k_cu_8c182639_39934cuda3std3__45__cpo5beginE - _ZN39_INTERNAL_72284571_4_k_cu_8c182639_39934cuda3std6ranges3__45__cpo9iter_moveE)
_ZN39_INTERNAL_72284571_4_k_cu_8c182639_39934cuda3std6ranges3__45__cpo9iter_moveE:
	.zero		1
	.type		_ZN39_INTERNAL_72284571_4_k_cu_8c182639_39934cuda3std3__45__cpo5beginE,@object
	.size		_ZN39_INTERNAL_72284571_4_k_cu_8c182639_39934cuda3std3__45__cpo5beginE,(_ZN39_INTERNAL_72284571_4_k_cu_8c182639_39934cuda3std3__441_GLOBAL__N__72284571_4_k_cu_8c182639_39936ignoreE - _ZN39_INTERNAL_72284571_4_k_cu_8c182639_39934cuda3std3__45__cpo5beginE)
_ZN39_INTERNAL_72284571_4_k_cu_8c182639_39934cuda3std3__45__cpo5beginE:
	.zero		1
	.type		_ZN39_INTERNAL_72284571_4_k_cu_8c182639_39934cuda3std3__441_GLOBAL__N__72284571_4_k_cu_8c182639_39936ignoreE,@object
	.size		_ZN39_INTERNAL_72284571_4_k_cu_8c182639_39934cuda3std3__441_GLOBAL__N__72284571_4_k_cu_8c182639_39936ignoreE,(_ZN39_INTERNAL_72284571_4_k_cu_8c182639_39934cute7productE - _ZN39_INTERNAL_72284571_4_k_cu_8c182639_39934cuda3std3__441_GLOBAL__N__72284571_4_k_cu_8c182639_39936ignoreE)
_ZN39_INTERNAL_72284571_4_k_cu_8c182639_39934cuda3std3__441_GLOBAL__N__72284571_4_k_cu_8c182639_39936ignoreE:
	.zero		1
	.type		_ZN39_INTERNAL_72284571_4_k_cu_8c182639_39934cute7productE,@object
	.size		_ZN39_INTERNAL_72284571_4_k_cu_8c182639_39934cute7productE,(_ZN39_INTERNAL_72284571_4_k_cu_8c182639_39934cuda3std3__45__cpo3endE - _ZN39_INTERNAL_72284571_4_k_cu_8c182639_39934cute7productE)
_ZN39_INTERNAL_72284571_4_k_cu_8c182639_39934cute7productE:
	.zero		1
	.type		_ZN39_INTERNAL_72284571_4_k_cu_8c182639_39934cuda3std3__45__cpo3endE,@object
	.size		_ZN39_INTERNAL_72284571_4_k_cu_8c182639_39934cuda3std3__45__cpo3endE,(_ZN39_INTERNAL_72284571_4_k_cu_8c182639_39934cuda3std3__419piecewise_constructE - _ZN39_INTERNAL_72284571_4_k_cu_8c182639_39934cuda3std3__45__cpo3endE)
_ZN39_INTERNAL_72284571_4_k_cu_8c182639_39934cuda3std3__45__cpo3endE:
	.zero		1
	.type		_ZN39_INTERNAL_72284571_4_k_cu_8c182639_39934cuda3std3__419piecewise_constructE,@object
	.size		_ZN39_INTERNAL_72284571_4_k_cu_8c182639_39934cuda3std3__419piecewise_constructE,(_ZN39_INTERNAL_72284571_4_k_cu_8c182639_39934cuda3std3__45__cpo4cendE - _ZN39_INTERNAL_72284571_4_k_cu_8c182639_39934cuda3std3__419piecewise_constructE)
_ZN39_INTERNAL_72284571_4_k_cu_8c182639_39934cuda3std3__419piecewise_constructE:
	.zero		1
	.type		_ZN39_INTERNAL_72284571_4_k_cu_8c182639_39934cuda3std3__45__cpo4cendE,@object
	.size		_ZN39_INTERNAL_72284571_4_k_cu_8c182639_39934cuda3std3__45__cpo4cendE,(_ZN39_INTERNAL_72284571_4_k_cu_8c182639_39934cuda3std6ranges3__45__cpo4swapE - _ZN39_INTERNAL_72284571_4_k_cu_8c182639_39934cuda3std3__45__cpo4cendE)
_ZN39_INTERNAL_72284571_4_k_cu_8c182639_39934cuda3std3__45__cpo4cendE:
	.zero		1
	.type		_ZN39_INTERNAL_72284571_4_k_cu_8c182639_39934cuda3std6ranges3__45__cpo4swapE,@object
	.size		_ZN39_INTERNAL_72284571_4_k_cu_8c182639_39934cuda3std6ranges3__45__cpo4swapE,(.L_7 - _ZN39_INTERNAL_72284571_4_k_cu_8c182639_39934cuda3std6ranges3__45__cpo4swapE)
_ZN39_INTERNAL_72284571_4_k_cu_8c182639_39934cuda3std6ranges3__45__cpo4swapE:
	.zero		1
.L_7:


//--------------------- .nv.constant0._ZN7cutlass13device_kernelINS_4gemm6kernel13GemmUniversalIN4cute5tupleIJiiiiEEENS1_10collective13CollectiveMmaINS1_37MainloopSm90TmaGmmaWarpSpecializedFP8ILi9ENS5_IJNS4_1CILi2EEENSA_ILi1EEESC_EEENS1_35KernelTmaWarpSpecializedCooperativeEEENS5_IJNSA_ILi512EEENSA_ILi256EEENSA_ILi32EEEEEENS_12float_e4m3_tENS5_IJlSC_lEEESK_SL_NS4_8TiledMMAINS4_8MMA_AtomIJNS4_4SM904GMMA31MMA_64x256x32_F32E4M3E4M3_SS_TNILNSP_7ScaleInE1ELSR_1EEEEEENS4_6LayoutISD_NS5_IJSC_NSA_ILi0EEESV_EEEEENS5_IJNS4_10UnderscoreESY_SY_EEEEENS4_13SM90_TMA_LOADENS4_14ComposedLayoutINS4_7SwizzleILi1ELi4ELi3EEENS4_18smem_ptr_flag_bitsILi8EEENSU_INS5_IJNSA_ILi8EEESI_EEENS5_IJSI_SC_EEEEEEEvNS4_8identityENS4_23SM90_TMA_LOAD_MULTICASTES1B_vS1C_EENS_8epilogue10collective6detail29Sm90TmaWarpSpecializedAdapterINS1G_15DefaultEpilogueISK_SL_SL_NS1F_6thread17LinearCombinationISK_Li1EffLNS1K_9ScaleType4KindE0ELNS_15FloatRoundStyleE2ESK_EENS1_15EpilogueDefaultEEEEEvvEEEEvNT_6ParamsE --------------------------
	.section	.nv.constant0._ZN7cutlass13device_kernelINS_4gemm6kernel13GemmUniversalIN4cute5tupleIJiiiiEEENS1_10collective13CollectiveMmaINS1_37MainloopSm90TmaGmmaWarpSpecializedFP8ILi9ENS5_IJNS4_1CILi2EEENSA_ILi1EEESC_EEENS1_35KernelTmaWarpSpecializedCooperativeEEENS5_IJNSA_ILi512EEENSA_ILi256EEENSA_ILi32EEEEEENS_12float_e4m3_tENS5_IJlSC_lEEESK_SL_NS4_8TiledMMAINS4_8MMA_AtomIJNS4_4SM904GMMA31MMA_64x256x32_F32E4M3E4M3_SS_TNILNSP_7ScaleInE1ELSR_1EEEEEENS4_6LayoutISD_NS5_IJSC_NSA_ILi0EEESV_EEEEENS5_IJNS4_10UnderscoreESY_SY_EEEEENS4_13SM90_TMA_LOADENS4_14ComposedLayoutINS4_7SwizzleILi1ELi4ELi3EEENS4_18smem_ptr_flag_bitsILi8EEENSU_INS5_IJNSA_ILi8EEESI_EEENS5_IJSI_SC_EEEEEEEvNS4_8identityENS4_23SM90_TMA_LOAD_MULTICASTES1B_vS1C_EENS_8epilogue10collective6detail29Sm90TmaWarpSpecializedAdapterINS1G_15DefaultEpilogueISK_SL_SL_NS1F_6thread17LinearCombinationISK_Li1EffLNS1K_9ScaleType4KindE0ELNS_15FloatRoundStyleE2ESK_EENS1_15EpilogueDefaultEEEEEvvEEEEvNT_6ParamsE,"a",@progbits
	.sectionflags	@""
	.align	4
.nv.constant0._ZN7cutlass13device_kernelINS_4gemm6kernel13GemmUniversalIN4cute5tupleIJiiiiEEENS1_10collective13CollectiveMmaINS1_37MainloopSm90TmaGmmaWarpSpecializedFP8ILi9ENS5_IJNS4_1CILi2EEENSA_ILi1EEESC_EEENS1_35KernelTmaWarpSpecializedCooperativeEEENS5_IJNSA_ILi512EEENSA_ILi256EEENSA_ILi32EEEEEENS_12float_e4m3_tENS5_IJlSC_lEEESK_SL_NS4_8TiledMMAINS4_8MMA_AtomIJNS4_4SM904GMMA31MMA_64x256x32_F32E4M3E4M3_SS_TNILNSP_7ScaleInE1ELSR_1EEEEEENS4_6LayoutISD_NS5_IJSC_NSA_ILi0EEESV_EEEEENS5_IJNS4_10UnderscoreESY_SY_EEEEENS4_13SM90_TMA_LOADENS4_14ComposedLayoutINS4_7SwizzleILi1ELi4ELi3EEENS4_18smem_ptr_flag_bitsILi8EEENSU_INS5_IJNSA_ILi8EEESI_EEENS5_IJSI_SC_EEEEEEEvNS4_8identityENS4_23SM90_TMA_LOAD_MULTICASTES1B_vS1C_EENS_8epilogue10collective6detail29Sm90TmaWarpSpecializedAdapterINS1G_15DefaultEpilogueISK_SL_SL_NS1F_6thread17LinearCombinationISK_Li1EffLNS1K_9ScaleType4KindE0ELNS_15FloatRoundStyleE2ESK_EENS1_15EpilogueDefaultEEEEEvvEEEEvNT_6ParamsE:
	.zero		1664


//--------------------- SYMBOLS --------------------------

	.type		.nv.reservedSmem.offset0,@object
	.size		.nv.reservedSmem.offset0,0x4
